	.target	sm_100a

	.elftype	@"ET_EXEC"


//--------------------- .note.nv.tkinfo           --------------------------
	.section	.note.nv.tkinfo,"",@"SHT_NOTE"
	.sectionflags	@"SHF_NOTE_NV_TKINFO"
	.tkinfo
        /*0018*/ 	.word	0x00000002
        /*0030*/ 	.string	""
        /*0030*/ 	.string	"ptxas"
        /*0030*/ 	.string	"Cuda compilation tools, release 13.0, V13.0.88"
        /*0030*/ 	.string	"Build cuda_13.0.r13.0/compiler.36424714_0"
        /*0030*/ 	.string	"-arch sm_100a -m 64 "



//--------------------- .note.nv.cuinfo           --------------------------
	.section	.note.nv.cuinfo,"",@"SHT_NOTE"
	.sectionflags	@"SHF_NOTE_NV_CUINFO"
        /*0018*/ 	.short	0x0002
        /*001a*/ 	.short	0x0064
        /*001c*/ 	.short	0x0082
	.zero		2


//--------------------- .nv.info                  --------------------------
	.section	.nv.info,"",@"SHT_CUDA_INFO"
	.align	4


	//----- nvinfo : EIATTR_REGCOUNT
	.align		4
        /*0000*/ 	.byte	0x04, 0x2f
        /*0002*/ 	.short	(.L_12 - .L_11)
	.align		4
.L_11:
        /*0004*/ 	.word	index@(_ZN7cutlass13device_kernelIN5flash11enable_sm90INS1_16FlashAttnFwdSm90INS1_25CollectiveMainloopFwdSm90ILi2EN4cute5tupleIJNS5_1CILi1EEES8_S8_EEENS6_IJNS7_ILi192EEENS7_ILi128EEENS7_ILi64EEEEEELi64ENS_6half_tEfNS_4arch4Sm90ELb1ELb0ELb1ELb1ELb1ELb1ELb0ELb1ELb1ELb1ELb0ELb0EEENS1_21CollectiveEpilogueFwdINS6_IJSA_SC_SB_EEES9_SE_SG_Li384ELb1ELb1ELb0ELb0EEENS1_36VarlenDynamicPersistentTileSchedulerILi192ELi128ELi384ELi128ELb0ELb1ELb1ELb1ELb1ELb1EEEEEEEEEvNT_6ParamsE)
        /*0008*/ 	.word	0x00000004


	//----- nvinfo : EIATTR_FRAME_SIZE
	.align		4
.L_12:
        /*000c*/ 	.byte	0x04, 0x11
        /*000e*/ 	.short	(.L_14 - .L_13)
	.align		4
.L_13:
        /*0010*/ 	.word	index@(_ZN7cutlass13device_kernelIN5flash11enable_sm90INS1_16FlashAttnFwdSm90INS1_25CollectiveMainloopFwdSm90ILi2EN4cute5tupleIJNS5_1CILi1EEES8_S8_EEENS6_IJNS7_ILi192EEENS7_ILi128EEENS7_ILi64EEEEEELi64ENS_6half_tEfNS_4arch4Sm90ELb1ELb0ELb1ELb1ELb1ELb1ELb0ELb1ELb1ELb1ELb0ELb0EEENS1_21CollectiveEpilogueFwdINS6_IJSA_SC_SB_EEES9_SE_SG_Li384ELb1ELb1ELb0ELb0EEENS1_36VarlenDynamicPersistentTileSchedulerILi192ELi128ELi384ELi128ELb0ELb1ELb1ELb1ELb1ELb1EEEEEEEEEvNT_6ParamsE)
        /*0014*/ 	.word	0x00000000


	//----- nvinfo : EIATTR_REGCOUNT
	.align		4
.L_14:
        /*0018*/ 	.byte	0x04, 0x2f
        /*001a*/ 	.short	(.L_16 - .L_15)
	.align		4
.L_15:
        /*001c*/ 	.word	index@(_ZN7cutlass13device_kernelIN5flash11enable_sm90INS1_16FlashAttnFwdSm90INS1_25CollectiveMainloopFwdSm90ILi2EN4cute5tupleIJNS5_1CILi1EEES8_S8_EEENS6_IJNS7_ILi192EEENS7_ILi128EEENS7_ILi64EEEEEELi64ENS_6half_tEfNS_4arch4Sm90ELb1ELb0ELb1ELb1ELb1ELb0ELb0ELb1ELb1ELb1ELb0ELb0EEENS1_21CollectiveEpilogueFwdINS6_IJSA_SC_SB_EEES9_SE_SG_Li384ELb1ELb1ELb0ELb0EEENS1_36VarlenDynamicPersistentTileSchedulerILi192ELi128ELi384ELi128ELb0ELb1ELb1ELb1ELb1ELb1EEEEEEEEEvNT_6ParamsE)
        /*0020*/ 	.word	0x00000004


	//----- nvinfo : EIATTR_FRAME_SIZE
	.align		4
.L_16:
        /*0024*/ 	.byte	0x04, 0x11
        /*0026*/ 	.short	(.L_18 - .L_17)
	.align		4
.L_17:
        /*0028*/ 	.word	index@(_ZN7cutlass13device_kernelIN5flash11enable_sm90INS1_16FlashAttnFwdSm90INS1_25CollectiveMainloopFwdSm90ILi2EN4cute5tupleIJNS5_1CILi1EEES8_S8_EEENS6_IJNS7_ILi192EEENS7_ILi128EEENS7_ILi64EEEEEELi64ENS_6half_tEfNS_4arch4Sm90ELb1ELb0ELb1ELb1ELb1ELb0ELb0ELb1ELb1ELb1ELb0ELb0EEENS1_21CollectiveEpilogueFwdINS6_IJSA_SC_SB_EEES9_SE_SG_Li384ELb1ELb1ELb0ELb0EEENS1_36VarlenDynamicPersistentTileSchedulerILi192ELi128ELi384ELi128ELb0ELb1ELb1ELb1ELb1ELb1EEEEEEEEEvNT_6ParamsE)
        /*002c*/ 	.word	0x00000000


	//----- nvinfo : EIATTR_REGCOUNT
	.align		4
.L_18:
        /*0030*/ 	.byte	0x04, 0x2f
        /*0032*/ 	.short	(.L_20 - .L_19)
	.align		4
.L_19:
        /*0034*/ 	.word	index@(_ZN7cutlass13device_kernelIN5flash11enable_sm90INS1_16FlashAttnFwdSm90INS1_25CollectiveMainloopFwdSm90ILi2EN4cute5tupleIJNS5_1CILi1EEES8_S8_EEENS6_IJNS7_ILi192EEENS7_ILi128EEENS7_ILi64EEEEEELi64ENS_6half_tEfNS_4arch4Sm90ELb1ELb0ELb1ELb0ELb1ELb0ELb0ELb1ELb1ELb1ELb0ELb0EEENS1_21CollectiveEpilogueFwdINS6_IJSA_SC_SB_EEES9_SE_SG_Li384ELb0ELb1ELb0ELb0EEENS1_30DynamicPersistentTileSchedulerILi384ELi128ELb0ELb1ELb1EEEEEEEEEvNT_6ParamsE)
        /*0038*/ 	.word	0x00000004


	//----- nvinfo : EIATTR_FRAME_SIZE
	.align		4
.L_20:
        /*003c*/ 	.byte	0x04, 0x11
        /*003e*/ 	.short	(.L_22 - .L_21)
	.align		4
.L_21:
        /*0040*/ 	.word	index@(_ZN7cutlass13device_kernelIN5flash11enable_sm90INS1_16FlashAttnFwdSm90INS1_25CollectiveMainloopFwdSm90ILi2EN4cute5tupleIJNS5_1CILi1EEES8_S8_EEENS6_IJNS7_ILi192EEENS7_ILi128EEENS7_ILi64EEEEEELi64ENS_6half_tEfNS_4arch4Sm90ELb1ELb0ELb1ELb0ELb1ELb0ELb0ELb1ELb1ELb1ELb0ELb0EEENS1_21CollectiveEpilogueFwdINS6_IJSA_SC_SB_EEES9_SE_SG_Li384ELb0ELb1ELb0ELb0EEENS1_30DynamicPersistentTileSchedulerILi384ELi128ELb0ELb1ELb1EEEEEEEEEvNT_6ParamsE)
        /*0044*/ 	.word	0x00000000


	//----- nvinfo : EIATTR_REGCOUNT
	.align		4
.L_22:
        /*0048*/ 	.byte	0x04, 0x2f
        /*004a*/ 	.short	(.L_24 - .L_23)
	.align		4
.L_23:
        /*004c*/ 	.word	index@(_ZN7cutlass13device_kernelIN5flash11enable_sm90INS1_16FlashAttnFwdSm90INS1_25CollectiveMainloopFwdSm90ILi2EN4cute5tupleIJNS5_1CILi1EEES8_S8_EEENS6_IJNS7_ILi192EEENS7_ILi128EEENS7_ILi64EEEEEELi64ENS_6half_tEfNS_4arch4Sm90ELb0ELb1ELb1ELb1ELb1ELb1ELb0ELb1ELb1ELb1ELb0ELb0EEENS1_21CollectiveEpilogueFwdINS6_IJSA_SC_SB_EEES9_SE_SG_Li384ELb1ELb1ELb0ELb0EEENS1_36VarlenDynamicPersistentTileSchedulerILi192ELi128ELi384ELi128ELb0ELb1ELb1ELb1ELb0ELb1EEEEEEEEEvNT_6ParamsE)
        /*0050*/ 	.word	0x00000004


	//----- nvinfo : EIATTR_FRAME_SIZE
	.align		4
.L_24:
        /*0054*/ 	.byte	0x04, 0x11
        /*0056*/ 	.short	(.L_26 - .L_25)
	.align		4
.L_25:
        /*0058*/ 	.word	index@(_ZN7cutlass13device_kernelIN5flash11enable_sm90INS1_16FlashAttnFwdSm90INS1_25CollectiveMainloopFwdSm90ILi2EN4cute5tupleIJNS5_1CILi1EEES8_S8_EEENS6_IJNS7_ILi192EEENS7_ILi128EEENS7_ILi64EEEEEELi64ENS_6half_tEfNS_4arch4Sm90ELb0ELb1ELb1ELb1ELb1ELb1ELb0ELb1ELb1ELb1ELb0ELb0EEENS1_21CollectiveEpilogueFwdINS6_IJSA_SC_SB_EEES9_SE_SG_Li384ELb1ELb1ELb0ELb0EEENS1_36VarlenDynamicPersistentTileSchedulerILi192ELi128ELi384ELi128ELb0ELb1ELb1ELb1ELb0ELb1EEEEEEEEEvNT_6ParamsE)
        /*005c*/ 	.word	0x00000000


	//----- nvinfo : EIATTR_REGCOUNT
	.align		4
.L_26:
        /*0060*/ 	.byte	0x04, 0x2f
        /*0062*/ 	.short	(.L_28 - .L_27)
	.align		4
.L_27:
        /*0064*/ 	.word	index@(_ZN7cutlass13device_kernelIN5flash11enable_sm90INS1_16FlashAttnFwdSm90INS1_25CollectiveMainloopFwdSm90ILi2EN4cute5tupleIJNS5_1CILi1EEES8_S8_EEENS6_IJNS7_ILi192EEENS7_ILi128EEENS7_ILi64EEEEEELi64ENS_6half_tEfNS_4arch4Sm90ELb0ELb1ELb1ELb1ELb1ELb0ELb0ELb1ELb1ELb1ELb0ELb0EEENS1_21CollectiveEpilogueFwdINS6_IJSA_SC_SB_EEES9_SE_SG_Li384ELb1ELb1ELb0ELb0EEENS1_36VarlenDynamicPersistentTileSchedulerILi192ELi128ELi384ELi128ELb0ELb1ELb1ELb1ELb0ELb1EEEEEEEEEvNT_6ParamsE)
        /*0068*/ 	.word	0x00000004


	//----- nvinfo : EIATTR_FRAME_SIZE
	.align		4
.L_28:
        /*006c*/ 	.byte	0x04, 0x11
        /*006e*/ 	.short	(.L_30 - .L_29)
	.align		4
.L_29:
        /*0070*/ 	.word	index@(_ZN7cutlass13device_kernelIN5flash11enable_sm90INS1_16FlashAttnFwdSm90INS1_25CollectiveMainloopFwdSm90ILi2EN4cute5tupleIJNS5_1CILi1EEES8_S8_EEENS6_IJNS7_ILi192EEENS7_ILi128EEENS7_ILi64EEEEEELi64ENS_6half_tEfNS_4arch4Sm90ELb0ELb1ELb1ELb1ELb1ELb0ELb0ELb1ELb1ELb1ELb0ELb0EEENS1_21CollectiveEpilogueFwdINS6_IJSA_SC_SB_EEES9_SE_SG_Li384ELb1ELb1ELb0ELb0EEENS1_36VarlenDynamicPersistentTileSchedulerILi192ELi128ELi384ELi128ELb0ELb1ELb1ELb1ELb0ELb1EEEEEEEEEvNT_6ParamsE)
        /*0074*/ 	.word	0x00000000


	//----- nvinfo : EIATTR_REGCOUNT
	.align		4
.L_30:
        /*0078*/ 	.byte	0x04, 0x2f
        /*007a*/ 	.short	(.L_32 - .L_31)
	.align		4
.L_31:
        /*007c*/ 	.word	index@(_ZN7cutlass13device_kernelIN5flash11enable_sm90INS1_16FlashAttnFwdSm90INS1_25CollectiveMainloopFwdSm90ILi2EN4cute5tupleIJNS5_1CILi1EEES8_S8_EEENS6_IJNS7_ILi192EEENS7_ILi128EEENS7_ILi64EEEEEELi64ENS_6half_tEfNS_4arch4Sm90ELb0ELb1ELb1ELb0ELb1ELb0ELb0ELb1ELb1ELb1ELb0ELb0EEENS1_21CollectiveEpilogueFwdINS6_IJSA_SC_SB_EEES9_SE_SG_Li384ELb0ELb1ELb0ELb0EEENS1_30DynamicPersistentTileSchedulerILi384ELi128ELb0ELb1ELb1EEEEEEEEEvNT_6ParamsE)
        /*0080*/ 	.word	0x00000004


	//----- nvinfo : EIATTR_FRAME_SIZE
	.align		4
.L_32:
        /*0084*/ 	.byte	0x04, 0x11
        /*0086*/ 	.short	(.L_34 - .L_33)
	.align		4
.L_33:
        /*0088*/ 	.word	index@(_ZN7cutlass13device_kernelIN5flash11enable_sm90INS1_16FlashAttnFwdSm90INS1_25CollectiveMainloopFwdSm90ILi2EN4cute5tupleIJNS5_1CILi1EEES8_S8_EEENS6_IJNS7_ILi192EEENS7_ILi128EEENS7_ILi64EEEEEELi64ENS_6half_tEfNS_4arch4Sm90ELb0ELb1ELb1ELb0ELb1ELb0ELb0ELb1ELb1ELb1ELb0ELb0EEENS1_21CollectiveEpilogueFwdINS6_IJSA_SC_SB_EEES9_SE_SG_Li384ELb0ELb1ELb0ELb0EEENS1_30DynamicPersistentTileSchedulerILi384ELi128ELb0ELb1ELb1EEEEEEEEEvNT_6ParamsE)
        /*008c*/ 	.word	0x00000000


	//----- nvinfo : EIATTR_REGCOUNT
	.align		4
.L_34:
        /*0090*/ 	.byte	0x04, 0x2f
        /*0092*/ 	.short	(.L_36 - .L_35)
	.align		4
.L_35:
        /*0094*/ 	.word	index@(_ZN7cutlass13device_kernelIN5flash11enable_sm90INS1_16FlashAttnFwdSm90INS1_25CollectiveMainloopFwdSm90ILi2EN4cute5tupleIJNS5_1CILi1EEES8_S8_EEENS6_IJNS7_ILi192EEENS7_ILi128EEENS7_ILi64EEEEEELi64ENS_6half_tEfNS_4arch4Sm90ELb0ELb0ELb1ELb1ELb1ELb1ELb0ELb1ELb1ELb1ELb0ELb0EEENS1_21CollectiveEpilogueFwdINS6_IJSA_SC_SB_EEES9_SE_SG_Li384ELb1ELb1ELb0ELb0EEENS1_36VarlenDynamicPersistentTileSchedulerILi192ELi128ELi384ELi128ELb0ELb1ELb1ELb0ELb1ELb1EEEEEEEEEvNT_6ParamsE)
        /*0098*/ 	.word	0x00000004


	//----- nvinfo : EIATTR_FRAME_SIZE
	.align		4
.L_36:
        /*009c*/ 	.byte	0x04, 0x11
        /*009e*/ 	.short	(.L_38 - .L_37)
	.align		4
.L_37:
        /*00a0*/ 	.word	index@(_ZN7cutlass13device_kernelIN5flash11enable_sm90INS1_16FlashAttnFwdSm90INS1_25CollectiveMainloopFwdSm90ILi2EN4cute5tupleIJNS5_1CILi1EEES8_S8_EEENS6_IJNS7_ILi192EEENS7_ILi128EEENS7_ILi64EEEEEELi64ENS_6half_tEfNS_4arch4Sm90ELb0ELb0ELb1ELb1ELb1ELb1ELb0ELb1ELb1ELb1ELb0ELb0EEENS1_21CollectiveEpilogueFwdINS6_IJSA_SC_SB_EEES9_SE_SG_Li384ELb1ELb1ELb0ELb0EEENS1_36VarlenDynamicPersistentTileSchedulerILi192ELi128ELi384ELi128ELb0ELb1ELb1ELb0ELb1ELb1EEEEEEEEEvNT_6ParamsE)
        /*00a4*/ 	.word	0x00000000


	//----- nvinfo : EIATTR_REGCOUNT
	.align		4
.L_38:
        /*00a8*/ 	.byte	0x04, 0x2f
        /*00aa*/ 	.short	(.L_40 - .L_39)
	.align		4
.L_39:
        /*00ac*/ 	.word	index@(_ZN7cutlass13device_kernelIN5flash11enable_sm90INS1_16FlashAttnFwdSm90INS1_25CollectiveMainloopFwdSm90ILi2EN4cute5tupleIJNS5_1CILi1EEES8_S8_EEENS6_IJNS7_ILi192EEENS7_ILi128EEENS7_ILi64EEEEEELi64ENS_6half_tEfNS_4arch4Sm90ELb0ELb0ELb1ELb1ELb1ELb0ELb0ELb1ELb1ELb1ELb0ELb0EEENS1_21CollectiveEpilogueFwdINS6_IJSA_SC_SB_EEES9_SE_SG_Li384ELb1ELb1ELb0ELb0EEENS1_36VarlenDynamicPersistentTileSchedulerILi192ELi128ELi384ELi128ELb0ELb1ELb1ELb0ELb1ELb1EEEEEEEEEvNT_6ParamsE)
        /*00b0*/ 	.word	0x00000004


	//----- nvinfo : EIATTR_FRAME_SIZE
	.align		4
.L_40:
        /*00b4*/ 	.byte	0x04, 0x11
        /*00b6*/ 	.short	(.L_42 - .L_41)
	.align		4
.L_41:
        /*00b8*/ 	.word	index@(_ZN7cutlass13device_kernelIN5flash11enable_sm90INS1_16FlashAttnFwdSm90INS1_25CollectiveMainloopFwdSm90ILi2EN4cute5tupleIJNS5_1CILi1EEES8_S8_EEENS6_IJNS7_ILi192EEENS7_ILi128EEENS7_ILi64EEEEEELi64ENS_6half_tEfNS_4arch4Sm90ELb0ELb0ELb1ELb1ELb1ELb0ELb0ELb1ELb1ELb1ELb0ELb0EEENS1_21CollectiveEpilogueFwdINS6_IJSA_SC_SB_EEES9_SE_SG_Li384ELb1ELb1ELb0ELb0EEENS1_36VarlenDynamicPersistentTileSchedulerILi192ELi128ELi384ELi128ELb0ELb1ELb1ELb0ELb1ELb1EEEEEEEEEvNT_6ParamsE)
        /*00bc*/ 	.word	0x00000000


	//----- nvinfo : EIATTR_REGCOUNT
	.align		4
.L_42:
        /*00c0*/ 	.byte	0x04, 0x2f
        /*00c2*/ 	.short	(.L_44 - .L_43)
	.align		4
.L_43:
        /*00c4*/ 	.word	index@(_ZN7cutlass13device_kernelIN5flash11enable_sm90INS1_16FlashAttnFwdSm90INS1_25CollectiveMainloopFwdSm90ILi2EN4cute5tupleIJNS5_1CILi1EEES8_S8_EEENS6_IJNS7_ILi192EEENS7_ILi128EEENS7_ILi64EEEEEELi64ENS_6half_tEfNS_4arch4Sm90ELb0ELb0ELb1ELb0ELb1ELb0ELb0ELb1ELb1ELb1ELb0ELb0EEENS1_21CollectiveEpilogueFwdINS6_IJSA_SC_SB_EEES9_SE_SG_Li384ELb0ELb1ELb0ELb0EEENS1_29StaticPersistentTileSchedulerILb0EEEEEEEEEvNT_6ParamsE)
        /*00c8*/ 	.word	0x00000004


	//----- nvinfo : EIATTR_FRAME_SIZE
	.align		4
.L_44:
        /*00cc*/ 	.byte	0x04, 0x11
        /*00ce*/ 	.short	(.L_46 - .L_45)
	.align		4
.L_45:
        /*00d0*/ 	.word	index@(_ZN7cutlass13device_kernelIN5flash11enable_sm90INS1_16FlashAttnFwdSm90INS1_25CollectiveMainloopFwdSm90ILi2EN4cute5tupleIJNS5_1CILi1EEES8_S8_EEENS6_IJNS7_ILi192EEENS7_ILi128EEENS7_ILi64EEEEEELi64ENS_6half_tEfNS_4arch4Sm90ELb0ELb0ELb1ELb0ELb1ELb0ELb0ELb1ELb1ELb1ELb0ELb0EEENS1_21CollectiveEpilogueFwdINS6_IJSA_SC_SB_EEES9_SE_SG_Li384ELb0ELb1ELb0ELb0EEENS1_29StaticPersistentTileSchedulerILb0EEEEEEEEEvNT_6ParamsE)
        /*00d4*/ 	.word	0x00000000


	//----- nvinfo : EIATTR_REGCOUNT
	.align		4
.L_46:
        /*00d8*/ 	.byte	0x04, 0x2f
        /*00da*/ 	.short	(.L_48 - .L_47)
	.align		4
.L_47:
        /*00dc*/ 	.word	index@(_ZN7cutlass13device_kernelIN5flash11enable_sm90INS1_16FlashAttnFwdSm90INS1_25CollectiveMainloopFwdSm90ILi2EN4cute5tupleIJNS5_1CILi1EEES8_S8_EEENS6_IJNS7_ILi192EEENS7_ILi128EEENS7_ILi96EEEEEELi96ENS_6half_tEfNS_4arch4Sm90ELb1ELb0ELb1ELb1ELb1ELb1ELb0ELb0ELb1ELb1ELb0ELb0EEENS1_21CollectiveEpilogueFwdINS6_IJSA_SC_SB_EEES9_SE_SG_Li384ELb1ELb1ELb0ELb0EEENS1_36VarlenDynamicPersistentTileSchedulerILi192ELi128ELi384ELi128ELb0ELb1ELb1ELb1ELb1ELb1EEEEEEEEEvNT_6ParamsE)
        /*00e0*/ 	.word	0x00000004


	//----- nvinfo : EIATTR_FRAME_SIZE
	.align		4
.L_48:
        /*00e4*/ 	.byte	0x04, 0x11
        /*00e6*/ 	.short	(.L_50 - .L_49)
	.align		4
.L_49:
        /*00e8*/ 	.word	index@(_ZN7cutlass13device_kernelIN5flash11enable_sm90INS1_16FlashAttnFwdSm90INS1_25CollectiveMainloopFwdSm90ILi2EN4cute5tupleIJNS5_1CILi1EEES8_S8_EEENS6_IJNS7_ILi192EEENS7_ILi128EEENS7_ILi96EEEEEELi96ENS_6half_tEfNS_4arch4Sm90ELb1ELb0ELb1ELb1ELb1ELb1ELb0ELb0ELb1ELb1ELb0ELb0EEENS1_21CollectiveEpilogueFwdINS6_IJSA_SC_SB_EEES9_SE_SG_Li384ELb1ELb1ELb0ELb0EEENS1_36VarlenDynamicPersistentTileSchedulerILi192ELi128ELi384ELi128ELb0ELb1ELb1ELb1ELb1ELb1EEEEEEEEEvNT_6ParamsE)
        /*00ec*/ 	.word	0x00000000


	//----- nvinfo : EIATTR_REGCOUNT
	.align		4
.L_50:
        /*00f0*/ 	.byte	0x04, 0x2f
        /*00f2*/ 	.short	(.L_52 - .L_51)
	.align		4
.L_51:
        /*00f4*/ 	.word	index@(_ZN7cutlass13device_kernelIN5flash11enable_sm90INS1_16FlashAttnFwdSm90INS1_25CollectiveMainloopFwdSm90ILi2EN4cute5tupleIJNS5_1CILi1EEES8_S8_EEENS6_IJNS7_ILi192EEENS7_ILi128EEENS7_ILi96EEEEEELi96ENS_6half_tEfNS_4arch4Sm90ELb1ELb0ELb1ELb1ELb1ELb0ELb0ELb0ELb1ELb1ELb0ELb0EEENS1_21CollectiveEpilogueFwdINS6_IJSA_SC_SB_EEES9_SE_SG_Li384ELb1ELb1ELb0ELb0EEENS1_36VarlenDynamicPersistentTileSchedulerILi192ELi128ELi384ELi128ELb0ELb1ELb1ELb1ELb1ELb1EEEEEEEEEvNT_6ParamsE)
        /*00f8*/ 	.word	0x00000004


	//----- nvinfo : EIATTR_FRAME_SIZE
	.align		4
.L_52:
        /*00fc*/ 	.byte	0x04, 0x11
        /*00fe*/ 	.short	(.L_54 - .L_53)
	.align		4
.L_53:
        /*0100*/ 	.word	index@(_ZN7cutlass13device_kernelIN5flash11enable_sm90INS1_16FlashAttnFwdSm90INS1_25CollectiveMainloopFwdSm90ILi2EN4cute5tupleIJNS5_1CILi1EEES8_S8_EEENS6_IJNS7_ILi192EEENS7_ILi128EEENS7_ILi96EEEEEELi96ENS_6half_tEfNS_4arch4Sm90ELb1ELb0ELb1ELb1ELb1ELb0ELb0ELb0ELb1ELb1ELb0ELb0EEENS1_21CollectiveEpilogueFwdINS6_IJSA_SC_SB_EEES9_SE_SG_Li384ELb1ELb1ELb0ELb0EEENS1_36VarlenDynamicPersistentTileSchedulerILi192ELi128ELi384ELi128ELb0ELb1ELb1ELb1ELb1ELb1EEEEEEEEEvNT_6ParamsE)
        /*0104*/ 	.word	0x00000000


	//----- nvinfo : EIATTR_REGCOUNT
	.align		4
.L_54:
        /*0108*/ 	.byte	0x04, 0x2f
        /*010a*/ 	.short	(.L_56 - .L_55)
	.align		4
.L_55:
        /*010c*/ 	.word	index@(_ZN7cutlass13device_kernelIN5flash11enable_sm90INS1_16FlashAttnFwdSm90INS1_25CollectiveMainloopFwdSm90ILi2EN4cute5tupleIJNS5_1CILi1EEES8_S8_EEENS6_IJNS7_ILi192EEENS7_ILi128EEENS7_ILi96EEEEEELi96ENS_6half_tEfNS_4arch4Sm90ELb1ELb0ELb1ELb0ELb1ELb0ELb0ELb0ELb1ELb1ELb0ELb0EEENS1_21CollectiveEpilogueFwdINS6_IJSA_SC_SB_EEES9_SE_SG_Li384ELb0ELb1ELb0ELb0EEENS1_30DynamicPersistentTileSchedulerILi384ELi128ELb0ELb1ELb1EEEEEEEEEvNT_6ParamsE)
        /*0110*/ 	.word	0x00000004


	//----- nvinfo : EIATTR_FRAME_SIZE
	.align		4
.L_56:
        /*0114*/ 	.byte	0x04, 0x11
        /*0116*/ 	.short	(.L_58 - .L_57)
	.align		4
.L_57:
        /*0118*/ 	.word	index@(_ZN7cutlass13device_kernelIN5flash11enable_sm90INS1_16FlashAttnFwdSm90INS1_25CollectiveMainloopFwdSm90ILi2EN4cute5tupleIJNS5_1CILi1EEES8_S8_EEENS6_IJNS7_ILi192EEENS7_ILi128EEENS7_ILi96EEEEEELi96ENS_6half_tEfNS_4arch4Sm90ELb1ELb0ELb1ELb0ELb1ELb0ELb0ELb0ELb1ELb1ELb0ELb0EEENS1_21CollectiveEpilogueFwdINS6_IJSA_SC_SB_EEES9_SE_SG_Li384ELb0ELb1ELb0ELb0EEENS1_30DynamicPersistentTileSchedulerILi384ELi128ELb0ELb1ELb1EEEEEEEEEvNT_6ParamsE)
        /*011c*/ 	.word	0x00000000


	//----- nvinfo : EIATTR_REGCOUNT
	.align		4
.L_58:
        /*0120*/ 	.byte	0x04, 0x2f
        /*0122*/ 	.short	(.L_60 - .L_59)
	.align		4
.L_59:
        /*0124*/ 	.word	index@(_ZN7cutlass13device_kernelIN5flash11enable_sm90INS1_16FlashAttnFwdSm90INS1_25CollectiveMainloopFwdSm90ILi2EN4cute5tupleIJNS5_1CILi1EEES8_S8_EEENS6_IJNS7_ILi192EEENS7_ILi128EEENS7_ILi96EEEEEELi96ENS_6half_tEfNS_4arch4Sm90ELb0ELb1ELb1ELb1ELb1ELb1ELb0ELb0ELb1ELb1ELb0ELb0EEENS1_21CollectiveEpilogueFwdINS6_IJSA_SC_SB_EEES9_SE_SG_Li384ELb1ELb1ELb0ELb0EEENS1_36VarlenDynamicPersistentTileSchedulerILi192ELi128ELi384ELi128ELb0ELb1ELb1ELb1ELb0ELb1EEEEEEEEEvNT_6ParamsE)
        /*0128*/ 	.word	0x00000004


	//----- nvinfo : EIATTR_FRAME_SIZE
	.align		4
.L_60:
        /*012c*/ 	.byte	0x04, 0x11
        /*012e*/ 	.short	(.L_62 - .L_61)
	.align		4
.L_61:
        /*0130*/ 	.word	index@(_ZN7cutlass13device_kernelIN5flash11enable_sm90INS1_16FlashAttnFwdSm90INS1_25CollectiveMainloopFwdSm90ILi2EN4cute5tupleIJNS5_1CILi1EEES8_S8_EEENS6_IJNS7_ILi192EEENS7_ILi128EEENS7_ILi96EEEEEELi96ENS_6half_tEfNS_4arch4Sm90ELb0ELb1ELb1ELb1ELb1ELb1ELb0ELb0ELb1ELb1ELb0ELb0EEENS1_21CollectiveEpilogueFwdINS6_IJSA_SC_SB_EEES9_SE_SG_Li384ELb1ELb1ELb0ELb0EEENS1_36VarlenDynamicPersistentTileSchedulerILi192ELi128ELi384ELi128ELb0ELb1ELb1ELb1ELb0ELb1EEEEEEEEEvNT_6ParamsE)
        /*0134*/ 	.word	0x00000000


	//----- nvinfo : EIATTR_REGCOUNT
	.align		4
.L_62:
        /*0138*/ 	.byte	0x04, 0x2f
        /*013a*/ 	.short	(.L_64 - .L_63)
	.align		4
.L_63:
        /*013c*/ 	.word	index@(_ZN7cutlass13device_kernelIN5flash11enable_sm90INS1_16FlashAttnFwdSm90INS1_25CollectiveMainloopFwdSm90ILi2EN4cute5tupleIJNS5_1CILi1EEES8_S8_EEENS6_IJNS7_ILi192EEENS7_ILi128EEENS7_ILi96EEEEEELi96ENS_6half_tEfNS_4arch4Sm90ELb0ELb1ELb1ELb1ELb1ELb0ELb0ELb0ELb1ELb1ELb0ELb0EEENS1_21CollectiveEpilogueFwdINS6_IJSA_SC_SB_EEES9_SE_SG_Li384ELb1ELb1ELb0ELb0EEENS1_36VarlenDynamicPersistentTileSchedulerILi192ELi128ELi384ELi128ELb0ELb1ELb1ELb1ELb0ELb1EEEEEEEEEvNT_6ParamsE)
        /*0140*/ 	.word	0x00000004


	//----- nvinfo : EIATTR_FRAME_SIZE
	.align		4
.L_64:
        /*0144*/ 	.byte	0x04, 0x11
        /*0146*/ 	.short	(.L_66 - .L_65)
	.align		4
.L_65:
        /*0148*/ 	.word	index@(_ZN7cutlass13device_kernelIN5flash11enable_sm90INS1_16FlashAttnFwdSm90INS1_25CollectiveMainloopFwdSm90ILi2EN4cute5tupleIJNS5_1CILi1EEES8_S8_EEENS6_IJNS7_ILi192EEENS7_ILi128EEENS7_ILi96EEEEEELi96ENS_6half_tEfNS_4arch4Sm90ELb0ELb1ELb1ELb1ELb1ELb0ELb0ELb0ELb1ELb1ELb0ELb0EEENS1_21CollectiveEpilogueFwdINS6_IJSA_SC_SB_EEES9_SE_SG_Li384ELb1ELb1ELb0ELb0EEENS1_36VarlenDynamicPersistentTileSchedulerILi192ELi128ELi384ELi128ELb0ELb1ELb1ELb1ELb0ELb1EEEEEEEEEvNT_6ParamsE)
        /*014c*/ 	.word	0x00000000


	//----- nvinfo : EIATTR_REGCOUNT
	.align		4
.L_66:
        /*0150*/ 	.byte	0x04, 0x2f
        /*0152*/ 	.short	(.L_68 - .L_67)
	.align		4
.L_67:
        /*0154*/ 	.word	index@(_ZN7cutlass13device_kernelIN5flash11enable_sm90INS1_16FlashAttnFwdSm90INS1_25CollectiveMainloopFwdSm90ILi2EN4cute5tupleIJNS5_1CILi1EEES8_S8_EEENS6_IJNS7_ILi192EEENS7_ILi128EEENS7_ILi96EEEEEELi96ENS_6half_tEfNS_4arch4Sm90ELb0ELb1ELb1ELb0ELb1ELb0ELb0ELb0ELb1ELb1ELb0ELb0EEENS1_21CollectiveEpilogueFwdINS6_IJSA_SC_SB_EEES9_SE_SG_Li384ELb0ELb1ELb0ELb0EEENS1_30DynamicPersistentTileSchedulerILi384ELi128ELb0ELb1ELb1EEEEEEEEEvNT_6ParamsE)
        /*0158*/ 	.word	0x00000004


	//----- nvinfo : EIATTR_FRAME_SIZE
	.align		4
.L_68:
        /*015c*/ 	.byte	0x04, 0x11
        /*015e*/ 	.short	(.L_70 - .L_69)
	.align		4
.L_69:
        /*0160*/ 	.word	index@(_ZN7cutlass13device_kernelIN5flash11enable_sm90INS1_16FlashAttnFwdSm90INS1_25CollectiveMainloopFwdSm90ILi2EN4cute5tupleIJNS5_1CILi1EEES8_S8_EEENS6_IJNS7_ILi192EEENS7_ILi128EEENS7_ILi96EEEEEELi96ENS_6half_tEfNS_4arch4Sm90ELb0ELb1ELb1ELb0ELb1ELb0ELb0ELb0ELb1ELb1ELb0ELb0EEENS1_21CollectiveEpilogueFwdINS6_IJSA_SC_SB_EEES9_SE_SG_Li384ELb0ELb1ELb0ELb0EEENS1_30DynamicPersistentTileSchedulerILi384ELi128ELb0ELb1ELb1EEEEEEEEEvNT_6ParamsE)
        /*0164*/ 	.word	0x00000000


	//----- nvinfo : EIATTR_REGCOUNT
	.align		4
.L_70:
        /*0168*/ 	.byte	0x04, 0x2f
        /*016a*/ 	.short	(.L_72 - .L_71)
	.align		4
.L_71:
        /*016c*/ 	.word	index@(_ZN7cutlass13device_kernelIN5flash11enable_sm90INS1_16FlashAttnFwdSm90INS1_25CollectiveMainloopFwdSm90ILi2EN4cute5tupleIJNS5_1CILi1EEES8_S8_EEENS6_IJNS7_ILi192EEENS7_ILi128EEENS7_ILi96EEEEEELi96ENS_6half_tEfNS_4arch4Sm90ELb0ELb0ELb1ELb1ELb1ELb1ELb0ELb0ELb1ELb1ELb0ELb0EEENS1_21CollectiveEpilogueFwdINS6_IJSA_SC_SB_EEES9_SE_SG_Li384ELb1ELb1ELb0ELb0EEENS1_36VarlenDynamicPersistentTileSchedulerILi192ELi128ELi384ELi128ELb0ELb1ELb1ELb0ELb1ELb1EEEEEEEEEvNT_6ParamsE)
        /*0170*/ 	.word	0x00000004


	//----- nvinfo : EIATTR_FRAME_SIZE
	.align		4
.L_72:
        /*0174*/ 	.byte	0x04, 0x11
        /*0176*/ 	.short	(.L_74 - .L_73)
	.align		4
.L_73:
        /*0178*/ 	.word	index@(_ZN7cutlass13device_kernelIN5flash11enable_sm90INS1_16FlashAttnFwdSm90INS1_25CollectiveMainloopFwdSm90ILi2EN4cute5tupleIJNS5_1CILi1EEES8_S8_EEENS6_IJNS7_ILi192EEENS7_ILi128EEENS7_ILi96EEEEEELi96ENS_6half_tEfNS_4arch4Sm90ELb0ELb0ELb1ELb1ELb1ELb1ELb0ELb0ELb1ELb1ELb0ELb0EEENS1_21CollectiveEpilogueFwdINS6_IJSA_SC_SB_EEES9_SE_SG_Li384ELb1ELb1ELb0ELb0EEENS1_36VarlenDynamicPersistentTileSchedulerILi192ELi128ELi384ELi128ELb0ELb1ELb1ELb0ELb1ELb1EEEEEEEEEvNT_6ParamsE)
        /*017c*/ 	.word	0x00000000


	//----- nvinfo : EIATTR_REGCOUNT
	.align		4
.L_74:
        /*0180*/ 	.byte	0x04, 0x2f
        /*0182*/ 	.short	(.L_76 - .L_75)
	.align		4
.L_75:
        /*0184*/ 	.word	index@(_ZN7cutlass13device_kernelIN5flash11enable_sm90INS1_16FlashAttnFwdSm90INS1_25CollectiveMainloopFwdSm90ILi2EN4cute5tupleIJNS5_1CILi1EEES8_S8_EEENS6_IJNS7_ILi192EEENS7_ILi128EEENS7_ILi96EEEEEELi96ENS_6half_tEfNS_4arch4Sm90ELb0ELb0ELb1ELb1ELb1ELb0ELb0ELb0ELb1ELb1ELb0ELb0EEENS1_21CollectiveEpilogueFwdINS6_IJSA_SC_SB_EEES9_SE_SG_Li384ELb1ELb1ELb0ELb0EEENS1_36VarlenDynamicPersistentTileSchedulerILi192ELi128ELi384ELi128ELb0ELb1ELb1ELb0ELb1ELb1EEEEEEEEEvNT_6ParamsE)
        /*0188*/ 	.word	0x00000004


	//----- nvinfo : EIATTR_FRAME_SIZE
	.align		4
.L_76:
        /*018c*/ 	.byte	0x04, 0x11
        /*018e*/ 	.short	(.L_78 - .L_77)
	.align		4
.L_77:
        /*0190*/ 	.word	index@(_ZN7cutlass13device_kernelIN5flash11enable_sm90INS1_16FlashAttnFwdSm90INS1_25CollectiveMainloopFwdSm90ILi2EN4cute5tupleIJNS5_1CILi1EEES8_S8_EEENS6_IJNS7_ILi192EEENS7_ILi128EEENS7_ILi96EEEEEELi96ENS_6half_tEfNS_4arch4Sm90ELb0ELb0ELb1ELb1ELb1ELb0ELb0ELb0ELb1ELb1ELb0ELb0EEENS1_21CollectiveEpilogueFwdINS6_IJSA_SC_SB_EEES9_SE_SG_Li384ELb1ELb1ELb0ELb0EEENS1_36VarlenDynamicPersistentTileSchedulerILi192ELi128ELi384ELi128ELb0ELb1ELb1ELb0ELb1ELb1EEEEEEEEEvNT_6ParamsE)
        /*0194*/ 	.word	0x00000000


	//----- nvinfo : EIATTR_REGCOUNT
	.align		4
.L_78:
        /*0198*/ 	.byte	0x04, 0x2f
        /*019a*/ 	.short	(.L_80 - .L_79)
	.align		4
.L_79:
        /*019c*/ 	.word	index@(_ZN7cutlass13device_kernelIN5flash11enable_sm90INS1_16FlashAttnFwdSm90INS1_25CollectiveMainloopFwdSm90ILi2EN4cute5tupleIJNS5_1CILi1EEES8_S8_EEENS6_IJNS7_ILi192EEENS7_ILi128EEENS7_ILi96EEEEEELi96ENS_6half_tEfNS_4arch4Sm90ELb0ELb0ELb1ELb0ELb1ELb0ELb0ELb0ELb1ELb1ELb0ELb0EEENS1_21CollectiveEpilogueFwdINS6_IJSA_SC_SB_EEES9_SE_SG_Li384ELb0ELb1ELb0ELb0EEENS1_29StaticPersistentTileSchedulerILb0EEEEEEEEEvNT_6ParamsE)
        /*01a0*/ 	.word	0x00000004


	//----- nvinfo : EIATTR_FRAME_SIZE
	.align		4
.L_80:
        /*01a4*/ 	.byte	0x04, 0x11
        /*01a6*/ 	.short	(.L_82 - .L_81)
	.align		4
.L_81:
        /*01a8*/ 	.word	index@(_ZN7cutlass13device_kernelIN5flash11enable_sm90INS1_16FlashAttnFwdSm90INS1_25CollectiveMainloopFwdSm90ILi2EN4cute5tupleIJNS5_1CILi1EEES8_S8_EEENS6_IJNS7_ILi192EEENS7_ILi128EEENS7_ILi96EEEEEELi96ENS_6half_tEfNS_4arch4Sm90ELb0ELb0ELb1ELb0ELb1ELb0ELb0ELb0ELb1ELb1ELb0ELb0EEENS1_21CollectiveEpilogueFwdINS6_IJSA_SC_SB_EEES9_SE_SG_Li384ELb0ELb1ELb0ELb0EEENS1_29StaticPersistentTileSchedulerILb0EEEEEEEEEvNT_6ParamsE)
        /*01ac*/ 	.word	0x00000000


	//----- nvinfo : EIATTR_REGCOUNT
	.align		4
.L_82:
        /*01b0*/ 	.byte	0x04, 0x2f
        /*01b2*/ 	.short	(.L_84 - .L_83)
	.align		4
.L_83:
        /*01b4*/ 	.word	index@(_ZN7cutlass13device_kernelIN5flash11enable_sm90INS1_16FlashAttnFwdSm90INS1_25CollectiveMainloopFwdSm90ILi2EN4cute5tupleIJNS5_1CILi1EEES8_S8_EEENS6_IJNS7_ILi128EEESA_SA_EEELi128ENS_6half_tEfNS_4arch4Sm90ELb1ELb0ELb1ELb1ELb1ELb1ELb0ELb1ELb1ELb1ELb0ELb0EEENS1_21CollectiveEpilogueFwdISB_S9_SC_SE_Li256ELb1ELb1ELb0ELb0EEENS1_36VarlenDynamicPersistentTileSchedulerILi128ELi128ELi256ELi128ELb0ELb1ELb1ELb1ELb1ELb1EEEEEEEEEvNT_6ParamsE)
        /*01b8*/ 	.word	0x00000004


	//----- nvinfo : EIATTR_FRAME_SIZE
	.align		4
.L_84:
        /*01bc*/ 	.byte	0x04, 0x11
        /*01be*/ 	.short	(.L_86 - .L_85)
	.align		4
.L_85:
        /*01c0*/ 	.word	index@(_ZN7cutlass13device_kernelIN5flash11enable_sm90INS1_16FlashAttnFwdSm90INS1_25CollectiveMainloopFwdSm90ILi2EN4cute5tupleIJNS5_1CILi1EEES8_S8_EEENS6_IJNS7_ILi128EEESA_SA_EEELi128ENS_6half_tEfNS_4arch4Sm90ELb1ELb0ELb1ELb1ELb1ELb1ELb0ELb1ELb1ELb1ELb0ELb0EEENS1_21CollectiveEpilogueFwdISB_S9_SC_SE_Li256ELb1ELb1ELb0ELb0EEENS1_36VarlenDynamicPersistentTileSchedulerILi128ELi128ELi256ELi128ELb0ELb1ELb1ELb1ELb1ELb1EEEEEEEEEvNT_6ParamsE)
        /*01c4*/ 	.word	0x00000000


	//----- nvinfo : EIATTR_REGCOUNT
	.align		4
.L_86:
        /*01c8*/ 	.byte	0x04, 0x2f
        /*01ca*/ 	.short	(.L_88 - .L_87)
	.align		4
.L_87:
        /*01cc*/ 	.word	index@(_ZN7cutlass13device_kernelIN5flash11enable_sm90INS1_16FlashAttnFwdSm90INS1_25CollectiveMainloopFwdSm90ILi2EN4cute5tupleIJNS5_1CILi1EEES8_S8_EEENS6_IJNS7_ILi128EEESA_SA_EEELi128ENS_6half_tEfNS_4arch4Sm90ELb1ELb0ELb1ELb1ELb1ELb0ELb0ELb1ELb1ELb1ELb0ELb0EEENS1_21CollectiveEpilogueFwdISB_S9_SC_SE_Li256ELb1ELb1ELb0ELb0EEENS1_36VarlenDynamicPersistentTileSchedulerILi128ELi128ELi256ELi128ELb0ELb1ELb1ELb1ELb1ELb1EEEEEEEEEvNT_6ParamsE)
        /*01d0*/ 	.word	0x00000004


	//----- nvinfo : EIATTR_FRAME_SIZE
	.align		4
.L_88:
        /*01d4*/ 	.byte	0x04, 0x11
        /*01d6*/ 	.short	(.L_90 - .L_89)
	.align		4
.L_89:
        /*01d8*/ 	.word	index@(_ZN7cutlass13device_kernelIN5flash11enable_sm90INS1_16FlashAttnFwdSm90INS1_25CollectiveMainloopFwdSm90ILi2EN4cute5tupleIJNS5_1CILi1EEES8_S8_EEENS6_IJNS7_ILi128EEESA_SA_EEELi128ENS_6half_tEfNS_4arch4Sm90ELb1ELb0ELb1ELb1ELb1ELb0ELb0ELb1ELb1ELb1ELb0ELb0EEENS1_21CollectiveEpilogueFwdISB_S9_SC_SE_Li256ELb1ELb1ELb0ELb0EEENS1_36VarlenDynamicPersistentTileSchedulerILi128ELi128ELi256ELi128ELb0ELb1ELb1ELb1ELb1ELb1EEEEEEEEEvNT_6ParamsE)
        /*01dc*/ 	.word	0x00000000


	//----- nvinfo : EIATTR_REGCOUNT
	.align		4
.L_90:
        /*01e0*/ 	.byte	0x04, 0x2f
        /*01e2*/ 	.short	(.L_92 - .L_91)
	.align		4
.L_91:
        /*01e4*/ 	.word	index@(_ZN7cutlass13device_kernelIN5flash11enable_sm90INS1_16FlashAttnFwdSm90INS1_25CollectiveMainloopFwdSm90ILi2EN4cute5tupleIJNS5_1CILi1EEES8_S8_EEENS6_IJNS7_ILi128EEESA_SA_EEELi128ENS_6half_tEfNS_4arch4Sm90ELb1ELb0ELb1ELb0ELb1ELb0ELb0ELb1ELb1ELb1ELb0ELb0EEENS1_21CollectiveEpilogueFwdISB_S9_SC_SE_Li256ELb0ELb1ELb0ELb0EEENS1_30DynamicPersistentTileSchedulerILi256ELi128ELb0ELb1ELb1EEEEEEEEEvNT_6ParamsE)
        /*01e8*/ 	.word	0x00000004


	//----- nvinfo : EIATTR_FRAME_SIZE
	.align		4
.L_92:
        /*01ec*/ 	.byte	0x04, 0x11
        /*01ee*/ 	.short	(.L_94 - .L_93)
	.align		4
.L_93:
        /*01f0*/ 	.word	index@(_ZN7cutlass13device_kernelIN5flash11enable_sm90INS1_16FlashAttnFwdSm90INS1_25CollectiveMainloopFwdSm90ILi2EN4cute5tupleIJNS5_1CILi1EEES8_S8_EEENS6_IJNS7_ILi128EEESA_SA_EEELi128ENS_6half_tEfNS_4arch4Sm90ELb1ELb0ELb1ELb0ELb1ELb0ELb0ELb1ELb1ELb1ELb0ELb0EEENS1_21CollectiveEpilogueFwdISB_S9_SC_SE_Li256ELb0ELb1ELb0ELb0EEENS1_30DynamicPersistentTileSchedulerILi256ELi128ELb0ELb1ELb1EEEEEEEEEvNT_6ParamsE)
        /*01f4*/ 	.word	0x00000000


	//----- nvinfo : EIATTR_REGCOUNT
	.align		4
.L_94:
        /*01f8*/ 	.byte	0x04, 0x2f
        /*01fa*/ 	.short	(.L_96 - .L_95)
	.align		4
.L_95:
        /*01fc*/ 	.word	index@(_ZN7cutlass13device_kernelIN5flash11enable_sm90INS1_16FlashAttnFwdSm90INS1_25CollectiveMainloopFwdSm90ILi2EN4cute5tupleIJNS5_1CILi1EEES8_S8_EEENS6_IJNS7_ILi128EEESA_SA_EEELi128ENS_6half_tEfNS_4arch4Sm90ELb0ELb1ELb1ELb1ELb1ELb1ELb0ELb1ELb1ELb1ELb0ELb0EEENS1_21CollectiveEpilogueFwdISB_S9_SC_SE_Li256ELb1ELb1ELb0ELb0EEENS1_36VarlenDynamicPersistentTileSchedulerILi128ELi128ELi256ELi128ELb0ELb1ELb1ELb1ELb0ELb1EEEEEEEEEvNT_6ParamsE)
        /*0200*/ 	.word	0x00000004


	//----- nvinfo : EIATTR_FRAME_SIZE
	.align		4
.L_96:
        /*0204*/ 	.byte	0x04, 0x11
        /*0206*/ 	.short	(.L_98 - .L_97)
	.align		4
.L_97:
        /*0208*/ 	.word	index@(_ZN7cutlass13device_kernelIN5flash11enable_sm90INS1_16FlashAttnFwdSm90INS1_25CollectiveMainloopFwdSm90ILi2EN4cute5tupleIJNS5_1CILi1EEES8_S8_EEENS6_IJNS7_ILi128EEESA_SA_EEELi128ENS_6half_tEfNS_4arch4Sm90ELb0ELb1ELb1ELb1ELb1ELb1ELb0ELb1ELb1ELb1ELb0ELb0EEENS1_21CollectiveEpilogueFwdISB_S9_SC_SE_Li256ELb1ELb1ELb0ELb0EEENS1_36VarlenDynamicPersistentTileSchedulerILi128ELi128ELi256ELi128ELb0ELb1ELb1ELb1ELb0ELb1EEEEEEEEEvNT_6ParamsE)
        /*020c*/ 	.word	0x00000000


	//----- nvinfo : EIATTR_REGCOUNT
	.align		4
.L_98:
        /*0210*/ 	.byte	0x04, 0x2f
        /*0212*/ 	.short	(.L_100 - .L_99)
	.align		4
.L_99:
        /*0214*/ 	.word	index@(_ZN7cutlass13device_kernelIN5flash11enable_sm90INS1_16FlashAttnFwdSm90INS1_25CollectiveMainloopFwdSm90ILi2EN4cute5tupleIJNS5_1CILi1EEES8_S8_EEENS6_IJNS7_ILi128EEESA_SA_EEELi128ENS_6half_tEfNS_4arch4Sm90ELb0ELb1ELb1ELb1ELb1ELb0ELb0ELb1ELb1ELb1ELb0ELb0EEENS1_21CollectiveEpilogueFwdISB_S9_SC_SE_Li256ELb1ELb1ELb0ELb0EEENS1_36VarlenDynamicPersistentTileSchedulerILi128ELi128ELi256ELi128ELb0ELb1ELb1ELb1ELb0ELb1EEEEEEEEEvNT_6ParamsE)
        /*0218*/ 	.word	0x00000004


	//----- nvinfo : EIATTR_FRAME_SIZE
	.align		4
.L_100:
        /*021c*/ 	.byte	0x04, 0x11
        /*021e*/ 	.short	(.L_102 - .L_101)
	.align		4
.L_101:
        /*0220*/ 	.word	index@(_ZN7cutlass13device_kernelIN5flash11enable_sm90INS1_16FlashAttnFwdSm90INS1_25CollectiveMainloopFwdSm90ILi2EN4cute5tupleIJNS5_1CILi1EEES8_S8_EEENS6_IJNS7_ILi128EEESA_SA_EEELi128ENS_6half_tEfNS_4arch4Sm90ELb0ELb1ELb1ELb1ELb1ELb0ELb0ELb1ELb1ELb1ELb0ELb0EEENS1_21CollectiveEpilogueFwdISB_S9_SC_SE_Li256ELb1ELb1ELb0ELb0EEENS1_36VarlenDynamicPersistentTileSchedulerILi128ELi128ELi256ELi128ELb0ELb1ELb1ELb1ELb0ELb1EEEEEEEEEvNT_6ParamsE)
        /*0224*/ 	.word	0x00000000


	//----- nvinfo : EIATTR_REGCOUNT
	.align		4
.L_102:
        /*0228*/ 	.byte	0x04, 0x2f
        /*022a*/ 	.short	(.L_104 - .L_103)
	.align		4
.L_103:
        /*022c*/ 	.word	index@(_ZN7cutlass13device_kernelIN5flash11enable_sm90INS1_16FlashAttnFwdSm90INS1_25CollectiveMainloopFwdSm90ILi2EN4cute5tupleIJNS5_1CILi1EEES8_S8_EEENS6_IJNS7_ILi128EEESA_SA_EEELi128ENS_6half_tEfNS_4arch4Sm90ELb0ELb1ELb1ELb0ELb1ELb0ELb0ELb1ELb1ELb1ELb0ELb0EEENS1_21CollectiveEpilogueFwdISB_S9_SC_SE_Li256ELb0ELb1ELb0ELb0EEENS1_30DynamicPersistentTileSchedulerILi256ELi128ELb0ELb1ELb1EEEEEEEEEvNT_6ParamsE)
        /*0230*/ 	.word	0x00000004


	//----- nvinfo : EIATTR_FRAME_SIZE
	.align		4
.L_104:
        /*0234*/ 	.byte	0x04, 0x11
        /*0236*/ 	.short	(.L_106 - .L_105)
	.align		4
.L_105:
        /*0238*/ 	.word	index@(_ZN7cutlass13device_kernelIN5flash11enable_sm90INS1_16FlashAttnFwdSm90INS1_25CollectiveMainloopFwdSm90ILi2EN4cute5tupleIJNS5_1CILi1EEES8_S8_EEENS6_IJNS7_ILi128EEESA_SA_EEELi128ENS_6half_tEfNS_4arch4Sm90ELb0ELb1ELb1ELb0ELb1ELb0ELb0ELb1ELb1ELb1ELb0ELb0EEENS1_21CollectiveEpilogueFwdISB_S9_SC_SE_Li256ELb0ELb1ELb0ELb0EEENS1_30DynamicPersistentTileSchedulerILi256ELi128ELb0ELb1ELb1EEEEEEEEEvNT_6ParamsE)
        /*023c*/ 	.word	0x00000000


	//----- nvinfo : EIATTR_REGCOUNT
	.align		4
.L_106:
        /*0240*/ 	.byte	0x04, 0x2f
        /*0242*/ 	.short	(.L_108 - .L_107)
	.align		4
.L_107:
        /*0244*/ 	.word	index@(_ZN7cutlass13device_kernelIN5flash11enable_sm90INS1_16FlashAttnFwdSm90INS1_25CollectiveMainloopFwdSm90ILi2EN4cute5tupleIJNS5_1CILi1EEES8_S8_EEENS6_IJNS7_ILi128EEESA_SA_EEELi128ENS_6half_tEfNS_4arch4Sm90ELb0ELb0ELb1ELb1ELb1ELb1ELb0ELb1ELb1ELb1ELb0ELb0EEENS1_21CollectiveEpilogueFwdISB_S9_SC_SE_Li256ELb1ELb1ELb0ELb0EEENS1_36VarlenDynamicPersistentTileSchedulerILi128ELi128ELi256ELi128ELb0ELb1ELb1ELb0ELb1ELb1EEEEEEEEEvNT_6ParamsE)
        /*0248*/ 	.word	0x00000004


	//----- nvinfo : EIATTR_FRAME_SIZE
	.align		4
.L_108:
        /*024c*/ 	.byte	0x04, 0x11
        /*024e*/ 	.short	(.L_110 - .L_109)
	.align		4
.L_109:
        /*0250*/ 	.word	index@(_ZN7cutlass13device_kernelIN5flash11enable_sm90INS1_16FlashAttnFwdSm90INS1_25CollectiveMainloopFwdSm90ILi2EN4cute5tupleIJNS5_1CILi1EEES8_S8_EEENS6_IJNS7_ILi128EEESA_SA_EEELi128ENS_6half_tEfNS_4arch4Sm90ELb0ELb0ELb1ELb1ELb1ELb1ELb0ELb1ELb1ELb1ELb0ELb0EEENS1_21CollectiveEpilogueFwdISB_S9_SC_SE_Li256ELb1ELb1ELb0ELb0EEENS1_36VarlenDynamicPersistentTileSchedulerILi128ELi128ELi256ELi128ELb0ELb1ELb1ELb0ELb1ELb1EEEEEEEEEvNT_6ParamsE)
        /*0254*/ 	.word	0x00000000


	//----- nvinfo : EIATTR_REGCOUNT
	.align		4
.L_110:
        /*0258*/ 	.byte	0x04, 0x2f
        /*025a*/ 	.short	(.L_112 - .L_111)
	.align		4
.L_111:
        /*025c*/ 	.word	index@(_ZN7cutlass13device_kernelIN5flash11enable_sm90INS1_16FlashAttnFwdSm90INS1_25CollectiveMainloopFwdSm90ILi2EN4cute5tupleIJNS5_1CILi1EEES8_S8_EEENS6_IJNS7_ILi128EEESA_SA_EEELi128ENS_6half_tEfNS_4arch4Sm90ELb0ELb0ELb1ELb1ELb1ELb0ELb0ELb1ELb1ELb1ELb0ELb0EEENS1_21CollectiveEpilogueFwdISB_S9_SC_SE_Li256ELb1ELb1ELb0ELb0EEENS1_36VarlenDynamicPersistentTileSchedulerILi128ELi128ELi256ELi128ELb0ELb1ELb1ELb0ELb1ELb1EEEEEEEEEvNT_6ParamsE)
        /*0260*/ 	.word	0x00000004


	//----- nvinfo : EIATTR_FRAME_SIZE
	.align		4
.L_112:
        /*0264*/ 	.byte	0x04, 0x11
        /*0266*/ 	.short	(.L_114 - .L_113)
	.align		4
.L_113:
        /*0268*/ 	.word	index@(_ZN7cutlass13device_kernelIN5flash11enable_sm90INS1_16FlashAttnFwdSm90INS1_25CollectiveMainloopFwdSm90ILi2EN4cute5tupleIJNS5_1CILi1EEES8_S8_EEENS6_IJNS7_ILi128EEESA_SA_EEELi128ENS_6half_tEfNS_4arch4Sm90ELb0ELb0ELb1ELb1ELb1ELb0ELb0ELb1ELb1ELb1ELb0ELb0EEENS1_21CollectiveEpilogueFwdISB_S9_SC_SE_Li256ELb1ELb1ELb0ELb0EEENS1_36VarlenDynamicPersistentTileSchedulerILi128ELi128ELi256ELi128ELb0ELb1ELb1ELb0ELb1ELb1EEEEEEEEEvNT_6ParamsE)
        /*026c*/ 	.word	0x00000000


	//----- nvinfo : EIATTR_REGCOUNT
	.align		4
.L_114:
        /*0270*/ 	.byte	0x04, 0x2f
        /*0272*/ 	.short	(.L_116 - .L_115)
	.align		4
.L_115:
        /*0274*/ 	.word	index@(_ZN7cutlass13device_kernelIN5flash11enable_sm90INS1_16FlashAttnFwdSm90INS1_25CollectiveMainloopFwdSm90ILi2EN4cute5tupleIJNS5_1CILi1EEES8_S8_EEENS6_IJNS7_ILi128EEESA_SA_EEELi128ENS_6half_tEfNS_4arch4Sm90ELb0ELb0ELb1ELb0ELb1ELb0ELb0ELb1ELb1ELb1ELb0ELb0EEENS1_21CollectiveEpilogueFwdISB_S9_SC_SE_Li256ELb0ELb1ELb0ELb0EEENS1_29StaticPersistentTileSchedulerILb0EEEEEEEEEvNT_6ParamsE)
        /*0278*/ 	.word	0x00000004


	//----- nvinfo : EIATTR_FRAME_SIZE
	.align		4
.L_116:
        /*027c*/ 	.byte	0x04, 0x11
        /*027e*/ 	.short	(.L_118 - .L_117)
	.align		4
.L_117:
        /*0280*/ 	.word	index@(_ZN7cutlass13device_kernelIN5flash11enable_sm90INS1_16FlashAttnFwdSm90INS1_25CollectiveMainloopFwdSm90ILi2EN4cute5tupleIJNS5_1CILi1EEES8_S8_EEENS6_IJNS7_ILi128EEESA_SA_EEELi128ENS_6half_tEfNS_4arch4Sm90ELb0ELb0ELb1ELb0ELb1ELb0ELb0ELb1ELb1ELb1ELb0ELb0EEENS1_21CollectiveEpilogueFwdISB_S9_SC_SE_Li256ELb0ELb1ELb0ELb0EEENS1_29StaticPersistentTileSchedulerILb0EEEEEEEEEvNT_6ParamsE)
        /*0284*/ 	.word	0x00000000


	//----- nvinfo : EIATTR_REGCOUNT
	.align		4
.L_118:
        /*0288*/ 	.byte	0x04, 0x2f
        /*028a*/ 	.short	(.L_120 - .L_119)
	.align		4
.L_119:
        /*028c*/ 	.word	index@(_ZN7cutlass13device_kernelIN5flash11enable_sm90INS1_16FlashAttnFwdSm90INS1_25CollectiveMainloopFwdSm90ILi2EN4cute5tupleIJNS5_1CILi1EEES8_S8_EEENS6_IJNS7_ILi128EEENS7_ILi96EEENS7_ILi192EEEEEELi192ENS_6half_tEfNS_4arch4Sm90ELb1ELb0ELb1ELb1ELb1ELb1ELb0ELb1ELb1ELb1ELb0ELb0EEENS1_21CollectiveEpilogueFwdINS6_IJSA_SC_SB_EEES9_SE_SG_Li256ELb1ELb1ELb0ELb0EEENS1_36VarlenDynamicPersistentTileSchedulerILi128ELi96ELi256ELi128ELb0ELb1ELb1ELb1ELb1ELb1EEEEEEEEEvNT_6ParamsE)
        /*0290*/ 	.word	0x00000004


	//----- nvinfo : EIATTR_FRAME_SIZE
	.align		4
.L_120:
        /*0294*/ 	.byte	0x04, 0x11
        /*0296*/ 	.short	(.L_122 - .L_121)
	.align		4
.L_121:
        /*0298*/ 	.word	index@(_ZN7cutlass13device_kernelIN5flash11enable_sm90INS1_16FlashAttnFwdSm90INS1_25CollectiveMainloopFwdSm90ILi2EN4cute5tupleIJNS5_1CILi1EEES8_S8_EEENS6_IJNS7_ILi128EEENS7_ILi96EEENS7_ILi192EEEEEELi192ENS_6half_tEfNS_4arch4Sm90ELb1ELb0ELb1ELb1ELb1ELb1ELb0ELb1ELb1ELb1ELb0ELb0EEENS1_21CollectiveEpilogueFwdINS6_IJSA_SC_SB_EEES9_SE_SG_Li256ELb1ELb1ELb0ELb0EEENS1_36VarlenDynamicPersistentTileSchedulerILi128ELi96ELi256ELi128ELb0ELb1ELb1ELb1ELb1ELb1EEEEEEEEEvNT_6ParamsE)
        /*029c*/ 	.word	0x00000000


	//----- nvinfo : EIATTR_REGCOUNT
	.align		4
.L_122:
        /*02a0*/ 	.byte	0x04, 0x2f
        /*02a2*/ 	.short	(.L_124 - .L_123)
	.align		4
.L_123:
        /*02a4*/ 	.word	index@(_ZN7cutlass13device_kernelIN5flash11enable_sm90INS1_16FlashAttnFwdSm90INS1_25CollectiveMainloopFwdSm90ILi2EN4cute5tupleIJNS5_1CILi1EEES8_S8_EEENS6_IJNS7_ILi128EEENS7_ILi96EEENS7_ILi192EEEEEELi192ENS_6half_tEfNS_4arch4Sm90ELb1ELb0ELb1ELb1ELb1ELb0ELb0ELb1ELb1ELb1ELb0ELb0EEENS1_21CollectiveEpilogueFwdINS6_IJSA_SC_SB_EEES9_SE_SG_Li256ELb1ELb1ELb0ELb0EEENS1_36VarlenDynamicPersistentTileSchedulerILi128ELi96ELi256ELi128ELb0ELb1ELb1ELb1ELb1ELb1EEEEEEEEEvNT_6ParamsE)
        /*02a8*/ 	.word	0x00000004


	//----- nvinfo : EIATTR_FRAME_SIZE
	.align		4
.L_124:
        /*02ac*/ 	.byte	0x04, 0x11
        /*02ae*/ 	.short	(.L_126 - .L_125)
	.align		4
.L_125:
        /*02b0*/ 	.word	index@(_ZN7cutlass13device_kernelIN5flash11enable_sm90INS1_16FlashAttnFwdSm90INS1_25CollectiveMainloopFwdSm90ILi2EN4cute5tupleIJNS5_1CILi1EEES8_S8_EEENS6_IJNS7_ILi128EEENS7_ILi96EEENS7_ILi192EEEEEELi192ENS_6half_tEfNS_4arch4Sm90ELb1ELb0ELb1ELb1ELb1ELb0ELb0ELb1ELb1ELb1ELb0ELb0EEENS1_21CollectiveEpilogueFwdINS6_IJSA_SC_SB_EEES9_SE_SG_Li256ELb1ELb1ELb0ELb0EEENS1_36VarlenDynamicPersistentTileSchedulerILi128ELi96ELi256ELi128ELb0ELb1ELb1ELb1ELb1ELb1EEEEEEEEEvNT_6ParamsE)
        /*02b4*/ 	.word	0x00000000


	//----- nvinfo : EIATTR_REGCOUNT
	.align		4
.L_126:
        /*02b8*/ 	.byte	0x04, 0x2f
        /*02ba*/ 	.short	(.L_128 - .L_127)
	.align		4
.L_127:
        /*02bc*/ 	.word	index@(_ZN7cutlass13device_kernelIN5flash11enable_sm90INS1_16FlashAttnFwdSm90INS1_25CollectiveMainloopFwdSm90ILi2EN4cute5tupleIJNS5_1CILi1EEES8_S8_EEENS6_IJNS7_ILi128EEENS7_ILi96EEENS7_ILi192EEEEEELi192ENS_6half_tEfNS_4arch4Sm90ELb1ELb0ELb1ELb0ELb1ELb0ELb0ELb1ELb1ELb1ELb0ELb0EEENS1_21CollectiveEpilogueFwdINS6_IJSA_SC_SB_EEES9_SE_SG_Li256ELb0ELb1ELb0ELb0EEENS1_30DynamicPersistentTileSchedulerILi256ELi128ELb0ELb1ELb1EEEEEEEEEvNT_6ParamsE)
        /*02c0*/ 	.word	0x00000004


	//----- nvinfo : EIATTR_FRAME_SIZE
	.align		4
.L_128:
        /*02c4*/ 	.byte	0x04, 0x11
        /*02c6*/ 	.short	(.L_130 - .L_129)
	.align		4
.L_129:
        /*02c8*/ 	.word	index@(_ZN7cutlass13device_kernelIN5flash11enable_sm90INS1_16FlashAttnFwdSm90INS1_25CollectiveMainloopFwdSm90ILi2EN4cute5tupleIJNS5_1CILi1EEES8_S8_EEENS6_IJNS7_ILi128EEENS7_ILi96EEENS7_ILi192EEEEEELi192ENS_6half_tEfNS_4arch4Sm90ELb1ELb0ELb1ELb0ELb1ELb0ELb0ELb1ELb1ELb1ELb0ELb0EEENS1_21CollectiveEpilogueFwdINS6_IJSA_SC_SB_EEES9_SE_SG_Li256ELb0ELb1ELb0ELb0EEENS1_30DynamicPersistentTileSchedulerILi256ELi128ELb0ELb1ELb1EEEEEEEEEvNT_6ParamsE)
        /*02cc*/ 	.word	0x00000000


	//----- nvinfo : EIATTR_REGCOUNT
	.align		4
.L_130:
        /*02d0*/ 	.byte	0x04, 0x2f
        /*02d2*/ 	.short	(.L_132 - .L_131)
	.align		4
.L_131:
        /*02d4*/ 	.word	index@(_ZN7cutlass13device_kernelIN5flash11enable_sm90INS1_16FlashAttnFwdSm90INS1_25CollectiveMainloopFwdSm90ILi2EN4cute5tupleIJNS5_1CILi1EEES8_S8_EEENS6_IJNS7_ILi128EEENS7_ILi96EEENS7_ILi192EEEEEELi192ENS_6half_tEfNS_4arch4Sm90ELb0ELb1ELb1ELb1ELb1ELb1ELb0ELb1ELb1ELb1ELb0ELb0EEENS1_21CollectiveEpilogueFwdINS6_IJSA_SC_SB_EEES9_SE_SG_Li256ELb1ELb1ELb0ELb0EEENS1_36VarlenDynamicPersistentTileSchedulerILi128ELi96ELi256ELi128ELb0ELb1ELb1ELb1ELb0ELb1EEEEEEEEEvNT_6ParamsE)
        /*02d8*/ 	.word	0x00000004


	//----- nvinfo : EIATTR_FRAME_SIZE
	.align		4
.L_132:
        /*02dc*/ 	.byte	0x04, 0x11
        /*02de*/ 	.short	(.L_134 - .L_133)
	.align		4
.L_133:
        /*02e0*/ 	.word	index@(_ZN7cutlass13device_kernelIN5flash11enable_sm90INS1_16FlashAttnFwdSm90INS1_25CollectiveMainloopFwdSm90ILi2EN4cute5tupleIJNS5_1CILi1EEES8_S8_EEENS6_IJNS7_ILi128EEENS7_ILi96EEENS7_ILi192EEEEEELi192ENS_6half_tEfNS_4arch4Sm90ELb0ELb1ELb1ELb1ELb1ELb1ELb0ELb1ELb1ELb1ELb0ELb0EEENS1_21CollectiveEpilogueFwdINS6_IJSA_SC_SB_EEES9_SE_SG_Li256ELb1ELb1ELb0ELb0EEENS1_36VarlenDynamicPersistentTileSchedulerILi128ELi96ELi256ELi128ELb0ELb1ELb1ELb1ELb0ELb1EEEEEEEEEvNT_6ParamsE)
        /*02e4*/ 	.word	0x00000000


	//----- nvinfo : EIATTR_REGCOUNT
	.align		4
.L_134:
        /*02e8*/ 	.byte	0x04, 0x2f
        /*02ea*/ 	.short	(.L_136 - .L_135)
	.align		4
.L_135:
        /*02ec*/ 	.word	index@(_ZN7cutlass13device_kernelIN5flash11enable_sm90INS1_16FlashAttnFwdSm90INS1_25CollectiveMainloopFwdSm90ILi2EN4cute5tupleIJNS5_1CILi1EEES8_S8_EEENS6_IJNS7_ILi128EEENS7_ILi96EEENS7_ILi192EEEEEELi192ENS_6half_tEfNS_4arch4Sm90ELb0ELb1ELb1ELb1ELb1ELb0ELb0ELb1ELb1ELb1ELb0ELb0EEENS1_21CollectiveEpilogueFwdINS6_IJSA_SC_SB_EEES9_SE_SG_Li256ELb1ELb1ELb0ELb0EEENS1_36VarlenDynamicPersistentTileSchedulerILi128ELi96ELi256ELi128ELb0ELb1ELb1ELb1ELb0ELb1EEEEEEEEEvNT_6ParamsE)
        /*02f0*/ 	.word	0x00000004


	//----- nvinfo : EIATTR_FRAME_SIZE
	.align		4
.L_136:
        /*02f4*/ 	.byte	0x04, 0x11
        /*02f6*/ 	.short	(.L_138 - .L_137)
	.align		4
.L_137:
        /*02f8*/ 	.word	index@(_ZN7cutlass13device_kernelIN5flash11enable_sm90INS1_16FlashAttnFwdSm90INS1_25CollectiveMainloopFwdSm90ILi2EN4cute5tupleIJNS5_1CILi1EEES8_S8_EEENS6_IJNS7_ILi128EEENS7_ILi96EEENS7_ILi192EEEEEELi192ENS_6half_tEfNS_4arch4Sm90ELb0ELb1ELb1ELb1ELb1ELb0ELb0ELb1ELb1ELb1ELb0ELb0EEENS1_21CollectiveEpilogueFwdINS6_IJSA_SC_SB_EEES9_SE_SG_Li256ELb1ELb1ELb0ELb0EEENS1_36VarlenDynamicPersistentTileSchedulerILi128ELi96ELi256ELi128ELb0ELb1ELb1ELb1ELb0ELb1EEEEEEEEEvNT_6ParamsE)
        /*02fc*/ 	.word	0x00000000


	//----- nvinfo : EIATTR_REGCOUNT
	.align		4
.L_138:
        /*0300*/ 	.byte	0x04, 0x2f
        /*0302*/ 	.short	(.L_140 - .L_139)
	.align		4
.L_139:
        /*0304*/ 	.word	index@(_ZN7cutlass13device_kernelIN5flash11enable_sm90INS1_16FlashAttnFwdSm90INS1_25CollectiveMainloopFwdSm90ILi2EN4cute5tupleIJNS5_1CILi1EEES8_S8_EEENS6_IJNS7_ILi128EEENS7_ILi96EEENS7_ILi192EEEEEELi192ENS_6half_tEfNS_4arch4Sm90ELb0ELb1ELb1ELb0ELb1ELb0ELb0ELb1ELb1ELb1ELb0ELb0EEENS1_21CollectiveEpilogueFwdINS6_IJSA_SC_SB_EEES9_SE_SG_Li256ELb0ELb1ELb0ELb0EEENS1_30DynamicPersistentTileSchedulerILi256ELi128ELb0ELb1ELb1EEEEEEEEEvNT_6ParamsE)
        /*0308*/ 	.word	0x00000004


	//----- nvinfo : EIATTR_FRAME_SIZE
	.align		4
.L_140:
        /*030c*/ 	.byte	0x04, 0x11
        /*030e*/ 	.short	(.L_142 - .L_141)
	.align		4
.L_141:
        /*0310*/ 	.word	index@(_ZN7cutlass13device_kernelIN5flash11enable_sm90INS1_16FlashAttnFwdSm90INS1_25CollectiveMainloopFwdSm90ILi2EN4cute5tupleIJNS5_1CILi1EEES8_S8_EEENS6_IJNS7_ILi128EEENS7_ILi96EEENS7_ILi192EEEEEELi192ENS_6half_tEfNS_4arch4Sm90ELb0ELb1ELb1ELb0ELb1ELb0ELb0ELb1ELb1ELb1ELb0ELb0EEENS1_21CollectiveEpilogueFwdINS6_IJSA_SC_SB_EEES9_SE_SG_Li256ELb0ELb1ELb0ELb0EEENS1_30DynamicPersistentTileSchedulerILi256ELi128ELb0ELb1ELb1EEEEEEEEEvNT_6ParamsE)
        /*0314*/ 	.word	0x00000000


	//----- nvinfo : EIATTR_REGCOUNT
	.align		4
.L_142:
        /*0318*/ 	.byte	0x04, 0x2f
        /*031a*/ 	.short	(.L_144 - .L_143)
	.align		4
.L_143:
        /*031c*/ 	.word	index@(_ZN7cutlass13device_kernelIN5flash11enable_sm90INS1_16FlashAttnFwdSm90INS1_25CollectiveMainloopFwdSm90ILi2EN4cute5tupleIJNS5_1CILi1EEES8_S8_EEENS6_IJNS7_ILi128EEENS7_ILi96EEENS7_ILi192EEEEEELi192ENS_6half_tEfNS_4arch4Sm90ELb0ELb0ELb1ELb1ELb1ELb1ELb0ELb1ELb1ELb1ELb0ELb0EEENS1_21CollectiveEpilogueFwdINS6_IJSA_SC_SB_EEES9_SE_SG_Li256ELb1ELb1ELb0ELb0EEENS1_36VarlenDynamicPersistentTileSchedulerILi128ELi96ELi256ELi128ELb0ELb1ELb1ELb0ELb1ELb1EEEEEEEEEvNT_6ParamsE)
        /*0320*/ 	.word	0x00000004


	//----- nvinfo : EIATTR_FRAME_SIZE
	.align		4
.L_144:
        /*0324*/ 	.byte	0x04, 0x11
        /*0326*/ 	.short	(.L_146 - .L_145)
	.align		4
.L_145:
        /*0328*/ 	.word	index@(_ZN7cutlass13device_kernelIN5flash11enable_sm90INS1_16FlashAttnFwdSm90INS1_25CollectiveMainloopFwdSm90ILi2EN4cute5tupleIJNS5_1CILi1EEES8_S8_EEENS6_IJNS7_ILi128EEENS7_ILi96EEENS7_ILi192EEEEEELi192ENS_6half_tEfNS_4arch4Sm90ELb0ELb0ELb1ELb1ELb1ELb1ELb0ELb1ELb1ELb1ELb0ELb0EEENS1_21CollectiveEpilogueFwdINS6_IJSA_SC_SB_EEES9_SE_SG_Li256ELb1ELb1ELb0ELb0EEENS1_36VarlenDynamicPersistentTileSchedulerILi128ELi96ELi256ELi128ELb0ELb1ELb1ELb0ELb1ELb1EEEEEEEEEvNT_6ParamsE)
        /*032c*/ 	.word	0x00000000


	//----- nvinfo : EIATTR_REGCOUNT
	.align		4
.L_146:
        /*0330*/ 	.byte	0x04, 0x2f
        /*0332*/ 	.short	(.L_148 - .L_147)
	.align		4
.L_147:
        /*0334*/ 	.word	index@(_ZN7cutlass13device_kernelIN5flash11enable_sm90INS1_16FlashAttnFwdSm90INS1_25CollectiveMainloopFwdSm90ILi2EN4cute5tupleIJNS5_1CILi1EEES8_S8_EEENS6_IJNS7_ILi128EEENS7_ILi96EEENS7_ILi192EEEEEELi192ENS_6half_tEfNS_4arch4Sm90ELb0ELb0ELb1ELb1ELb1ELb0ELb0ELb1ELb1ELb1ELb0ELb0EEENS1_21CollectiveEpilogueFwdINS6_IJSA_SC_SB_EEES9_SE_SG_Li256ELb1ELb1ELb0ELb0EEENS1_36VarlenDynamicPersistentTileSchedulerILi128ELi96ELi256ELi128ELb0ELb1ELb1ELb0ELb1ELb1EEEEEEEEEvNT_6ParamsE)
        /*0338*/ 	.word	0x00000004


	//----- nvinfo : EIATTR_FRAME_SIZE
	.align		4
.L_148:
        /*033c*/ 	.byte	0x04, 0x11
        /*033e*/ 	.short	(.L_150 - .L_149)
	.align		4
.L_149:
        /*0340*/ 	.word	index@(_ZN7cutlass13device_kernelIN5flash11enable_sm90INS1_16FlashAttnFwdSm90INS1_25CollectiveMainloopFwdSm90ILi2EN4cute5tupleIJNS5_1CILi1EEES8_S8_EEENS6_IJNS7_ILi128EEENS7_ILi96EEENS7_ILi192EEEEEELi192ENS_6half_tEfNS_4arch4Sm90ELb0ELb0ELb1ELb1ELb1ELb0ELb0ELb1ELb1ELb1ELb0ELb0EEENS1_21CollectiveEpilogueFwdINS6_IJSA_SC_SB_EEES9_SE_SG_Li256ELb1ELb1ELb0ELb0EEENS1_36VarlenDynamicPersistentTileSchedulerILi128ELi96ELi256ELi128ELb0ELb1ELb1ELb0ELb1ELb1EEEEEEEEEvNT_6ParamsE)
        /*0344*/ 	.word	0x00000000


	//----- nvinfo : EIATTR_REGCOUNT
	.align		4
.L_150:
        /*0348*/ 	.byte	0x04, 0x2f
        /*034a*/ 	.short	(.L_152 - .L_151)
	.align		4
.L_151:
        /*034c*/ 	.word	index@(_ZN7cutlass13device_kernelIN5flash11enable_sm90INS1_16FlashAttnFwdSm90INS1_25CollectiveMainloopFwdSm90ILi2EN4cute5tupleIJNS5_1CILi1EEES8_S8_EEENS6_IJNS7_ILi128EEENS7_ILi96EEENS7_ILi192EEEEEELi192ENS_6half_tEfNS_4arch4Sm90ELb0ELb0ELb1ELb0ELb1ELb0ELb0ELb1ELb1ELb1ELb0ELb0EEENS1_21CollectiveEpilogueFwdINS6_IJSA_SC_SB_EEES9_SE_SG_Li256ELb0ELb1ELb0ELb0EEENS1_29StaticPersistentTileSchedulerILb0EEEEEEEEEvNT_6ParamsE)
        /*0350*/ 	.word	0x00000004


	//----- nvinfo : EIATTR_FRAME_SIZE
	.align		4
.L_152:
        /*0354*/ 	.byte	0x04, 0x11
        /*0356*/ 	.short	(.L_154 - .L_153)
	.align		4
.L_153:
        /*0358*/ 	.word	index@(_ZN7cutlass13device_kernelIN5flash11enable_sm90INS1_16FlashAttnFwdSm90INS1_25CollectiveMainloopFwdSm90ILi2EN4cute5tupleIJNS5_1CILi1EEES8_S8_EEENS6_IJNS7_ILi128EEENS7_ILi96EEENS7_ILi192EEEEEELi192ENS_6half_tEfNS_4arch4Sm90ELb0ELb0ELb1ELb0ELb1ELb0ELb0ELb1ELb1ELb1ELb0ELb0EEENS1_21CollectiveEpilogueFwdINS6_IJSA_SC_SB_EEES9_SE_SG_Li256ELb0ELb1ELb0ELb0EEENS1_29StaticPersistentTileSchedulerILb0EEEEEEEEEvNT_6ParamsE)
        /*035c*/ 	.word	0x00000000


	//----- nvinfo : EIATTR_REGCOUNT
	.align		4
.L_154:
        /*0360*/ 	.byte	0x04, 0x2f
        /*0362*/ 	.short	(.L_156 - .L_155)
	.align		4
.L_155:
        /*0364*/ 	.word	index@(_ZN7cutlass13device_kernelIN5flash11enable_sm90INS1_16FlashAttnFwdSm90INS1_25CollectiveMainloopFwdSm90ILi2EN4cute5tupleIJNS5_1CILi1EEES8_S8_EEENS6_IJNS7_ILi128EEENS7_ILi80EEENS7_ILi256EEEEEELi256ENS_6half_tEfNS_4arch4Sm90ELb1ELb0ELb1ELb1ELb1ELb1ELb0ELb1ELb1ELb1ELb0ELb0EEENS1_21CollectiveEpilogueFwdINS6_IJSA_SC_SB_EEES9_SE_SG_Li256ELb1ELb1ELb0ELb0EEENS1_36VarlenDynamicPersistentTileSchedulerILi128ELi80ELi256ELi128ELb0ELb1ELb1ELb1ELb1ELb1EEEEEEEEEvNT_6ParamsE)
        /*0368*/ 	.word	0x00000004


	//----- nvinfo : EIATTR_FRAME_SIZE
	.align		4
.L_156:
        /*036c*/ 	.byte	0x04, 0x11
        /*036e*/ 	.short	(.L_158 - .L_157)
	.align		4
.L_157:
        /*0370*/ 	.word	index@(_ZN7cutlass13device_kernelIN5flash11enable_sm90INS1_16FlashAttnFwdSm90INS1_25CollectiveMainloopFwdSm90ILi2EN4cute5tupleIJNS5_1CILi1EEES8_S8_EEENS6_IJNS7_ILi128EEENS7_ILi80EEENS7_ILi256EEEEEELi256ENS_6half_tEfNS_4arch4Sm90ELb1ELb0ELb1ELb1ELb1ELb1ELb0ELb1ELb1ELb1ELb0ELb0EEENS1_21CollectiveEpilogueFwdINS6_IJSA_SC_SB_EEES9_SE_SG_Li256ELb1ELb1ELb0ELb0EEENS1_36VarlenDynamicPersistentTileSchedulerILi128ELi80ELi256ELi128ELb0ELb1ELb1ELb1ELb1ELb1EEEEEEEEEvNT_6ParamsE)
        /*0374*/ 	.word	0x00000000


	//----- nvinfo : EIATTR_REGCOUNT
	.align		4
.L_158:
        /*0378*/ 	.byte	0x04, 0x2f
        /*037a*/ 	.short	(.L_160 - .L_159)
	.align		4
.L_159:
        /*037c*/ 	.word	index@(_ZN7cutlass13device_kernelIN5flash11enable_sm90INS1_16FlashAttnFwdSm90INS1_25CollectiveMainloopFwdSm90ILi2EN4cute5tupleIJNS5_1CILi1EEES8_S8_EEENS6_IJNS7_ILi128EEENS7_ILi80EEENS7_ILi256EEEEEELi256ENS_6half_tEfNS_4arch4Sm90ELb1ELb0ELb1ELb1ELb1ELb0ELb0ELb1ELb1ELb1ELb0ELb0EEENS1_21CollectiveEpilogueFwdINS6_IJSA_SC_SB_EEES9_SE_SG_Li256ELb1ELb1ELb0ELb0EEENS1_36VarlenDynamicPersistentTileSchedulerILi128ELi80ELi256ELi128ELb0ELb1ELb1ELb1ELb1ELb1EEEEEEEEEvNT_6ParamsE)
        /*0380*/ 	.word	0x00000004


	//----- nvinfo : EIATTR_FRAME_SIZE
	.align		4
.L_160:
        /*0384*/ 	.byte	0x04, 0x11
        /*0386*/ 	.short	(.L_162 - .L_161)
	.align		4
.L_161:
        /*0388*/ 	.word	index@(_ZN7cutlass13device_kernelIN5flash11enable_sm90INS1_16FlashAttnFwdSm90INS1_25CollectiveMainloopFwdSm90ILi2EN4cute5tupleIJNS5_1CILi1EEES8_S8_EEENS6_IJNS7_ILi128EEENS7_ILi80EEENS7_ILi256EEEEEELi256ENS_6half_tEfNS_4arch4Sm90ELb1ELb0ELb1ELb1ELb1ELb0ELb0ELb1ELb1ELb1ELb0ELb0EEENS1_21CollectiveEpilogueFwdINS6_IJSA_SC_SB_EEES9_SE_SG_Li256ELb1ELb1ELb0ELb0EEENS1_36VarlenDynamicPersistentTileSchedulerILi128ELi80ELi256ELi128ELb0ELb1ELb1ELb1ELb1ELb1EEEEEEEEEvNT_6ParamsE)
        /*038c*/ 	.word	0x00000000


	//----- nvinfo : EIATTR_REGCOUNT
	.align		4
.L_162:
        /*0390*/ 	.byte	0x04, 0x2f
        /*0392*/ 	.short	(.L_164 - .L_163)
	.align		4
.L_163:
        /*0394*/ 	.word	index@(_ZN7cutlass13device_kernelIN5flash11enable_sm90INS1_16FlashAttnFwdSm90INS1_25CollectiveMainloopFwdSm90ILi2EN4cute5tupleIJNS5_1CILi1EEES8_S8_EEENS6_IJNS7_ILi128EEENS7_ILi80EEENS7_ILi256EEEEEELi256ENS_6half_tEfNS_4arch4Sm90ELb1ELb0ELb1ELb0ELb1ELb0ELb0ELb1ELb1ELb1ELb0ELb0EEENS1_21CollectiveEpilogueFwdINS6_IJSA_SC_SB_EEES9_SE_SG_Li256ELb0ELb1ELb0ELb0EEENS1_30DynamicPersistentTileSchedulerILi256ELi128ELb0ELb1ELb1EEEEEEEEEvNT_6ParamsE)
        /*0398*/ 	.word	0x00000004


	//----- nvinfo : EIATTR_FRAME_SIZE
	.align		4
.L_164:
        /*039c*/ 	.byte	0x04, 0x11
        /*039e*/ 	.short	(.L_166 - .L_165)
	.align		4
.L_165:
        /*03a0*/ 	.word	index@(_ZN7cutlass13device_kernelIN5flash11enable_sm90INS1_16FlashAttnFwdSm90INS1_25CollectiveMainloopFwdSm90ILi2EN4cute5tupleIJNS5_1CILi1EEES8_S8_EEENS6_IJNS7_ILi128EEENS7_ILi80EEENS7_ILi256EEEEEELi256ENS_6half_tEfNS_4arch4Sm90ELb1ELb0ELb1ELb0ELb1ELb0ELb0ELb1ELb1ELb1ELb0ELb0EEENS1_21CollectiveEpilogueFwdINS6_IJSA_SC_SB_EEES9_SE_SG_Li256ELb0ELb1ELb0ELb0EEENS1_30DynamicPersistentTileSchedulerILi256ELi128ELb0ELb1ELb1EEEEEEEEEvNT_6ParamsE)
        /*03a4*/ 	.word	0x00000000


	//----- nvinfo : EIATTR_REGCOUNT
	.align		4
.L_166:
        /*03a8*/ 	.byte	0x04, 0x2f
        /*03aa*/ 	.short	(.L_168 - .L_167)
	.align		4
.L_167:
        /*03ac*/ 	.word	index@(_ZN7cutlass13device_kernelIN5flash11enable_sm90INS1_16FlashAttnFwdSm90INS1_25CollectiveMainloopFwdSm90ILi2EN4cute5tupleIJNS5_1CILi1EEES8_S8_EEENS6_IJNS7_ILi128EEENS7_ILi64EEENS7_ILi256EEEEEELi256ENS_6half_tEfNS_4arch4Sm90ELb0ELb1ELb1ELb1ELb1ELb1ELb0ELb1ELb1ELb1ELb0ELb0EEENS1_21CollectiveEpilogueFwdINS6_IJSA_SC_SB_EEES9_SE_SG_Li256ELb1ELb1ELb0ELb0EEENS1_36VarlenDynamicPersistentTileSchedulerILi128ELi64ELi256ELi128ELb0ELb1ELb1ELb1ELb0ELb1EEEEEEEEEvNT_6ParamsE)
        /*03b0*/ 	.word	0x00000004


	//----- nvinfo : EIATTR_FRAME_SIZE
	.align		4
.L_168:
        /*03b4*/ 	.byte	0x04, 0x11
        /*03b6*/ 	.short	(.L_170 - .L_169)
	.align		4
.L_169:
        /*03b8*/ 	.word	index@(_ZN7cutlass13device_kernelIN5flash11enable_sm90INS1_16FlashAttnFwdSm90INS1_25CollectiveMainloopFwdSm90ILi2EN4cute5tupleIJNS5_1CILi1EEES8_S8_EEENS6_IJNS7_ILi128EEENS7_ILi64EEENS7_ILi256EEEEEELi256ENS_6half_tEfNS_4arch4Sm90ELb0ELb1ELb1ELb1ELb1ELb1ELb0ELb1ELb1ELb1ELb0ELb0EEENS1_21CollectiveEpilogueFwdINS6_IJSA_SC_SB_EEES9_SE_SG_Li256ELb1ELb1ELb0ELb0EEENS1_36VarlenDynamicPersistentTileSchedulerILi128ELi64ELi256ELi128ELb0ELb1ELb1ELb1ELb0ELb1EEEEEEEEEvNT_6ParamsE)
        /*03bc*/ 	.word	0x00000000


	//----- nvinfo : EIATTR_REGCOUNT
	.align		4
.L_170:
        /*03c0*/ 	.byte	0x04, 0x2f
        /*03c2*/ 	.short	(.L_172 - .L_171)
	.align		4
.L_171:
        /*03c4*/ 	.word	index@(_ZN7cutlass13device_kernelIN5flash11enable_sm90INS1_16FlashAttnFwdSm90INS1_25CollectiveMainloopFwdSm90ILi2EN4cute5tupleIJNS5_1CILi1EEES8_S8_EEENS6_IJNS7_ILi128EEENS7_ILi64EEENS7_ILi256EEEEEELi256ENS_6half_tEfNS_4arch4Sm90ELb0ELb1ELb1ELb1ELb1ELb0ELb0ELb1ELb1ELb1ELb0ELb0EEENS1_21CollectiveEpilogueFwdINS6_IJSA_SC_SB_EEES9_SE_SG_Li256ELb1ELb1ELb0ELb0EEENS1_36VarlenDynamicPersistentTileSchedulerILi128ELi64ELi256ELi128ELb0ELb1ELb1ELb1ELb0ELb1EEEEEEEEEvNT_6ParamsE)
        /*03c8*/ 	.word	0x00000004


	//----- nvinfo : EIATTR_FRAME_SIZE
	.align		4
.L_172:
        /*03cc*/ 	.byte	0x04, 0x11
        /*03ce*/ 	.short	(.L_174 - .L_173)
	.align		4
.L_173:
        /*03d0*/ 	.word	index@(_ZN7cutlass13device_kernelIN5flash11enable_sm90INS1_16FlashAttnFwdSm90INS1_25CollectiveMainloopFwdSm90ILi2EN4cute5tupleIJNS5_1CILi1EEES8_S8_EEENS6_IJNS7_ILi128EEENS7_ILi64EEENS7_ILi256EEEEEELi256ENS_6half_tEfNS_4arch4Sm90ELb0ELb1ELb1ELb1ELb1ELb0ELb0ELb1ELb1ELb1ELb0ELb0EEENS1_21CollectiveEpilogueFwdINS6_IJSA_SC_SB_EEES9_SE_SG_Li256ELb1ELb1ELb0ELb0EEENS1_36VarlenDynamicPersistentTileSchedulerILi128ELi64ELi256ELi128ELb0ELb1ELb1ELb1ELb0ELb1EEEEEEEEEvNT_6ParamsE)
        /*03d4*/ 	.word	0x00000000


	//----- nvinfo : EIATTR_REGCOUNT
	.align		4
.L_174:
        /*03d8*/ 	.byte	0x04, 0x2f
        /*03da*/ 	.short	(.L_176 - .L_175)
	.align		4
.L_175:
        /*03dc*/ 	.word	index@(_ZN7cutlass13device_kernelIN5flash11enable_sm90INS1_16FlashAttnFwdSm90INS1_25CollectiveMainloopFwdSm90ILi2EN4cute5tupleIJNS5_1CILi1EEES8_S8_EEENS6_IJNS7_ILi128EEENS7_ILi64EEENS7_ILi256EEEEEELi256ENS_6half_tEfNS_4arch4Sm90ELb0ELb1ELb1ELb0ELb1ELb0ELb0ELb1ELb1ELb1ELb0ELb0EEENS1_21CollectiveEpilogueFwdINS6_IJSA_SC_SB_EEES9_SE_SG_Li256ELb0ELb1ELb0ELb0EEENS1_30DynamicPersistentTileSchedulerILi256ELi128ELb0ELb1ELb1EEEEEEEEEvNT_6ParamsE)
        /*03e0*/ 	.word	0x00000004


	//----- nvinfo : EIATTR_FRAME_SIZE
	.align		4
.L_176:
        /*03e4*/ 	.byte	0x04, 0x11
        /*03e6*/ 	.short	(.L_178 - .L_177)
	.align		4
.L_177:
        /*03e8*/ 	.word	index@(_ZN7cutlass13device_kernelIN5flash11enable_sm90INS1_16FlashAttnFwdSm90INS1_25CollectiveMainloopFwdSm90ILi2EN4cute5tupleIJNS5_1CILi1EEES8_S8_EEENS6_IJNS7_ILi128EEENS7_ILi64EEENS7_ILi256EEEEEELi256ENS_6half_tEfNS_4arch4Sm90ELb0ELb1ELb1ELb0ELb1ELb0ELb0ELb1ELb1ELb1ELb0ELb0EEENS1_21CollectiveEpilogueFwdINS6_IJSA_SC_SB_EEES9_SE_SG_Li256ELb0ELb1ELb0ELb0EEENS1_30DynamicPersistentTileSchedulerILi256ELi128ELb0ELb1ELb1EEEEEEEEEvNT_6ParamsE)
        /*03ec*/ 	.word	0x00000000


	//----- nvinfo : EIATTR_REGCOUNT
	.align		4
.L_178:
        /*03f0*/ 	.byte	0x04, 0x2f
        /*03f2*/ 	.short	(.L_180 - .L_179)
	.align		4
.L_179:
        /*03f4*/ 	.word	index@(_ZN7cutlass13device_kernelIN5flash11enable_sm90INS1_16FlashAttnFwdSm90INS1_25CollectiveMainloopFwdSm90ILi2EN4cute5tupleIJNS5_1CILi1EEES8_S8_EEENS6_IJNS7_ILi128EEENS7_ILi80EEENS7_ILi256EEEEEELi256ENS_6half_tEfNS_4arch4Sm90ELb0ELb0ELb1ELb1ELb1ELb1ELb0ELb1ELb1ELb1ELb0ELb0EEENS1_21CollectiveEpilogueFwdINS6_IJSA_SC_SB_EEES9_SE_SG_Li256ELb1ELb1ELb0ELb0EEENS1_36VarlenDynamicPersistentTileSchedulerILi128ELi80ELi256ELi128ELb0ELb1ELb1ELb0ELb1ELb1EEEEEEEEEvNT_6ParamsE)
        /*03f8*/ 	.word	0x00000004


	//----- nvinfo : EIATTR_FRAME_SIZE
	.align		4
.L_180:
        /*03fc*/ 	.byte	0x04, 0x11
        /*03fe*/ 	.short	(.L_182 - .L_181)
	.align		4
.L_181:
        /*0400*/ 	.word	index@(_ZN7cutlass13device_kernelIN5flash11enable_sm90INS1_16FlashAttnFwdSm90INS1_25CollectiveMainloopFwdSm90ILi2EN4cute5tupleIJNS5_1CILi1EEES8_S8_EEENS6_IJNS7_ILi128EEENS7_ILi80EEENS7_ILi256EEEEEELi256ENS_6half_tEfNS_4arch4Sm90ELb0ELb0ELb1ELb1ELb1ELb1ELb0ELb1ELb1ELb1ELb0ELb0EEENS1_21CollectiveEpilogueFwdINS6_IJSA_SC_SB_EEES9_SE_SG_Li256ELb1ELb1ELb0ELb0EEENS1_36VarlenDynamicPersistentTileSchedulerILi128ELi80ELi256ELi128ELb0ELb1ELb1ELb0ELb1ELb1EEEEEEEEEvNT_6ParamsE)
        /*0404*/ 	.word	0x00000000


	//----- nvinfo : EIATTR_REGCOUNT
	.align		4
.L_182:
        /*0408*/ 	.byte	0x04, 0x2f
        /*040a*/ 	.short	(.L_184 - .L_183)
	.align		4
.L_183:
        /*040c*/ 	.word	index@(_ZN7cutlass13device_kernelIN5flash11enable_sm90INS1_16FlashAttnFwdSm90INS1_25CollectiveMainloopFwdSm90ILi2EN4cute5tupleIJNS5_1CILi1EEES8_S8_EEENS6_IJNS7_ILi128EEENS7_ILi80EEENS7_ILi256EEEEEELi256ENS_6half_tEfNS_4arch4Sm90ELb0ELb0ELb1ELb1ELb1ELb0ELb0ELb1ELb1ELb1ELb0ELb0EEENS1_21CollectiveEpilogueFwdINS6_IJSA_SC_SB_EEES9_SE_SG_Li256ELb1ELb1ELb0ELb0EEENS1_36VarlenDynamicPersistentTileSchedulerILi128ELi80ELi256ELi128ELb0ELb1ELb1ELb0ELb1ELb1EEEEEEEEEvNT_6ParamsE)
        /*0410*/ 	.word	0x00000004


	//----- nvinfo : EIATTR_FRAME_SIZE
	.align		4
.L_184:
        /*0414*/ 	.byte	0x04, 0x11
        /*0416*/ 	.short	(.L_186 - .L_185)
	.align		4
.L_185:
        /*0418*/ 	.word	index@(_ZN7cutlass13device_kernelIN5flash11enable_sm90INS1_16FlashAttnFwdSm90INS1_25CollectiveMainloopFwdSm90ILi2EN4cute5tupleIJNS5_1CILi1EEES8_S8_EEENS6_IJNS7_ILi128EEENS7_ILi80EEENS7_ILi256EEEEEELi256ENS_6half_tEfNS_4arch4Sm90ELb0ELb0ELb1ELb1ELb1ELb0ELb0ELb1ELb1ELb1ELb0ELb0EEENS1_21CollectiveEpilogueFwdINS6_IJSA_SC_SB_EEES9_SE_SG_Li256ELb1ELb1ELb0ELb0EEENS1_36VarlenDynamicPersistentTileSchedulerILi128ELi80ELi256ELi128ELb0ELb1ELb1ELb0ELb1ELb1EEEEEEEEEvNT_6ParamsE)
        /*041c*/ 	.word	0x00000000


	//----- nvinfo : EIATTR_REGCOUNT
	.align		4
.L_186:
        /*0420*/ 	.byte	0x04, 0x2f
        /*0422*/ 	.short	(.L_188 - .L_187)
	.align		4
.L_187:
        /*0424*/ 	.word	index@(_ZN7cutlass13device_kernelIN5flash11enable_sm90INS1_16FlashAttnFwdSm90INS1_25CollectiveMainloopFwdSm90ILi2EN4cute5tupleIJNS5_1CILi1EEES8_S8_EEENS6_IJNS7_ILi128EEENS7_ILi80EEENS7_ILi256EEEEEELi256ENS_6half_tEfNS_4arch4Sm90ELb0ELb0ELb1ELb0ELb1ELb0ELb0ELb1ELb1ELb1ELb0ELb0EEENS1_21CollectiveEpilogueFwdINS6_IJSA_SC_SB_EEES9_SE_SG_Li256ELb0ELb1ELb0ELb0EEENS1_29StaticPersistentTileSchedulerILb0EEEEEEEEEvNT_6ParamsE)
        /*0428*/ 	.word	0x00000004


	//----- nvinfo : EIATTR_FRAME_SIZE
	.align		4
.L_188:
        /*042c*/ 	.byte	0x04, 0x11
        /*042e*/ 	.short	(.L_190 - .L_189)
	.align		4
.L_189:
        /*0430*/ 	.word	index@(_ZN7cutlass13device_kernelIN5flash11enable_sm90INS1_16FlashAttnFwdSm90INS1_25CollectiveMainloopFwdSm90ILi2EN4cute5tupleIJNS5_1CILi1EEES8_S8_EEENS6_IJNS7_ILi128EEENS7_ILi80EEENS7_ILi256EEEEEELi256ENS_6half_tEfNS_4arch4Sm90ELb0ELb0ELb1ELb0ELb1ELb0ELb0ELb1ELb1ELb1ELb0ELb0EEENS1_21CollectiveEpilogueFwdINS6_IJSA_SC_SB_EEES9_SE_SG_Li256ELb0ELb1ELb0ELb0EEENS1_29StaticPersistentTileSchedulerILb0EEEEEEEEEvNT_6ParamsE)
        /*0434*/ 	.word	0x00000000


	//----- nvinfo : EIATTR_MIN_STACK_SIZE
	.align		4
.L_190:
        /*0438*/ 	.byte	0x04, 0x12
        /*043a*/ 	.short	(.L_192 - .L_191)
	.align		4
.L_191:
        /*043c*/ 	.word	index@(_ZN7cutlass13device_kernelIN5flash11enable_sm90INS1_16FlashAttnFwdSm90INS1_25CollectiveMainloopFwdSm90ILi2EN4cute5tupleIJNS5_1CILi1EEES8_S8_EEENS6_IJNS7_ILi128EEENS7_ILi80EEENS7_ILi256EEEEEELi256ENS_6half_tEfNS_4arch4Sm90ELb0ELb0ELb1ELb0ELb1ELb0ELb0ELb1ELb1ELb1ELb0ELb0EEENS1_21CollectiveEpilogueFwdINS6_IJSA_SC_SB_EEES9_SE_SG_Li256ELb0ELb1ELb0ELb0EEENS1_29StaticPersistentTileSchedulerILb0EEEEEEEEEvNT_6ParamsE)
        /*0440*/ 	.word	0x00000000


	//----- nvinfo : EIATTR_MIN_STACK_SIZE
	.align		4
.L_192:
        /*0444*/ 	.byte	0x04, 0x12
        /*0446*/ 	.short	(.L_194 - .L_193)
	.align		4
.L_193:
        /*0448*/ 	.word	index@(_ZN7cutlass13device_kernelIN5flash11enable_sm90INS1_16FlashAttnFwdSm90INS1_25CollectiveMainloopFwdSm90ILi2EN4cute5tupleIJNS5_1CILi1EEES8_S8_EEENS6_IJNS7_ILi128EEENS7_ILi80EEENS7_ILi256EEEEEELi256ENS_6half_tEfNS_4arch4Sm90ELb0ELb0ELb1ELb1ELb1ELb0ELb0ELb1ELb1ELb1ELb0ELb0EEENS1_21CollectiveEpilogueFwdINS6_IJSA_SC_SB_EEES9_SE_SG_Li256ELb1ELb1ELb0ELb0EEENS1_36VarlenDynamicPersistentTileSchedulerILi128ELi80ELi256ELi128ELb0ELb1ELb1ELb0ELb1ELb1EEEEEEEEEvNT_6ParamsE)
        /*044c*/ 	.word	0x00000000


	//----- nvinfo : EIATTR_MIN_STACK_SIZE
	.align		4
.L_194:
        /*0450*/ 	.byte	0x04, 0x12
        /*0452*/ 	.short	(.L_196 - .L_195)
	.align		4
.L_195:
        /*0454*/ 	.word	index@(_ZN7cutlass13device_kernelIN5flash11enable_sm90INS1_16FlashAttnFwdSm90INS1_25CollectiveMainloopFwdSm90ILi2EN4cute5tupleIJNS5_1CILi1EEES8_S8_EEENS6_IJNS7_ILi128EEENS7_ILi80EEENS7_ILi256EEEEEELi256ENS_6half_tEfNS_4arch4Sm90ELb0ELb0ELb1ELb1ELb1ELb1ELb0ELb1ELb1ELb1ELb0ELb0EEENS1_21CollectiveEpilogueFwdINS6_IJSA_SC_SB_EEES9_SE_SG_Li256ELb1ELb1ELb0ELb0EEENS1_36VarlenDynamicPersistentTileSchedulerILi128ELi80ELi256ELi128ELb0ELb1ELb1ELb0ELb1ELb1EEEEEEEEEvNT_6ParamsE)
        /*0458*/ 	.word	0x00000000


	//----- nvinfo : EIATTR_MIN_STACK_SIZE
	.align		4
.L_196:
        /*045c*/ 	.byte	0x04, 0x12
        /*045e*/ 	.short	(.L_198 - .L_197)
	.align		4
.L_197:
        /*0460*/ 	.word	index@(_ZN7cutlass13device_kernelIN5flash11enable_sm90INS1_16FlashAttnFwdSm90INS1_25CollectiveMainloopFwdSm90ILi2EN4cute5tupleIJNS5_1CILi1EEES8_S8_EEENS6_IJNS7_ILi128EEENS7_ILi64EEENS7_ILi256EEEEEELi256ENS_6half_tEfNS_4arch4Sm90ELb0ELb1ELb1ELb0ELb1ELb0ELb0ELb1ELb1ELb1ELb0ELb0EEENS1_21CollectiveEpilogueFwdINS6_IJSA_SC_SB_EEES9_SE_SG_Li256ELb0ELb1ELb0ELb0EEENS1_30DynamicPersistentTileSchedulerILi256ELi128ELb0ELb1ELb1EEEEEEEEEvNT_6ParamsE)
        /*0464*/ 	.word	0x00000000


	//----- nvinfo : EIATTR_MIN_STACK_SIZE
	.align		4
.L_198:
        /*0468*/ 	.byte	0x04, 0x12
        /*046a*/ 	.short	(.L_200 - .L_199)
	.align		4
.L_199:
        /*046c*/ 	.word	index@(_ZN7cutlass13device_kernelIN5flash11enable_sm90INS1_16FlashAttnFwdSm90INS1_25CollectiveMainloopFwdSm90ILi2EN4cute5tupleIJNS5_1CILi1EEES8_S8_EEENS6_IJNS7_ILi128EEENS7_ILi64EEENS7_ILi256EEEEEELi256ENS_6half_tEfNS_4arch4Sm90ELb0ELb1ELb1ELb1ELb1ELb0ELb0ELb1ELb1ELb1ELb0ELb0EEENS1_21CollectiveEpilogueFwdINS6_IJSA_SC_SB_EEES9_SE_SG_Li256ELb1ELb1ELb0ELb0EEENS1_36VarlenDynamicPersistentTileSchedulerILi128ELi64ELi256ELi128ELb0ELb1ELb1ELb1ELb0ELb1EEEEEEEEEvNT_6ParamsE)
        /*0470*/ 	.word	0x00000000


	//----- nvinfo : EIATTR_MIN_STACK_SIZE
	.align		4
.L_200:
        /*0474*/ 	.byte	0x04, 0x12
        /*0476*/ 	.short	(.L_202 - .L_201)
	.align		4
.L_201:
        /*0478*/ 	.word	index@(_ZN7cutlass13device_kernelIN5flash11enable_sm90INS1_16FlashAttnFwdSm90INS1_25CollectiveMainloopFwdSm90ILi2EN4cute5tupleIJNS5_1CILi1EEES8_S8_EEENS6_IJNS7_ILi128EEENS7_ILi64EEENS7_ILi256EEEEEELi256ENS_6half_tEfNS_4arch4Sm90ELb0ELb1ELb1ELb1ELb1ELb1ELb0ELb1ELb1ELb1ELb0ELb0EEENS1_21CollectiveEpilogueFwdINS6_IJSA_SC_SB_EEES9_SE_SG_Li256ELb1ELb1ELb0ELb0EEENS1_36VarlenDynamicPersistentTileSchedulerILi128ELi64ELi256ELi128ELb0ELb1ELb1ELb1ELb0ELb1EEEEEEEEEvNT_6ParamsE)
        /*047c*/ 	.word	0x00000000


	//----- nvinfo : EIATTR_MIN_STACK_SIZE
	.align		4
.L_202:
        /*0480*/ 	.byte	0x04, 0x12
        /*0482*/ 	.short	(.L_204 - .L_203)
	.align		4
.L_203:
        /*0484*/ 	.word	index@(_ZN7cutlass13device_kernelIN5flash11enable_sm90INS1_16FlashAttnFwdSm90INS1_25CollectiveMainloopFwdSm90ILi2EN4cute5tupleIJNS5_1CILi1EEES8_S8_EEENS6_IJNS7_ILi128EEENS7_ILi80EEENS7_ILi256EEEEEELi256ENS_6half_tEfNS_4arch4Sm90ELb1ELb0ELb1ELb0ELb1ELb0ELb0ELb1ELb1ELb1ELb0ELb0EEENS1_21CollectiveEpilogueFwdINS6_IJSA_SC_SB_EEES9_SE_SG_Li256ELb0ELb1ELb0ELb0EEENS1_30DynamicPersistentTileSchedulerILi256ELi128ELb0ELb1ELb1EEEEEEEEEvNT_6ParamsE)
        /*0488*/ 	.word	0x00000000


	//----- nvinfo : EIATTR_MIN_STACK_SIZE
	.align		4
.L_204:
        /*048c*/ 	.byte	0x04, 0x12
        /*048e*/ 	.short	(.L_206 - .L_205)
	.align		4
.L_205:
        /*0490*/ 	.word	index@(_ZN7cutlass13device_kernelIN5flash11enable_sm90INS1_16FlashAttnFwdSm90INS1_25CollectiveMainloopFwdSm90ILi2EN4cute5tupleIJNS5_1CILi1EEES8_S8_EEENS6_IJNS7_ILi128EEENS7_ILi80EEENS7_ILi256EEEEEELi256ENS_6half_tEfNS_4arch4Sm90ELb1ELb0ELb1ELb1ELb1ELb0ELb0ELb1ELb1ELb1ELb0ELb0EEENS1_21CollectiveEpilogueFwdINS6_IJSA_SC_SB_EEES9_SE_SG_Li256ELb1ELb1ELb0ELb0EEENS1_36VarlenDynamicPersistentTileSchedulerILi128ELi80ELi256ELi128ELb0ELb1ELb1ELb1ELb1ELb1EEEEEEEEEvNT_6ParamsE)
        /*0494*/ 	.word	0x00000000


	//----- nvinfo : EIATTR_MIN_STACK_SIZE
	.align		4
.L_206:
        /*0498*/ 	.byte	0x04, 0x12
        /*049a*/ 	.short	(.L_208 - .L_207)
	.align		4
.L_207:
        /*049c*/ 	.word	index@(_ZN7cutlass13device_kernelIN5flash11enable_sm90INS1_16FlashAttnFwdSm90INS1_25CollectiveMainloopFwdSm90ILi2EN4cute5tupleIJNS5_1CILi1EEES8_S8_EEENS6_IJNS7_ILi128EEENS7_ILi80EEENS7_ILi256EEEEEELi256ENS_6half_tEfNS_4arch4Sm90ELb1ELb0ELb1ELb1ELb1ELb1ELb0ELb1ELb1ELb1ELb0ELb0EEENS1_21CollectiveEpilogueFwdINS6_IJSA_SC_SB_EEES9_SE_SG_Li256ELb1ELb1ELb0ELb0EEENS1_36VarlenDynamicPersistentTileSchedulerILi128ELi80ELi256ELi128ELb0ELb1ELb1ELb1ELb1ELb1EEEEEEEEEvNT_6ParamsE)
        /*04a0*/ 	.word	0x00000000


	//----- nvinfo : EIATTR_MIN_STACK_SIZE
	.align		4
.L_208:
        /*04a4*/ 	.byte	0x04, 0x12
        /*04a6*/ 	.short	(.L_210 - .L_209)
	.align		4
.L_209:
        /*04a8*/ 	.word	index@(_ZN7cutlass13device_kernelIN5flash11enable_sm90INS1_16FlashAttnFwdSm90INS1_25CollectiveMainloopFwdSm90ILi2EN4cute5tupleIJNS5_1CILi1EEES8_S8_EEENS6_IJNS7_ILi128EEENS7_ILi96EEENS7_ILi192EEEEEELi192ENS_6half_tEfNS_4arch4Sm90ELb0ELb0ELb1ELb0ELb1ELb0ELb0ELb1ELb1ELb1ELb0ELb0EEENS1_21CollectiveEpilogueFwdINS6_IJSA_SC_SB_EEES9_SE_SG_Li256ELb0ELb1ELb0ELb0EEENS1_29StaticPersistentTileSchedulerILb0EEEEEEEEEvNT_6ParamsE)
        /*04ac*/ 	.word	0x00000000


	//----- nvinfo : EIATTR_MIN_STACK_SIZE
	.align		4
.L_210:
        /*04b0*/ 	.byte	0x04, 0x12
        /*04b2*/ 	.short	(.L_212 - .L_211)
	.align		4
.L_211:
        /*04b4*/ 	.word	index@(_ZN7cutlass13device_kernelIN5flash11enable_sm90INS1_16FlashAttnFwdSm90INS1_25CollectiveMainloopFwdSm90ILi2EN4cute5tupleIJNS5_1CILi1EEES8_S8_EEENS6_IJNS7_ILi128EEENS7_ILi96EEENS7_ILi192EEEEEELi192ENS_6half_tEfNS_4arch4Sm90ELb0ELb0ELb1ELb1ELb1ELb0ELb0ELb1ELb1ELb1ELb0ELb0EEENS1_21CollectiveEpilogueFwdINS6_IJSA_SC_SB_EEES9_SE_SG_Li256ELb1ELb1ELb0ELb0EEENS1_36VarlenDynamicPersistentTileSchedulerILi128ELi96ELi256ELi128ELb0ELb1ELb1ELb0ELb1ELb1EEEEEEEEEvNT_6ParamsE)
        /*04b8*/ 	.word	0x00000000


	//----- nvinfo : EIATTR_MIN_STACK_SIZE
	.align		4
.L_212:
        /*04bc*/ 	.byte	0x04, 0x12
        /*04be*/ 	.short	(.L_214 - .L_213)
	.align		4
.L_213:
        /*04c0*/ 	.word	index@(_ZN7cutlass13device_kernelIN5flash11enable_sm90INS1_16FlashAttnFwdSm90INS1_25CollectiveMainloopFwdSm90ILi2EN4cute5tupleIJNS5_1CILi1EEES8_S8_EEENS6_IJNS7_ILi128EEENS7_ILi96EEENS7_ILi192EEEEEELi192ENS_6half_tEfNS_4arch4Sm90ELb0ELb0ELb1ELb1ELb1ELb1ELb0ELb1ELb1ELb1ELb0ELb0EEENS1_21CollectiveEpilogueFwdINS6_IJSA_SC_SB_EEES9_SE_SG_Li256ELb1ELb1ELb0ELb0EEENS1_36VarlenDynamicPersistentTileSchedulerILi128ELi96ELi256ELi128ELb0ELb1ELb1ELb0ELb1ELb1EEEEEEEEEvNT_6ParamsE)
        /*04c4*/ 	.word	0x00000000


	//----- nvinfo : EIATTR_MIN_STACK_SIZE
	.align		4
.L_214:
        /*04c8*/ 	.byte	0x04, 0x12
        /*04ca*/ 	.short	(.L_216 - .L_215)
	.align		4
.L_215:
        /*04cc*/ 	.word	index@(_ZN7cutlass13device_kernelIN5flash11enable_sm90INS1_16FlashAttnFwdSm90INS1_25CollectiveMainloopFwdSm90ILi2EN4cute5tupleIJNS5_1CILi1EEES8_S8_EEENS6_IJNS7_ILi128EEENS7_ILi96EEENS7_ILi192EEEEEELi192ENS_6half_tEfNS_4arch4Sm90ELb0ELb1ELb1ELb0ELb1ELb0ELb0ELb1ELb1ELb1ELb0ELb0EEENS1_21CollectiveEpilogueFwdINS6_IJSA_SC_SB_EEES9_SE_SG_Li256ELb0ELb1ELb0ELb0EEENS1_30DynamicPersistentTileSchedulerILi256ELi128ELb0ELb1ELb1EEEEEEEEEvNT_6ParamsE)
        /*04d0*/ 	.word	0x00000000


	//----- nvinfo : EIATTR_MIN_STACK_SIZE
	.align		4
.L_216:
        /*04d4*/ 	.byte	0x04, 0x12
        /*04d6*/ 	.short	(.L_218 - .L_217)
	.align		4
.L_217:
        /*04d8*/ 	.word	index@(_ZN7cutlass13device_kernelIN5flash11enable_sm90INS1_16FlashAttnFwdSm90INS1_25CollectiveMainloopFwdSm90ILi2EN4cute5tupleIJNS5_1CILi1EEES8_S8_EEENS6_IJNS7_ILi128EEENS7_ILi96EEENS7_ILi192EEEEEELi192ENS_6half_tEfNS_4arch4Sm90ELb0ELb1ELb1ELb1ELb1ELb0ELb0ELb1ELb1ELb1ELb0ELb0EEENS1_21CollectiveEpilogueFwdINS6_IJSA_SC_SB_EEES9_SE_SG_Li256ELb1ELb1ELb0ELb0EEENS1_36VarlenDynamicPersistentTileSchedulerILi128ELi96ELi256ELi128ELb0ELb1ELb1ELb1ELb0ELb1EEEEEEEEEvNT_6ParamsE)
        /*04dc*/ 	.word	0x00000000


	//----- nvinfo : EIATTR_MIN_STACK_SIZE
	.align		4
.L_218:
        /*04e0*/ 	.byte	0x04, 0x12
        /*04e2*/ 	.short	(.L_220 - .L_219)
	.align		4
.L_219:
        /*04e4*/ 	.word	index@(_ZN7cutlass13device_kernelIN5flash11enable_sm90INS1_16FlashAttnFwdSm90INS1_25CollectiveMainloopFwdSm90ILi2EN4cute5tupleIJNS5_1CILi1EEES8_S8_EEENS6_IJNS7_ILi128EEENS7_ILi96EEENS7_ILi192EEEEEELi192ENS_6half_tEfNS_4arch4Sm90ELb0ELb1ELb1ELb1ELb1ELb1ELb0ELb1ELb1ELb1ELb0ELb0EEENS1_21CollectiveEpilogueFwdINS6_IJSA_SC_SB_EEES9_SE_SG_Li256ELb1ELb1ELb0ELb0EEENS1_36VarlenDynamicPersistentTileSchedulerILi128ELi96ELi256ELi128ELb0ELb1ELb1ELb1ELb0ELb1EEEEEEEEEvNT_6ParamsE)
        /*04e8*/ 	.word	0x00000000


	//----- nvinfo : EIATTR_MIN_STACK_SIZE
	.align		4
.L_220:
        /*04ec*/ 	.byte	0x04, 0x12
        /*04ee*/ 	.short	(.L_222 - .L_221)
	.align		4
.L_221:
        /*04f0*/ 	.word	index@(_ZN7cutlass13device_kernelIN5flash11enable_sm90INS1_16FlashAttnFwdSm90INS1_25CollectiveMainloopFwdSm90ILi2EN4cute5tupleIJNS5_1CILi1EEES8_S8_EEENS6_IJNS7_ILi128EEENS7_ILi96EEENS7_ILi192EEEEEELi192ENS_6half_tEfNS_4arch4Sm90ELb1ELb0ELb1ELb0ELb1ELb0ELb0ELb1ELb1ELb1ELb0ELb0EEENS1_21CollectiveEpilogueFwdINS6_IJSA_SC_SB_EEES9_SE_SG_Li256ELb0ELb1ELb0ELb0EEENS1_30DynamicPersistentTileSchedulerILi256ELi128ELb0ELb1ELb1EEEEEEEEEvNT_6ParamsE)
        /*04f4*/ 	.word	0x00000000


	//----- nvinfo : EIATTR_MIN_STACK_SIZE
	.align		4
.L_222:
        /*04f8*/ 	.byte	0x04, 0x12
        /*04fa*/ 	.short	(.L_224 - .L_223)
	.align		4
.L_223:
        /*04fc*/ 	.word	index@(_ZN7cutlass13device_kernelIN5flash11enable_sm90INS1_16FlashAttnFwdSm90INS1_25CollectiveMainloopFwdSm90ILi2EN4cute5tupleIJNS5_1CILi1EEES8_S8_EEENS6_IJNS7_ILi128EEENS7_ILi96EEENS7_ILi192EEEEEELi192ENS_6half_tEfNS_4arch4Sm90ELb1ELb0ELb1ELb1ELb1ELb0ELb0ELb1ELb1ELb1ELb0ELb0EEENS1_21CollectiveEpilogueFwdINS6_IJSA_SC_SB_EEES9_SE_SG_Li256ELb1ELb1ELb0ELb0EEENS1_36VarlenDynamicPersistentTileSchedulerILi128ELi96ELi256ELi128ELb0ELb1ELb1ELb1ELb1ELb1EEEEEEEEEvNT_6ParamsE)
        /*0500*/ 	.word	0x00000000


	//----- nvinfo : EIATTR_MIN_STACK_SIZE
	.align		4
.L_224:
        /*0504*/ 	.byte	0x04, 0x12
        /*0506*/ 	.short	(.L_226 - .L_225)
	.align		4
.L_225:
        /*0508*/ 	.word	index@(_ZN7cutlass13device_kernelIN5flash11enable_sm90INS1_16FlashAttnFwdSm90INS1_25CollectiveMainloopFwdSm90ILi2EN4cute5tupleIJNS5_1CILi1EEES8_S8_EEENS6_IJNS7_ILi128EEENS7_ILi96EEENS7_ILi192EEEEEELi192ENS_6half_tEfNS_4arch4Sm90ELb1ELb0ELb1ELb1ELb1ELb1ELb0ELb1ELb1ELb1ELb0ELb0EEENS1_21CollectiveEpilogueFwdINS6_IJSA_SC_SB_EEES9_SE_SG_Li256ELb1ELb1ELb0ELb0EEENS1_36VarlenDynamicPersistentTileSchedulerILi128ELi96ELi256ELi128ELb0ELb1ELb1ELb1ELb1ELb1EEEEEEEEEvNT_6ParamsE)
        /*050c*/ 	.word	0x00000000


	//----- nvinfo : EIATTR_MIN_STACK_SIZE
	.align		4
.L_226:
        /*0510*/ 	.byte	0x04, 0x12
        /*0512*/ 	.short	(.L_228 - .L_227)
	.align		4
.L_227:
        /*0514*/ 	.word	index@(_ZN7cutlass13device_kernelIN5flash11enable_sm90INS1_16FlashAttnFwdSm90INS1_25CollectiveMainloopFwdSm90ILi2EN4cute5tupleIJNS5_1CILi1EEES8_S8_EEENS6_IJNS7_ILi128EEESA_SA_EEELi128ENS_6half_tEfNS_4arch4Sm90ELb0ELb0ELb1ELb0ELb1ELb0ELb0ELb1ELb1ELb1ELb0ELb0EEENS1_21CollectiveEpilogueFwdISB_S9_SC_SE_Li256ELb0ELb1ELb0ELb0EEENS1_29StaticPersistentTileSchedulerILb0EEEEEEEEEvNT_6ParamsE)
        /*0518*/ 	.word	0x00000000


	//----- nvinfo : EIATTR_MIN_STACK_SIZE
	.align		4
.L_228:
        /*051c*/ 	.byte	0x04, 0x12
        /*051e*/ 	.short	(.L_230 - .L_229)
	.align		4
.L_229:
        /*0520*/ 	.word	index@(_ZN7cutlass13device_kernelIN5flash11enable_sm90INS1_16FlashAttnFwdSm90INS1_25CollectiveMainloopFwdSm90ILi2EN4cute5tupleIJNS5_1CILi1EEES8_S8_EEENS6_IJNS7_ILi128EEESA_SA_EEELi128ENS_6half_tEfNS_4arch4Sm90ELb0ELb0ELb1ELb1ELb1ELb0ELb0ELb1ELb1ELb1ELb0ELb0EEENS1_21CollectiveEpilogueFwdISB_S9_SC_SE_Li256ELb1ELb1ELb0ELb0EEENS1_36VarlenDynamicPersistentTileSchedulerILi128ELi128ELi256ELi128ELb0ELb1ELb1ELb0ELb1ELb1EEEEEEEEEvNT_6ParamsE)
        /*0524*/ 	.word	0x00000000


	//----- nvinfo : EIATTR_MIN_STACK_SIZE
	.align		4
.L_230:
        /*0528*/ 	.byte	0x04, 0x12
        /*052a*/ 	.short	(.L_232 - .L_231)
	.align		4
.L_231:
        /*052c*/ 	.word	index@(_ZN7cutlass13device_kernelIN5flash11enable_sm90INS1_16FlashAttnFwdSm90INS1_25CollectiveMainloopFwdSm90ILi2EN4cute5tupleIJNS5_1CILi1EEES8_S8_EEENS6_IJNS7_ILi128EEESA_SA_EEELi128ENS_6half_tEfNS_4arch4Sm90ELb0ELb0ELb1ELb1ELb1ELb1ELb0ELb1ELb1ELb1ELb0ELb0EEENS1_21CollectiveEpilogueFwdISB_S9_SC_SE_Li256ELb1ELb1ELb0ELb0EEENS1_36VarlenDynamicPersistentTileSchedulerILi128ELi128ELi256ELi128ELb0ELb1ELb1ELb0ELb1ELb1EEEEEEEEEvNT_6ParamsE)
        /*0530*/ 	.word	0x00000000


	//----- nvinfo : EIATTR_MIN_STACK_SIZE
	.align		4
.L_232:
        /*0534*/ 	.byte	0x04, 0x12
        /*0536*/ 	.short	(.L_234 - .L_233)
	.align		4
.L_233:
        /*0538*/ 	.word	index@(_ZN7cutlass13device_kernelIN5flash11enable_sm90INS1_16FlashAttnFwdSm90INS1_25CollectiveMainloopFwdSm90ILi2EN4cute5tupleIJNS5_1CILi1EEES8_S8_EEENS6_IJNS7_ILi128EEESA_SA_EEELi128ENS_6half_tEfNS_4arch4Sm90ELb0ELb1ELb1ELb0ELb1ELb0ELb0ELb1ELb1ELb1ELb0ELb0EEENS1_21CollectiveEpilogueFwdISB_S9_SC_SE_Li256ELb0ELb1ELb0ELb0EEENS1_30DynamicPersistentTileSchedulerILi256ELi128ELb0ELb1ELb1EEEEEEEEEvNT_6ParamsE)
        /*053c*/ 	.word	0x00000000


	//----- nvinfo : EIATTR_MIN_STACK_SIZE
	.align		4
.L_234:
        /*0540*/ 	.byte	0x04, 0x12
        /*0542*/ 	.short	(.L_236 - .L_235)
	.align		4
.L_235:
        /*0544*/ 	.word	index@(_ZN7cutlass13device_kernelIN5flash11enable_sm90INS1_16FlashAttnFwdSm90INS1_25CollectiveMainloopFwdSm90ILi2EN4cute5tupleIJNS5_1CILi1EEES8_S8_EEENS6_IJNS7_ILi128EEESA_SA_EEELi128ENS_6half_tEfNS_4arch4Sm90ELb0ELb1ELb1ELb1ELb1ELb0ELb0ELb1ELb1ELb1ELb0ELb0EEENS1_21CollectiveEpilogueFwdISB_S9_SC_SE_Li256ELb1ELb1ELb0ELb0EEENS1_36VarlenDynamicPersistentTileSchedulerILi128ELi128ELi256ELi128ELb0ELb1ELb1ELb1ELb0ELb1EEEEEEEEEvNT_6ParamsE)
        /*0548*/ 	.word	0x00000000


	//----- nvinfo : EIATTR_MIN_STACK_SIZE
	.align		4
.L_236:
        /*054c*/ 	.byte	0x04, 0x12
        /*054e*/ 	.short	(.L_238 - .L_237)
	.align		4
.L_237:
        /*0550*/ 	.word	index@(_ZN7cutlass13device_kernelIN5flash11enable_sm90INS1_16FlashAttnFwdSm90INS1_25CollectiveMainloopFwdSm90ILi2EN4cute5tupleIJNS5_1CILi1EEES8_S8_EEENS6_IJNS7_ILi128EEESA_SA_EEELi128ENS_6half_tEfNS_4arch4Sm90ELb0ELb1ELb1ELb1ELb1ELb1ELb0ELb1ELb1ELb1ELb0ELb0EEENS1_21CollectiveEpilogueFwdISB_S9_SC_SE_Li256ELb1ELb1ELb0ELb0EEENS1_36VarlenDynamicPersistentTileSchedulerILi128ELi128ELi256ELi128ELb0ELb1ELb1ELb1ELb0ELb1EEEEEEEEEvNT_6ParamsE)
        /*0554*/ 	.word	0x00000000


	//----- nvinfo : EIATTR_MIN_STACK_SIZE
	.align		4
.L_238:
        /*0558*/ 	.byte	0x04, 0x12
        /*055a*/ 	.short	(.L_240 - .L_239)
	.align		4
.L_239:
        /*055c*/ 	.word	index@(_ZN7cutlass13device_kernelIN5flash11enable_sm90INS1_16FlashAttnFwdSm90INS1_25CollectiveMainloopFwdSm90ILi2EN4cute5tupleIJNS5_1CILi1EEES8_S8_EEENS6_IJNS7_ILi128EEESA_SA_EEELi128ENS_6half_tEfNS_4arch4Sm90ELb1ELb0ELb1ELb0ELb1ELb0ELb0ELb1ELb1ELb1ELb0ELb0EEENS1_21CollectiveEpilogueFwdISB_S9_SC_SE_Li256ELb0ELb1ELb0ELb0EEENS1_30DynamicPersistentTileSchedulerILi256ELi128ELb0ELb1ELb1EEEEEEEEEvNT_6ParamsE)
        /*0560*/ 	.word	0x00000000


	//----- nvinfo : EIATTR_MIN_STACK_SIZE
	.align		4
.L_240:
        /*0564*/ 	.byte	0x04, 0x12
        /*0566*/ 	.short	(.L_242 - .L_241)
	.align		4
.L_241:
        /*0568*/ 	.word	index@(_ZN7cutlass13device_kernelIN5flash11enable_sm90INS1_16FlashAttnFwdSm90INS1_25CollectiveMainloopFwdSm90ILi2EN4cute5tupleIJNS5_1CILi1EEES8_S8_EEENS6_IJNS7_ILi128EEESA_SA_EEELi128ENS_6half_tEfNS_4arch4Sm90ELb1ELb0ELb1ELb1ELb1ELb0ELb0ELb1ELb1ELb1ELb0ELb0EEENS1_21CollectiveEpilogueFwdISB_S9_SC_SE_Li256ELb1ELb1ELb0ELb0EEENS1_36VarlenDynamicPersistentTileSchedulerILi128ELi128ELi256ELi128ELb0ELb1ELb1ELb1ELb1ELb1EEEEEEEEEvNT_6ParamsE)
        /*056c*/ 	.word	0x00000000


	//----- nvinfo : EIATTR_MIN_STACK_SIZE
	.align		4
.L_242:
        /*0570*/ 	.byte	0x04, 0x12
        /*0572*/ 	.short	(.L_244 - .L_243)
	.align		4
.L_243:
        /*0574*/ 	.word	index@(_ZN7cutlass13device_kernelIN5flash11enable_sm90INS1_16FlashAttnFwdSm90INS1_25CollectiveMainloopFwdSm90ILi2EN4cute5tupleIJNS5_1CILi1EEES8_S8_EEENS6_IJNS7_ILi128EEESA_SA_EEELi128ENS_6half_tEfNS_4arch4Sm90ELb1ELb0ELb1ELb1ELb1ELb1ELb0ELb1ELb1ELb1ELb0ELb0EEENS1_21CollectiveEpilogueFwdISB_S9_SC_SE_Li256ELb1ELb1ELb0ELb0EEENS1_36VarlenDynamicPersistentTileSchedulerILi128ELi128ELi256ELi128ELb0ELb1ELb1ELb1ELb1ELb1EEEEEEEEEvNT_6ParamsE)
        /*0578*/ 	.word	0x00000000


	//----- nvinfo : EIATTR_MIN_STACK_SIZE
	.align		4
.L_244:
        /*057c*/ 	.byte	0x04, 0x12
        /*057e*/ 	.short	(.L_246 - .L_245)
	.align		4
.L_245:
        /*0580*/ 	.word	index@(_ZN7cutlass13device_kernelIN5flash11enable_sm90INS1_16FlashAttnFwdSm90INS1_25CollectiveMainloopFwdSm90ILi2EN4cute5tupleIJNS5_1CILi1EEES8_S8_EEENS6_IJNS7_ILi192EEENS7_ILi128EEENS7_ILi96EEEEEELi96ENS_6half_tEfNS_4arch4Sm90ELb0ELb0ELb1ELb0ELb1ELb0ELb0ELb0ELb1ELb1ELb0ELb0EEENS1_21CollectiveEpilogueFwdINS6_IJSA_SC_SB_EEES9_SE_SG_Li384ELb0ELb1ELb0ELb0EEENS1_29StaticPersistentTileSchedulerILb0EEEEEEEEEvNT_6ParamsE)
        /*0584*/ 	.word	0x00000000


	//----- nvinfo : EIATTR_MIN_STACK_SIZE
	.align		4
.L_246:
        /*0588*/ 	.byte	0x04, 0x12
        /*058a*/ 	.short	(.L_248 - .L_247)
	.align		4
.L_247:
        /*058c*/ 	.word	index@(_ZN7cutlass13device_kernelIN5flash11enable_sm90INS1_16FlashAttnFwdSm90INS1_25CollectiveMainloopFwdSm90ILi2EN4cute5tupleIJNS5_1CILi1EEES8_S8_EEENS6_IJNS7_ILi192EEENS7_ILi128EEENS7_ILi96EEEEEELi96ENS_6half_tEfNS_4arch4Sm90ELb0ELb0ELb1ELb1ELb1ELb0ELb0ELb0ELb1ELb1ELb0ELb0EEENS1_21CollectiveEpilogueFwdINS6_IJSA_SC_SB_EEES9_SE_SG_Li384ELb1ELb1ELb0ELb0EEENS1_36VarlenDynamicPersistentTileSchedulerILi192ELi128ELi384ELi128ELb0ELb1ELb1ELb0ELb1ELb1EEEEEEEEEvNT_6ParamsE)
        /*0590*/ 	.word	0x00000000


	//----- nvinfo : EIATTR_MIN_STACK_SIZE
	.align		4
.L_248:
        /*0594*/ 	.byte	0x04, 0x12
        /*0596*/ 	.short	(.L_250 - .L_249)
	.align		4
.L_249:
        /*0598*/ 	.word	index@(_ZN7cutlass13device_kernelIN5flash11enable_sm90INS1_16FlashAttnFwdSm90INS1_25CollectiveMainloopFwdSm90ILi2EN4cute5tupleIJNS5_1CILi1EEES8_S8_EEENS6_IJNS7_ILi192EEENS7_ILi128EEENS7_ILi96EEEEEELi96ENS_6half_tEfNS_4arch4Sm90ELb0ELb0ELb1ELb1ELb1ELb1ELb0ELb0ELb1ELb1ELb0ELb0EEENS1_21CollectiveEpilogueFwdINS6_IJSA_SC_SB_EEES9_SE_SG_Li384ELb1ELb1ELb0ELb0EEENS1_36VarlenDynamicPersistentTileSchedulerILi192ELi128ELi384ELi128ELb0ELb1ELb1ELb0ELb1ELb1EEEEEEEEEvNT_6ParamsE)
        /*059c*/ 	.word	0x00000000


	//----- nvinfo : EIATTR_MIN_STACK_SIZE
	.align		4
.L_250:
        /*05a0*/ 	.byte	0x04, 0x12
        /*05a2*/ 	.short	(.L_252 - .L_251)
	.align		4
.L_251:
        /*05a4*/ 	.word	index@(_ZN7cutlass13device_kernelIN5flash11enable_sm90INS1_16FlashAttnFwdSm90INS1_25CollectiveMainloopFwdSm90ILi2EN4cute5tupleIJNS5_1CILi1EEES8_S8_EEENS6_IJNS7_ILi192EEENS7_ILi128EEENS7_ILi96EEEEEELi96ENS_6half_tEfNS_4arch4Sm90ELb0ELb1ELb1ELb0ELb1ELb0ELb0ELb0ELb1ELb1ELb0ELb0EEENS1_21CollectiveEpilogueFwdINS6_IJSA_SC_SB_EEES9_SE_SG_Li384ELb0ELb1ELb0ELb0EEENS1_30DynamicPersistentTileSchedulerILi384ELi128ELb0ELb1ELb1EEEEEEEEEvNT_6ParamsE)
        /*05a8*/ 	.word	0x00000000


	//----- nvinfo : EIATTR_MIN_STACK_SIZE
	.align		4
.L_252:
        /*05ac*/ 	.byte	0x04, 0x12
        /*05ae*/ 	.short	(.L_254 - .L_253)
	.align		4
.L_253:
        /*05b0*/ 	.word	index@(_ZN7cutlass13device_kernelIN5flash11enable_sm90INS1_16FlashAttnFwdSm90INS1_25CollectiveMainloopFwdSm90ILi2EN4cute5tupleIJNS5_1CILi1EEES8_S8_EEENS6_IJNS7_ILi192EEENS7_ILi128EEENS7_ILi96EEEEEELi96ENS_6half_tEfNS_4arch4Sm90ELb0ELb1ELb1ELb1ELb1ELb0ELb0ELb0ELb1ELb1ELb0ELb0EEENS1_21CollectiveEpilogueFwdINS6_IJSA_SC_SB_EEES9_SE_SG_Li384ELb1ELb1ELb0ELb0EEENS1_36VarlenDynamicPersistentTileSchedulerILi192ELi128ELi384ELi128ELb0ELb1ELb1ELb1ELb0ELb1EEEEEEEEEvNT_6ParamsE)
        /*05b4*/ 	.word	0x00000000


	//----- nvinfo : EIATTR_MIN_STACK_SIZE
	.align		4
.L_254:
        /*05b8*/ 	.byte	0x04, 0x12
        /*05ba*/ 	.short	(.L_256 - .L_255)
	.align		4
.L_255:
        /*05bc*/ 	.word	index@(_ZN7cutlass13device_kernelIN5flash11enable_sm90INS1_16FlashAttnFwdSm90INS1_25CollectiveMainloopFwdSm90ILi2EN4cute5tupleIJNS5_1CILi1EEES8_S8_EEENS6_IJNS7_ILi192EEENS7_ILi128EEENS7_ILi96EEEEEELi96ENS_6half_tEfNS_4arch4Sm90ELb0ELb1ELb1ELb1ELb1ELb1ELb0ELb0ELb1ELb1ELb0ELb0EEENS1_21CollectiveEpilogueFwdINS6_IJSA_SC_SB_EEES9_SE_SG_Li384ELb1ELb1ELb0ELb0EEENS1_36VarlenDynamicPersistentTileSchedulerILi192ELi128ELi384ELi128ELb0ELb1ELb1ELb1ELb0ELb1EEEEEEEEEvNT_6ParamsE)
        /*05c0*/ 	.word	0x00000000


	//----- nvinfo : EIATTR_MIN_STACK_SIZE
	.align		4
.L_256:
        /*05c4*/ 	.byte	0x04, 0x12
        /*05c6*/ 	.short	(.L_258 - .L_257)
	.align		4
.L_257:
        /*05c8*/ 	.word	index@(_ZN7cutlass13device_kernelIN5flash11enable_sm90INS1_16FlashAttnFwdSm90INS1_25CollectiveMainloopFwdSm90ILi2EN4cute5tupleIJNS5_1CILi1EEES8_S8_EEENS6_IJNS7_ILi192EEENS7_ILi128EEENS7_ILi96EEEEEELi96ENS_6half_tEfNS_4arch4Sm90ELb1ELb0ELb1ELb0ELb1ELb0ELb0ELb0ELb1ELb1ELb0ELb0EEENS1_21CollectiveEpilogueFwdINS6_IJSA_SC_SB_EEES9_SE_SG_Li384ELb0ELb1ELb0ELb0EEENS1_30DynamicPersistentTileSchedulerILi384ELi128ELb0ELb1ELb1EEEEEEEEEvNT_6ParamsE)
        /*05cc*/ 	.word	0x00000000


	//----- nvinfo : EIATTR_MIN_STACK_SIZE
	.align		4
.L_258:
        /*05d0*/ 	.byte	0x04, 0x12
        /*05d2*/ 	.short	(.L_260 - .L_259)
	.align		4
.L_259:
        /*05d4*/ 	.word	index@(_ZN7cutlass13device_kernelIN5flash11enable_sm90INS1_16FlashAttnFwdSm90INS1_25CollectiveMainloopFwdSm90ILi2EN4cute5tupleIJNS5_1CILi1EEES8_S8_EEENS6_IJNS7_ILi192EEENS7_ILi128EEENS7_ILi96EEEEEELi96ENS_6half_tEfNS_4arch4Sm90ELb1ELb0ELb1ELb1ELb1ELb0ELb0ELb0ELb1ELb1ELb0ELb0EEENS1_21CollectiveEpilogueFwdINS6_IJSA_SC_SB_EEES9_SE_SG_Li384ELb1ELb1ELb0ELb0EEENS1_36VarlenDynamicPersistentTileSchedulerILi192ELi128ELi384ELi128ELb0ELb1ELb1ELb1ELb1ELb1EEEEEEEEEvNT_6ParamsE)
        /*05d8*/ 	.word	0x00000000


	//----- nvinfo : EIATTR_MIN_STACK_SIZE
	.align		4
.L_260:
        /*05dc*/ 	.byte	0x04, 0x12
        /*05de*/ 	.short	(.L_262 - .L_261)
	.align		4
.L_261:
        /*05e0*/ 	.word	index@(_ZN7cutlass13device_kernelIN5flash11enable_sm90INS1_16FlashAttnFwdSm90INS1_25CollectiveMainloopFwdSm90ILi2EN4cute5tupleIJNS5_1CILi1EEES8_S8_EEENS6_IJNS7_ILi192EEENS7_ILi128EEENS7_ILi96EEEEEELi96ENS_6half_tEfNS_4arch4Sm90ELb1ELb0ELb1ELb1ELb1ELb1ELb0ELb0ELb1ELb1ELb0ELb0EEENS1_21CollectiveEpilogueFwdINS6_IJSA_SC_SB_EEES9_SE_SG_Li384ELb1ELb1ELb0ELb0EEENS1_36VarlenDynamicPersistentTileSchedulerILi192ELi128ELi384ELi128ELb0ELb1ELb1ELb1ELb1ELb1EEEEEEEEEvNT_6ParamsE)
        /*05e4*/ 	.word	0x00000000


	//----- nvinfo : EIATTR_MIN_STACK_SIZE
	.align		4
.L_262:
        /*05e8*/ 	.byte	0x04, 0x12
        /*05ea*/ 	.short	(.L_264 - .L_263)
	.align		4
.L_263:
        /*05ec*/ 	.word	index@(_ZN7cutlass13device_kernelIN5flash11enable_sm90INS1_16FlashAttnFwdSm90INS1_25CollectiveMainloopFwdSm90ILi2EN4cute5tupleIJNS5_1CILi1EEES8_S8_EEENS6_IJNS7_ILi192EEENS7_ILi128EEENS7_ILi64EEEEEELi64ENS_6half_tEfNS_4arch4Sm90ELb0ELb0ELb1ELb0ELb1ELb0ELb0ELb1ELb1ELb1ELb0ELb0EEENS1_21CollectiveEpilogueFwdINS6_IJSA_SC_SB_EEES9_SE_SG_Li384ELb0ELb1ELb0ELb0EEENS1_29StaticPersistentTileSchedulerILb0EEEEEEEEEvNT_6ParamsE)
        /*05f0*/ 	.word	0x00000000


	//----- nvinfo : EIATTR_MIN_STACK_SIZE
	.align		4
.L_264:
        /*05f4*/ 	.byte	0x04, 0x12
        /*05f6*/ 	.short	(.L_266 - .L_265)
	.align		4
.L_265:
        /*05f8*/ 	.word	index@(_ZN7cutlass13device_kernelIN5flash11enable_sm90INS1_16FlashAttnFwdSm90INS1_25CollectiveMainloopFwdSm90ILi2EN4cute5tupleIJNS5_1CILi1EEES8_S8_EEENS6_IJNS7_ILi192EEENS7_ILi128EEENS7_ILi64EEEEEELi64ENS_6half_tEfNS_4arch4Sm90ELb0ELb0ELb1ELb1ELb1ELb0ELb0ELb1ELb1ELb1ELb0ELb0EEENS1_21CollectiveEpilogueFwdINS6_IJSA_SC_SB_EEES9_SE_SG_Li384ELb1ELb1ELb0ELb0EEENS1_36VarlenDynamicPersistentTileSchedulerILi192ELi128ELi384ELi128ELb0ELb1ELb1ELb0ELb1ELb1EEEEEEEEEvNT_6ParamsE)
        /*05fc*/ 	.word	0x00000000


	//----- nvinfo : EIATTR_MIN_STACK_SIZE
	.align		4
.L_266:
        /*0600*/ 	.byte	0x04, 0x12
        /*0602*/ 	.short	(.L_268 - .L_267)
	.align		4
.L_267:
        /*0604*/ 	.word	index@(_ZN7cutlass13device_kernelIN5flash11enable_sm90INS1_16FlashAttnFwdSm90INS1_25CollectiveMainloopFwdSm90ILi2EN4cute5tupleIJNS5_1CILi1EEES8_S8_EEENS6_IJNS7_ILi192EEENS7_ILi128EEENS7_ILi64EEEEEELi64ENS_6half_tEfNS_4arch4Sm90ELb0ELb0ELb1ELb1ELb1ELb1ELb0ELb1ELb1ELb1ELb0ELb0EEENS1_21CollectiveEpilogueFwdINS6_IJSA_SC_SB_EEES9_SE_SG_Li384ELb1ELb1ELb0ELb0EEENS1_36VarlenDynamicPersistentTileSchedulerILi192ELi128ELi384ELi128ELb0ELb1ELb1ELb0ELb1ELb1EEEEEEEEEvNT_6ParamsE)
        /*0608*/ 	.word	0x00000000


	//----- nvinfo : EIATTR_MIN_STACK_SIZE
	.align		4
.L_268:
        /*060c*/ 	.byte	0x04, 0x12
        /*060e*/ 	.short	(.L_270 - .L_269)
	.align		4
.L_269:
        /*0610*/ 	.word	index@(_ZN7cutlass13device_kernelIN5flash11enable_sm90INS1_16FlashAttnFwdSm90INS1_25CollectiveMainloopFwdSm90ILi2EN4cute5tupleIJNS5_1CILi1EEES8_S8_EEENS6_IJNS7_ILi192EEENS7_ILi128EEENS7_ILi64EEEEEELi64ENS_6half_tEfNS_4arch4Sm90ELb0ELb1ELb1ELb0ELb1ELb0ELb0ELb1ELb1ELb1ELb0ELb0EEENS1_21CollectiveEpilogueFwdINS6_IJSA_SC_SB_EEES9_SE_SG_Li384ELb0ELb1ELb0ELb0EEENS1_30DynamicPersistentTileSchedulerILi384ELi128ELb0ELb1ELb1EEEEEEEEEvNT_6ParamsE)
        /*0614*/ 	.word	0x00000000


	//----- nvinfo : EIATTR_MIN_STACK_SIZE
	.align		4
.L_270:
        /*0618*/ 	.byte	0x04, 0x12
        /*061a*/ 	.short	(.L_272 - .L_271)
	.align		4
.L_271:
        /*061c*/ 	.word	index@(_ZN7cutlass13device_kernelIN5flash11enable_sm90INS1_16FlashAttnFwdSm90INS1_25CollectiveMainloopFwdSm90ILi2EN4cute5tupleIJNS5_1CILi1EEES8_S8_EEENS6_IJNS7_ILi192EEENS7_ILi128EEENS7_ILi64EEEEEELi64ENS_6half_tEfNS_4arch4Sm90ELb0ELb1ELb1ELb1ELb1ELb0ELb0ELb1ELb1ELb1ELb0ELb0EEENS1_21CollectiveEpilogueFwdINS6_IJSA_SC_SB_EEES9_SE_SG_Li384ELb1ELb1ELb0ELb0EEENS1_36VarlenDynamicPersistentTileSchedulerILi192ELi128ELi384ELi128ELb0ELb1ELb1ELb1ELb0ELb1EEEEEEEEEvNT_6ParamsE)
        /*0620*/ 	.word	0x00000000


	//----- nvinfo : EIATTR_MIN_STACK_SIZE
	.align		4
.L_272:
        /*0624*/ 	.byte	0x04, 0x12
        /*0626*/ 	.short	(.L_274 - .L_273)
	.align		4
.L_273:
        /*0628*/ 	.word	index@(_ZN7cutlass13device_kernelIN5flash11enable_sm90INS1_16FlashAttnFwdSm90INS1_25CollectiveMainloopFwdSm90ILi2EN4cute5tupleIJNS5_1CILi1EEES8_S8_EEENS6_IJNS7_ILi192EEENS7_ILi128EEENS7_ILi64EEEEEELi64ENS_6half_tEfNS_4arch4Sm90ELb0ELb1ELb1ELb1ELb1ELb1ELb0ELb1ELb1ELb1ELb0ELb0EEENS1_21CollectiveEpilogueFwdINS6_IJSA_SC_SB_EEES9_SE_SG_Li384ELb1ELb1ELb0ELb0EEENS1_36VarlenDynamicPersistentTileSchedulerILi192ELi128ELi384ELi128ELb0ELb1ELb1ELb1ELb0ELb1EEEEEEEEEvNT_6ParamsE)
        /*062c*/ 	.word	0x00000000


	//----- nvinfo : EIATTR_MIN_STACK_SIZE
	.align		4
.L_274:
        /*0630*/ 	.byte	0x04, 0x12
        /*0632*/ 	.short	(.L_276 - .L_275)
	.align		4
.L_275:
        /*0634*/ 	.word	index@(_ZN7cutlass13device_kernelIN5flash11enable_sm90INS1_16FlashAttnFwdSm90INS1_25CollectiveMainloopFwdSm90ILi2EN4cute5tupleIJNS5_1CILi1EEES8_S8_EEENS6_IJNS7_ILi192EEENS7_ILi128EEENS7_ILi64EEEEEELi64ENS_6half_tEfNS_4arch4Sm90ELb1ELb0ELb1ELb0ELb1ELb0ELb0ELb1ELb1ELb1ELb0ELb0EEENS1_21CollectiveEpilogueFwdINS6_IJSA_SC_SB_EEES9_SE_SG_Li384ELb0ELb1ELb0ELb0EEENS1_30DynamicPersistentTileSchedulerILi384ELi128ELb0ELb1ELb1EEEEEEEEEvNT_6ParamsE)
        /*0638*/ 	.word	0x00000000


	//----- nvinfo : EIATTR_MIN_STACK_SIZE
	.align		4
.L_276:
        /*063c*/ 	.byte	0x04, 0x12
        /*063e*/ 	.short	(.L_278 - .L_277)
	.align		4
.L_277:
        /*0640*/ 	.word	index@(_ZN7cutlass13device_kernelIN5flash11enable_sm90INS1_16FlashAttnFwdSm90INS1_25CollectiveMainloopFwdSm90ILi2EN4cute5tupleIJNS5_1CILi1EEES8_S8_EEENS6_IJNS7_ILi192EEENS7_ILi128EEENS7_ILi64EEEEEELi64ENS_6half_tEfNS_4arch4Sm90ELb1ELb0ELb1ELb1ELb1ELb0ELb0ELb1ELb1ELb1ELb0ELb0EEENS1_21CollectiveEpilogueFwdINS6_IJSA_SC_SB_EEES9_SE_SG_Li384ELb1ELb1ELb0ELb0EEENS1_36VarlenDynamicPersistentTileSchedulerILi192ELi128ELi384ELi128ELb0ELb1ELb1ELb1ELb1ELb1EEEEEEEEEvNT_6ParamsE)
        /*0644*/ 	.word	0x00000000


	//----- nvinfo : EIATTR_MIN_STACK_SIZE
	.align		4
.L_278:
        /*0648*/ 	.byte	0x04, 0x12
        /*064a*/ 	.short	(.L_280 - .L_279)
	.align		4
.L_279:
        /*064c*/ 	.word	index@(_ZN7cutlass13device_kernelIN5flash11enable_sm90INS1_16FlashAttnFwdSm90INS1_25CollectiveMainloopFwdSm90ILi2EN4cute5tupleIJNS5_1CILi1EEES8_S8_EEENS6_IJNS7_ILi192EEENS7_ILi128EEENS7_ILi64EEEEEELi64ENS_6half_tEfNS_4arch4Sm90ELb1ELb0ELb1ELb1ELb1ELb1ELb0ELb1ELb1ELb1ELb0ELb0EEENS1_21CollectiveEpilogueFwdINS6_IJSA_SC_SB_EEES9_SE_SG_Li384ELb1ELb1ELb0ELb0EEENS1_36VarlenDynamicPersistentTileSchedulerILi192ELi128ELi384ELi128ELb0ELb1ELb1ELb1ELb1ELb1EEEEEEEEEvNT_6ParamsE)
        /*0650*/ 	.word	0x00000000
.L_280:


//--------------------- .nv.compat                --------------------------
	.section	.nv.compat,"",@"SHT_CUDA_COMPAT_INFO"
	.align	4
        /*0000*/ 	.byte	0x02, 0x09, 0x01, 0x00, 0x02, 0x02, 0x01, 0x00, 0x02, 0x05, 0x05, 0x00, 0x03, 0x07, 0x01, 0x01
        /*0010*/ 	.byte	0x02, 0x03, 0x00, 0x00, 0x02, 0x06, 0x01, 0x00, 0x04, 0x0b, 0x08, 0x00, 0x09, 0x00, 0x00, 0x00
        /*0020*/ 	.byte	0x00, 0x00, 0x00, 0x00


//--------------------- .nv.info._ZN7cutlass13device_kernelIN5flash11enable_sm90INS1_16FlashAttnFwdSm90INS1_25CollectiveMainloopFwdSm90ILi2EN4cute5tupleIJNS5_1CILi1EEES8_S8_EEENS6_IJNS7_ILi128EEENS7_ILi80EEENS7_ILi256EEEEEELi256ENS_6half_tEfNS_4arch4Sm90ELb0ELb0ELb1ELb0ELb1ELb0ELb0ELb1ELb1ELb1ELb0ELb0EEENS1_21CollectiveEpilogueFwdINS6_IJSA_SC_SB_EEES9_SE_SG_Li256ELb0ELb1ELb0ELb0EEENS1_29StaticPersistentTileSchedulerILb0EEEEEEEEEvNT_6ParamsE --------------------------
	.section	.nv.info._ZN7cutlass13device_kernelIN5flash11enable_sm90INS1_16FlashAttnFwdSm90INS1_25CollectiveMainloopFwdSm90ILi2EN4cute5tupleIJNS5_1CILi1EEES8_S8_EEENS6_IJNS7_ILi128EEENS7_ILi80EEENS7_ILi256EEEEEELi256ENS_6half_tEfNS_4arch4Sm90ELb0ELb0ELb1ELb0ELb1ELb0ELb0ELb1ELb1ELb1ELb0ELb0EEENS1_21CollectiveEpilogueFwdINS6_IJSA_SC_SB_EEES9_SE_SG_Li256ELb0ELb1ELb0ELb0EEENS1_29StaticPersistentTileSchedulerILb0EEEEEEEEEvNT_6ParamsE,"",@"SHT_CUDA_INFO"
	.sectionflags	@""
	.align	4


	//----- nvinfo : EIATTR_CUDA_API_VERSION
	.align		4
        /*0000*/ 	.byte	0x04, 0x37
        /*0002*/ 	.short	(.L_282 - .L_281)
.L_281:
        /*0004*/ 	.word	0x00000082


	//----- nvinfo : EIATTR_KPARAM_INFO
	.align		4
.L_282:
        /*0008*/ 	.byte	0x04, 0x17
        /*000a*/ 	.short	(.L_284 - .L_283)
.L_283:
        /*000c*/ 	.word	0x00000000
        /*0010*/ 	.short	0x0000
        /*0012*/ 	.short	0x0000
        /*0014*/ 	.byte	0x00, 0xf0, 0x01, 0x28


	//----- nvinfo : EIATTR_SPARSE_MMA_MASK
	.align		4
.L_284:
        /*0018*/ 	.byte	0x03, 0x50
        /*001a*/ 	.short	0x0000


	//----- nvinfo : EIATTR_MAXREG_COUNT
	.align		4
        /*001c*/ 	.byte	0x03, 0x1b
        /*001e*/ 	.short	0x00a8


	//----- nvinfo : EIATTR_MERCURY_ISA_VERSION
	.align		4
        /*0020*/ 	.byte	0x03, 0x5f
        /*0022*/ 	.short	0x0101


	//----- nvinfo : EIATTR_VRC_CTA_INIT_COUNT
	.align		4
        /*0024*/ 	.byte	0x02, 0x4a
	.zero		1
	.zero		1


	//----- nvinfo : EIATTR_EXIT_INSTR_OFFSETS
	.align		4
        /*0028*/ 	.byte	0x04, 0x1c
        /*002a*/ 	.short	(.L_286 - .L_285)


	//   ....[0]....
.L_285:
        /*002c*/ 	.word	0x00000010


	//----- nvinfo : EIATTR_MAX_THREADS
	.align		4
.L_286:
        /*0030*/ 	.byte	0x04, 0x05
        /*0032*/ 	.short	(.L_288 - .L_287)
.L_287:
        /*0034*/ 	.word	0x00000180
        /*0038*/ 	.word	0x00000001
        /*003c*/ 	.word	0x00000001


	//----- nvinfo : EIATTR_CBANK_PARAM_SIZE
	.align		4
.L_288:
        /*0040*/ 	.byte	0x03, 0x19
        /*0042*/ 	.short	0x0a00


	//----- nvinfo : EIATTR_PARAM_CBANK
	.align		4
        /*0044*/ 	.byte	0x04, 0x0a
        /*0046*/ 	.short	(.L_290 - .L_289)
	.align		4
.L_289:
        /*0048*/ 	.word	index@(.nv.constant0._ZN7cutlass13device_kernelIN5flash11enable_sm90INS1_16FlashAttnFwdSm90INS1_25CollectiveMainloopFwdSm90ILi2EN4cute5tupleIJNS5_1CILi1EEES8_S8_EEENS6_IJNS7_ILi128EEENS7_ILi80EEENS7_ILi256EEEEEELi256ENS_6half_tEfNS_4arch4Sm90ELb0ELb0ELb1ELb0ELb1ELb0ELb0ELb1ELb1ELb1ELb0ELb0EEENS1_21CollectiveEpilogueFwdINS6_IJSA_SC_SB_EEES9_SE_SG_Li256ELb0ELb1ELb0ELb0EEENS1_29StaticPersistentTileSchedulerILb0EEEEEEEEEvNT_6ParamsE)
        /*004c*/ 	.short	0x0380
        /*004e*/ 	.short	0x0a00


	//----- nvinfo : EIATTR_SW_WAR
	.align		4
.L_290:
        /*0050*/ 	.byte	0x04, 0x36
        /*0052*/ 	.short	(.L_292 - .L_291)
.L_291:
        /*0054*/ 	.word	0x00000008
.L_292:


//--------------------- .nv.info._ZN7cutlass13device_kernelIN5flash11enable_sm90INS1_16FlashAttnFwdSm90INS1_25CollectiveMainloopFwdSm90ILi2EN4cute5tupleIJNS5_1CILi1EEES8_S8_EEENS6_IJNS7_ILi128EEENS7_ILi80EEENS7_ILi256EEEEEELi256ENS_6half_tEfNS_4arch4Sm90ELb0ELb0ELb1ELb1ELb1ELb0ELb0ELb1ELb1ELb1ELb0ELb0EEENS1_21CollectiveEpilogueFwdINS6_IJSA_SC_SB_EEES9_SE_SG_Li256ELb1ELb1ELb0ELb0EEENS1_36VarlenDynamicPersistentTileSchedulerILi128ELi80ELi256ELi128ELb0ELb1ELb1ELb0ELb1ELb1EEEEEEEEEvNT_6ParamsE --------------------------
	.section	.nv.info._ZN7cutlass13device_kernelIN5flash11enable_sm90INS1_16FlashAttnFwdSm90INS1_25CollectiveMainloopFwdSm90ILi2EN4cute5tupleIJNS5_1CILi1EEES8_S8_EEENS6_IJNS7_ILi128EEENS7_ILi80EEENS7_ILi256EEEEEELi256ENS_6half_tEfNS_4arch4Sm90ELb0ELb0ELb1ELb1ELb1ELb0ELb0ELb1ELb1ELb1ELb0ELb0EEENS1_21CollectiveEpilogueFwdINS6_IJSA_SC_SB_EEES9_SE_SG_Li256ELb1ELb1ELb0ELb0EEENS1_36VarlenDynamicPersistentTileSchedulerILi128ELi80ELi256ELi128ELb0ELb1ELb1ELb0ELb1ELb1EEEEEEEEEvNT_6ParamsE,"",@"SHT_CUDA_INFO"
	.sectionflags	@""
	.align	4


	//----- nvinfo : EIATTR_CUDA_API_VERSION
	.align		4
        /*0000*/ 	.byte	0x04, 0x37
        /*0002*/ 	.short	(.L_294 - .L_293)
.L_293:
        /*0004*/ 	.word	0x00000082


	//----- nvinfo : EIATTR_KPARAM_INFO
	.align		4
.L_294:
        /*0008*/ 	.byte	0x04, 0x17
        /*000a*/ 	.short	(.L_296 - .L_295)
.L_295:
        /*000c*/ 	.word	0x00000000
        /*0010*/ 	.short	0x0000
        /*0012*/ 	.short	0x0000
        /*0014*/ 	.byte	0x00, 0xf0, 0x01, 0x2a


	//----- nvinfo : EIATTR_SPARSE_MMA_MASK
	.align		4
.L_296:
        /*0018*/ 	.byte	0x03, 0x50
        /*001a*/ 	.short	0x0000


	//----- nvinfo : EIATTR_MAXREG_COUNT
	.align		4
        /*001c*/ 	.byte	0x03, 0x1b
        /*001e*/ 	.short	0x00a8


	//----- nvinfo : EIATTR_MERCURY_ISA_VERSION
	.align		4
        /*0020*/ 	.byte	0x03, 0x5f
        /*0022*/ 	.short	0x0101


	//----- nvinfo : EIATTR_VRC_CTA_INIT_COUNT
	.align		4
        /*0024*/ 	.byte	0x02, 0x4a
	.zero		1
	.zero		1


	//----- nvinfo : EIATTR_EXIT_INSTR_OFFSETS
	.align		4
        /*0028*/ 	.byte	0x04, 0x1c
        /*002a*/ 	.short	(.L_298 - .L_297)


	//   ....[0]....
.L_297:
        /*002c*/ 	.word	0x00000010


	//----- nvinfo : EIATTR_MAX_THREADS
	.align		4
.L_298:
        /*0030*/ 	.byte	0x04, 0x05
        /*0032*/ 	.short	(.L_300 - .L_299)
.L_299:
        /*0034*/ 	.word	0x00000180
        /*0038*/ 	.word	0x00000001
        /*003c*/ 	.word	0x00000001


	//----- nvinfo : EIATTR_CBANK_PARAM_SIZE
	.align		4
.L_300:
        /*0040*/ 	.byte	0x03, 0x19
        /*0042*/ 	.short	0x0a80


	//----- nvinfo : EIATTR_PARAM_CBANK
	.align		4
        /*0044*/ 	.byte	0x04, 0x0a
        /*0046*/ 	.short	(.L_302 - .L_301)
	.align		4
.L_301:
        /*0048*/ 	.word	index@(.nv.constant0._ZN7cutlass13device_kernelIN5flash11enable_sm90INS1_16FlashAttnFwdSm90INS1_25CollectiveMainloopFwdSm90ILi2EN4cute5tupleIJNS5_1CILi1EEES8_S8_EEENS6_IJNS7_ILi128EEENS7_ILi80EEENS7_ILi256EEEEEELi256ENS_6half_tEfNS_4arch4Sm90ELb0ELb0ELb1ELb1ELb1ELb0ELb0ELb1ELb1ELb1ELb0ELb0EEENS1_21CollectiveEpilogueFwdINS6_IJSA_SC_SB_EEES9_SE_SG_Li256ELb1ELb1ELb0ELb0EEENS1_36VarlenDynamicPersistentTileSchedulerILi128ELi80ELi256ELi128ELb0ELb1ELb1ELb0ELb1ELb1EEEEEEEEEvNT_6ParamsE)
        /*004c*/ 	.short	0x0380
        /*004e*/ 	.short	0x0a80


	//----- nvinfo : EIATTR_SW_WAR
	.align		4
.L_302:
        /*0050*/ 	.byte	0x04, 0x36
        /*0052*/ 	.short	(.L_304 - .L_303)
.L_303:
        /*0054*/ 	.word	0x00000008
.L_304:


//--------------------- .nv.info._ZN7cutlass13device_kernelIN5flash11enable_sm90INS1_16FlashAttnFwdSm90INS1_25CollectiveMainloopFwdSm90ILi2EN4cute5tupleIJNS5_1CILi1EEES8_S8_EEENS6_IJNS7_ILi128EEENS7_ILi80EEENS7_ILi256EEEEEELi256ENS_6half_tEfNS_4arch4Sm90ELb0ELb0ELb1ELb1ELb1ELb1ELb0ELb1ELb1ELb1ELb0ELb0EEENS1_21CollectiveEpilogueFwdINS6_IJSA_SC_SB_EEES9_SE_SG_Li256ELb1ELb1ELb0ELb0EEENS1_36VarlenDynamicPersistentTileSchedulerILi128ELi80ELi256ELi128ELb0ELb1ELb1ELb0ELb1ELb1EEEEEEEEEvNT_6ParamsE --------------------------
	.section	.nv.info._ZN7cutlass13device_kernelIN5flash11enable_sm90INS1_16FlashAttnFwdSm90INS1_25CollectiveMainloopFwdSm90ILi2EN4cute5tupleIJNS5_1CILi1EEES8_S8_EEENS6_IJNS7_ILi128EEENS7_ILi80EEENS7_ILi256EEEEEELi256ENS_6half_tEfNS_4arch4Sm90ELb0ELb0ELb1ELb1ELb1ELb1ELb0ELb1ELb1ELb1ELb0ELb0EEENS1_21CollectiveEpilogueFwdINS6_IJSA_SC_SB_EEES9_SE_SG_Li256ELb1ELb1ELb0ELb0EEENS1_36VarlenDynamicPersistentTileSchedulerILi128ELi80ELi256ELi128ELb0ELb1ELb1ELb0ELb1ELb1EEEEEEEEEvNT_6ParamsE,"",@"SHT_CUDA_INFO"
	.sectionflags	@""
	.align	4


	//----- nvinfo : EIATTR_CUDA_API_VERSION
	.align		4
        /*0000*/ 	.byte	0x04, 0x37
        /*0002*/ 	.short	(.L_306 - .L_305)
.L_305:
        /*0004*/ 	.word	0x00000082


	//----- nvinfo : EIATTR_KPARAM_INFO
	.align		4
.L_306:
        /*0008*/ 	.byte	0x04, 0x17
        /*000a*/ 	.short	(.L_308 - .L_307)
.L_307:
        /*000c*/ 	.word	0x00000000
        /*0010*/ 	.short	0x0000
        /*0012*/ 	.short	0x0000
        /*0014*/ 	.byte	0x00, 0xf0, 0x01, 0x2a


	//----- nvinfo : EIATTR_SPARSE_MMA_MASK
	.align		4
.L_308:
        /*0018*/ 	.byte	0x03, 0x50
        /*001a*/ 	.short	0x0000


	//----- nvinfo : EIATTR_MAXREG_COUNT
	.align		4
        /*001c*/ 	.byte	0x03, 0x1b
        /*001e*/ 	.short	0x00a8


	//----- nvinfo : EIATTR_MERCURY_ISA_VERSION
	.align		4
        /*0020*/ 	.byte	0x03, 0x5f
        /*0022*/ 	.short	0x0101


	//----- nvinfo : EIATTR_VRC_CTA_INIT_COUNT
	.align		4
        /*0024*/ 	.byte	0x02, 0x4a
	.zero		1
	.zero		1


	//----- nvinfo : EIATTR_EXIT_INSTR_OFFSETS
	.align		4
        /*0028*/ 	.byte	0x04, 0x1c
        /*002a*/ 	.short	(.L_310 - .L_309)


	//   ....[0]....
.L_309:
        /*002c*/ 	.word	0x00000010


	//----- nvinfo : EIATTR_MAX_THREADS
	.align		4
.L_310:
        /*0030*/ 	.byte	0x04, 0x05
        /*0032*/ 	.short	(.L_312 - .L_311)
.L_311:
        /*0034*/ 	.word	0x00000180
        /*0038*/ 	.word	0x00000001
        /*003c*/ 	.word	0x00000001


	//----- nvinfo : EIATTR_CBANK_PARAM_SIZE
	.align		4
.L_312:
        /*0040*/ 	.byte	0x03, 0x19
        /*0042*/ 	.short	0x0a80


	//----- nvinfo : EIATTR_PARAM_CBANK
	.align		4
        /*0044*/ 	.byte	0x04, 0x0a
        /*0046*/ 	.short	(.L_314 - .L_313)
	.align		4
.L_313:
        /*0048*/ 	.word	index@(.nv.constant0._ZN7cutlass13device_kernelIN5flash11enable_sm90INS1_16FlashAttnFwdSm90INS1_25CollectiveMainloopFwdSm90ILi2EN4cute5tupleIJNS5_1CILi1EEES8_S8_EEENS6_IJNS7_ILi128EEENS7_ILi80EEENS7_ILi256EEEEEELi256ENS_6half_tEfNS_4arch4Sm90ELb0ELb0ELb1ELb1ELb1ELb1ELb0ELb1ELb1ELb1ELb0ELb0EEENS1_21CollectiveEpilogueFwdINS6_IJSA_SC_SB_EEES9_SE_SG_Li256ELb1ELb1ELb0ELb0EEENS1_36VarlenDynamicPersistentTileSchedulerILi128ELi80ELi256ELi128ELb0ELb1ELb1ELb0ELb1ELb1EEEEEEEEEvNT_6ParamsE)
        /*004c*/ 	.short	0x0380
        /*004e*/ 	.short	0x0a80


	//----- nvinfo : EIATTR_SW_WAR
	.align		4
.L_314:
        /*0050*/ 	.byte	0x04, 0x36
        /*0052*/ 	.short	(.L_316 - .L_315)
.L_315:
        /*0054*/ 	.word	0x00000008
.L_316:


//--------------------- .nv.info._ZN7cutlass13device_kernelIN5flash11enable_sm90INS1_16FlashAttnFwdSm90INS1_25CollectiveMainloopFwdSm90ILi2EN4cute5tupleIJNS5_1CILi1EEES8_S8_EEENS6_IJNS7_ILi128EEENS7_ILi64EEENS7_ILi256EEEEEELi256ENS_6half_tEfNS_4arch4Sm90ELb0ELb1ELb1ELb0ELb1ELb0ELb0ELb1ELb1ELb1ELb0ELb0EEENS1_21CollectiveEpilogueFwdINS6_IJSA_SC_SB_EEES9_SE_SG_Li256ELb0ELb1ELb0ELb0EEENS1_30DynamicPersistentTileSchedulerILi256ELi128ELb0ELb1ELb1EEEEEEEEEvNT_6ParamsE --------------------------
	.section	.nv.info._ZN7cutlass13device_kernelIN5flash11enable_sm90INS1_16FlashAttnFwdSm90INS1_25CollectiveMainloopFwdSm90ILi2EN4cute5tupleIJNS5_1CILi1EEES8_S8_EEENS6_IJNS7_ILi128EEENS7_ILi64EEENS7_ILi256EEEEEELi256ENS_6half_tEfNS_4arch4Sm90ELb0ELb1ELb1ELb0ELb1ELb0ELb0ELb1ELb1ELb1ELb0ELb0EEENS1_21CollectiveEpilogueFwdINS6_IJSA_SC_SB_EEES9_SE_SG_Li256ELb0ELb1ELb0ELb0EEENS1_30DynamicPersistentTileSchedulerILi256ELi128ELb0ELb1ELb1EEEEEEEEEvNT_6ParamsE,"",@"SHT_CUDA_INFO"
	.sectionflags	@""
	.align	4


	//----- nvinfo : EIATTR_CUDA_API_VERSION
	.align		4
        /*0000*/ 	.byte	0x04, 0x37
        /*0002*/ 	.short	(.L_318 - .L_317)
.L_317:
        /*0004*/ 	.word	0x00000082


	//----- nvinfo : EIATTR_KPARAM_INFO
	.align		4
.L_318:
        /*0008*/ 	.byte	0x04, 0x17
        /*000a*/ 	.short	(.L_320 - .L_319)
.L_319:
        /*000c*/ 	.word	0x00000000
        /*0010*/ 	.short	0x0000
        /*0012*/ 	.short	0x0000
        /*0014*/ 	.byte	0x00, 0xf0, 0x01, 0x2a


	//----- nvinfo : EIATTR_SPARSE_MMA_MASK
	.align		4
.L_320:
        /*0018*/ 	.byte	0x03, 0x50
        /*001a*/ 	.short	0x0000


	//----- nvinfo : EIATTR_MAXREG_COUNT
	.align		4
        /*001c*/ 	.byte	0x03, 0x1b
        /*001e*/ 	.short	0x00a8


	//----- nvinfo : EIATTR_MERCURY_ISA_VERSION
	.align		4
        /*0020*/ 	.byte	0x03, 0x5f
        /*0022*/ 	.short	0x0101


	//----- nvinfo : EIATTR_VRC_CTA_INIT_COUNT
	.align		4
        /*0024*/ 	.byte	0x02, 0x4a
	.zero		1
	.zero		1


	//----- nvinfo : EIATTR_EXIT_INSTR_OFFSETS
	.align		4
        /*0028*/ 	.byte	0x04, 0x1c
        /*002a*/ 	.short	(.L_322 - .L_321)


	//   ....[0]....
.L_321:
        /*002c*/ 	.word	0x00000010


	//----- nvinfo : EIATTR_MAX_THREADS
	.align		4
.L_322:
        /*0030*/ 	.byte	0x04, 0x05
        /*0032*/ 	.short	(.L_324 - .L_323)
.L_323:
        /*0034*/ 	.word	0x00000180
        /*0038*/ 	.word	0x00000001
        /*003c*/ 	.word	0x00000001


	//----- nvinfo : EIATTR_CBANK_PARAM_SIZE
	.align		4
.L_324:
        /*0040*/ 	.byte	0x03, 0x19
        /*0042*/ 	.short	0x0a80


	//----- nvinfo : EIATTR_PARAM_CBANK
	.align		4
        /*0044*/ 	.byte	0x04, 0x0a
        /*0046*/ 	.short	(.L_326 - .L_325)
	.align		4
.L_325:
        /*0048*/ 	.word	index@(.nv.constant0._ZN7cutlass13device_kernelIN5flash11enable_sm90INS1_16FlashAttnFwdSm90INS1_25CollectiveMainloopFwdSm90ILi2EN4cute5tupleIJNS5_1CILi1EEES8_S8_EEENS6_IJNS7_ILi128EEENS7_ILi64EEENS7_ILi256EEEEEELi256ENS_6half_tEfNS_4arch4Sm90ELb0ELb1ELb1ELb0ELb1ELb0ELb0ELb1ELb1ELb1ELb0ELb0EEENS1_21CollectiveEpilogueFwdINS6_IJSA_SC_SB_EEES9_SE_SG_Li256ELb0ELb1ELb0ELb0EEENS1_30DynamicPersistentTileSchedulerILi256ELi128ELb0ELb1ELb1EEEEEEEEEvNT_6ParamsE)
        /*004c*/ 	.short	0x0380
        /*004e*/ 	.short	0x0a80


	//----- nvinfo : EIATTR_SW_WAR
	.align		4
.L_326:
        /*0050*/ 	.byte	0x04, 0x36
        /*0052*/ 	.short	(.L_328 - .L_327)
.L_327:
        /*0054*/ 	.word	0x00000008
.L_328:


//--------------------- .nv.info._ZN7cutlass13device_kernelIN5flash11enable_sm90INS1_16FlashAttnFwdSm90INS1_25CollectiveMainloopFwdSm90ILi2EN4cute5tupleIJNS5_1CILi1EEES8_S8_EEENS6_IJNS7_ILi128EEENS7_ILi64EEENS7_ILi256EEEEEELi256ENS_6half_tEfNS_4arch4Sm90ELb0ELb1ELb1ELb1ELb1ELb0ELb0ELb1ELb1ELb1ELb0ELb0EEENS1_21CollectiveEpilogueFwdINS6_IJSA_SC_SB_EEES9_SE_SG_Li256ELb1ELb1ELb0ELb0EEENS1_36VarlenDynamicPersistentTileSchedulerILi128ELi64ELi256ELi128ELb0ELb1ELb1ELb1ELb0ELb1EEEEEEEEEvNT_6ParamsE --------------------------
	.section	.nv.info._ZN7cutlass13device_kernelIN5flash11enable_sm90INS1_16FlashAttnFwdSm90INS1_25CollectiveMainloopFwdSm90ILi2EN4cute5tupleIJNS5_1CILi1EEES8_S8_EEENS6_IJNS7_ILi128EEENS7_ILi64EEENS7_ILi256EEEEEELi256ENS_6half_tEfNS_4arch4Sm90ELb0ELb1ELb1ELb1ELb1ELb0ELb0ELb1ELb1ELb1ELb0ELb0EEENS1_21CollectiveEpilogueFwdINS6_IJSA_SC_SB_EEES9_SE_SG_Li256ELb1ELb1ELb0ELb0EEENS1_36VarlenDynamicPersistentTileSchedulerILi128ELi64ELi256ELi128ELb0ELb1ELb1ELb1ELb0ELb1EEEEEEEEEvNT_6ParamsE,"",@"SHT_CUDA_INFO"
	.sectionflags	@""
	.align	4


	//----- nvinfo : EIATTR_CUDA_API_VERSION
	.align		4
        /*0000*/ 	.byte	0x04, 0x37
        /*0002*/ 	.short	(.L_330 - .L_329)
.L_329:
        /*0004*/ 	.word	0x00000082


	//----- nvinfo : EIATTR_KPARAM_INFO
	.align		4
.L_330:
        /*0008*/ 	.byte	0x04, 0x17
        /*000a*/ 	.short	(.L_332 - .L_331)
.L_331:
        /*000c*/ 	.word	0x00000000
        /*0010*/ 	.short	0x0000
        /*0012*/ 	.short	0x0000
        /*0014*/ 	.byte	0x00, 0xf0, 0x01, 0x2a


	//----- nvinfo : EIATTR_SPARSE_MMA_MASK
	.align		4
.L_332:
        /*0018*/ 	.byte	0x03, 0x50
        /*001a*/ 	.short	0x0000


	//----- nvinfo : EIATTR_MAXREG_COUNT
	.align		4
        /*001c*/ 	.byte	0x03, 0x1b
        /*001e*/ 	.short	0x00a8


	//----- nvinfo : EIATTR_MERCURY_ISA_VERSION
	.align		4
        /*0020*/ 	.byte	0x03, 0x5f
        /*0022*/ 	.short	0x0101


	//----- nvinfo : EIATTR_VRC_CTA_INIT_COUNT
	.align		4
        /*0024*/ 	.byte	0x02, 0x4a
	.zero		1
	.zero		1


	//----- nvinfo : EIATTR_EXIT_INSTR_OFFSETS
	.align		4
        /*0028*/ 	.byte	0x04, 0x1c
        /*002a*/ 	.short	(.L_334 - .L_333)


	//   ....[0]....
.L_333:
        /*002c*/ 	.word	0x00000010


	//----- nvinfo : EIATTR_MAX_THREADS
	.align		4
.L_334:
        /*0030*/ 	.byte	0x04, 0x05
        /*0032*/ 	.short	(.L_336 - .L_335)
.L_335:
        /*0034*/ 	.word	0x00000180
        /*0038*/ 	.word	0x00000001
        /*003c*/ 	.word	0x00000001


	//----- nvinfo : EIATTR_CBANK_PARAM_SIZE
	.align		4
.L_336:
        /*0040*/ 	.byte	0x03, 0x19
        /*0042*/ 	.short	0x0a80


	//----- nvinfo : EIATTR_PARAM_CBANK
	.align		4
        /*0044*/ 	.byte	0x04, 0x0a
        /*0046*/ 	.short	(.L_338 - .L_337)
	.align		4
.L_337:
        /*0048*/ 	.word	index@(.nv.constant0._ZN7cutlass13device_kernelIN5flash11enable_sm90INS1_16FlashAttnFwdSm90INS1_25CollectiveMainloopFwdSm90ILi2EN4cute5tupleIJNS5_1CILi1EEES8_S8_EEENS6_IJNS7_ILi128EEENS7_ILi64EEENS7_ILi256EEEEEELi256ENS_6half_tEfNS_4arch4Sm90ELb0ELb1ELb1ELb1ELb1ELb0ELb0ELb1ELb1ELb1ELb0ELb0EEENS1_21CollectiveEpilogueFwdINS6_IJSA_SC_SB_EEES9_SE_SG_Li256ELb1ELb1ELb0ELb0EEENS1_36VarlenDynamicPersistentTileSchedulerILi128ELi64ELi256ELi128ELb0ELb1ELb1ELb1ELb0ELb1EEEEEEEEEvNT_6ParamsE)
        /*004c*/ 	.short	0x0380
        /*004e*/ 	.short	0x0a80


	//----- nvinfo : EIATTR_SW_WAR
	.align		4
.L_338:
        /*0050*/ 	.byte	0x04, 0x36
        /*0052*/ 	.short	(.L_340 - .L_339)
.L_339:
        /*0054*/ 	.word	0x00000008
.L_340:


//--------------------- .nv.info._ZN7cutlass13device_kernelIN5flash11enable_sm90INS1_16FlashAttnFwdSm90INS1_25CollectiveMainloopFwdSm90ILi2EN4cute5tupleIJNS5_1CILi1EEES8_S8_EEENS6_IJNS7_ILi128EEENS7_ILi64EEENS7_ILi256EEEEEELi256ENS_6half_tEfNS_4arch4Sm90ELb0ELb1ELb1ELb1ELb1ELb1ELb0ELb1ELb1ELb1ELb0ELb0EEENS1_21CollectiveEpilogueFwdINS6_IJSA_SC_SB_EEES9_SE_SG_Li256ELb1ELb1ELb0ELb0EEENS1_36VarlenDynamicPersistentTileSchedulerILi128ELi64ELi256ELi128ELb0ELb1ELb1ELb1ELb0ELb1EEEEEEEEEvNT_6ParamsE --------------------------
	.section	.nv.info._ZN7cutlass13device_kernelIN5flash11enable_sm90INS1_16FlashAttnFwdSm90INS1_25CollectiveMainloopFwdSm90ILi2EN4cute5tupleIJNS5_1CILi1EEES8_S8_EEENS6_IJNS7_ILi128EEENS7_ILi64EEENS7_ILi256EEEEEELi256ENS_6half_tEfNS_4arch4Sm90ELb0ELb1ELb1ELb1ELb1ELb1ELb0ELb1ELb1ELb1ELb0ELb0EEENS1_21CollectiveEpilogueFwdINS6_IJSA_SC_SB_EEES9_SE_SG_Li256ELb1ELb1ELb0ELb0EEENS1_36VarlenDynamicPersistentTileSchedulerILi128ELi64ELi256ELi128ELb0ELb1ELb1ELb1ELb0ELb1EEEEEEEEEvNT_6ParamsE,"",@"SHT_CUDA_INFO"
	.sectionflags	@""
	.align	4


	//----- nvinfo : EIATTR_CUDA_API_VERSION
	.align		4
        /*0000*/ 	.byte	0x04, 0x37
        /*0002*/ 	.short	(.L_342 - .L_341)
.L_341:
        /*0004*/ 	.word	0x00000082


	//----- nvinfo : EIATTR_KPARAM_INFO
	.align		4
.L_342:
        /*0008*/ 	.byte	0x04, 0x17
        /*000a*/ 	.short	(.L_344 - .L_343)
.L_343:
        /*000c*/ 	.word	0x00000000
        /*0010*/ 	.short	0x0000
        /*0012*/ 	.short	0x0000
        /*0014*/ 	.byte	0x00, 0xf0, 0x01, 0x2a


	//----- nvinfo : EIATTR_SPARSE_MMA_MASK
	.align		4
.L_344:
        /*0018*/ 	.byte	0x03, 0x50
        /*001a*/ 	.short	0x0000


	//----- nvinfo : EIATTR_MAXREG_COUNT
	.align		4
        /*001c*/ 	.byte	0x03, 0x1b
        /*001e*/ 	.short	0x00a8


	//----- nvinfo : EIATTR_MERCURY_ISA_VERSION
	.align		4
        /*0020*/ 	.byte	0x03, 0x5f
        /*0022*/ 	.short	0x0101


	//----- nvinfo : EIATTR_VRC_CTA_INIT_COUNT
	.align		4
        /*0024*/ 	.byte	0x02, 0x4a
	.zero		1
	.zero		1


	//----- nvinfo : EIATTR_EXIT_INSTR_OFFSETS
	.align		4
        /*0028*/ 	.byte	0x04, 0x1c
        /*002a*/ 	.short	(.L_346 - .L_345)


	//   ....[0]....
.L_345:
        /*002c*/ 	.word	0x00000010


	//----- nvinfo : EIATTR_MAX_THREADS
	.align		4
.L_346:
        /*0030*/ 	.byte	0x04, 0x05
        /*0032*/ 	.short	(.L_348 - .L_347)
.L_347:
        /*0034*/ 	.word	0x00000180
        /*0038*/ 	.word	0x00000001
        /*003c*/ 	.word	0x00000001


	//----- nvinfo : EIATTR_CBANK_PARAM_SIZE
	.align		4
.L_348:
        /*0040*/ 	.byte	0x03, 0x19
        /*0042*/ 	.short	0x0a80


	//----- nvinfo : EIATTR_PARAM_CBANK
	.align		4
        /*0044*/ 	.byte	0x04, 0x0a
        /*0046*/ 	.short	(.L_350 - .L_349)
	.align		4
.L_349:
        /*0048*/ 	.word	index@(.nv.constant0._ZN7cutlass13device_kernelIN5flash11enable_sm90INS1_16FlashAttnFwdSm90INS1_25CollectiveMainloopFwdSm90ILi2EN4cute5tupleIJNS5_1CILi1EEES8_S8_EEENS6_IJNS7_ILi128EEENS7_ILi64EEENS7_ILi256EEEEEELi256ENS_6half_tEfNS_4arch4Sm90ELb0ELb1ELb1ELb1ELb1ELb1ELb0ELb1ELb1ELb1ELb0ELb0EEENS1_21CollectiveEpilogueFwdINS6_IJSA_SC_SB_EEES9_SE_SG_Li256ELb1ELb1ELb0ELb0EEENS1_36VarlenDynamicPersistentTileSchedulerILi128ELi64ELi256ELi128ELb0ELb1ELb1ELb1ELb0ELb1EEEEEEEEEvNT_6ParamsE)
        /*004c*/ 	.short	0x0380
        /*004e*/ 	.short	0x0a80


	//----- nvinfo : EIATTR_SW_WAR
	.align		4
.L_350:
        /*0050*/ 	.byte	0x04, 0x36
        /*0052*/ 	.short	(.L_352 - .L_351)
.L_351:
        /*0054*/ 	.word	0x00000008
.L_352:


//--------------------- .nv.info._ZN7cutlass13device_kernelIN5flash11enable_sm90INS1_16FlashAttnFwdSm90INS1_25CollectiveMainloopFwdSm90ILi2EN4cute5tupleIJNS5_1CILi1EEES8_S8_EEENS6_IJNS7_ILi128EEENS7_ILi80EEENS7_ILi256EEEEEELi256ENS_6half_tEfNS_4arch4Sm90ELb1ELb0ELb1ELb0ELb1ELb0ELb0ELb1ELb1ELb1ELb0ELb0EEENS1_21CollectiveEpilogueFwdINS6_IJSA_SC_SB_EEES9_SE_SG_Li256ELb0ELb1ELb0ELb0EEENS1_30DynamicPersistentTileSchedulerILi256ELi128ELb0ELb1ELb1EEEEEEEEEvNT_6ParamsE --------------------------
	.section	.nv.info._ZN7cutlass13device_kernelIN5flash11enable_sm90INS1_16FlashAttnFwdSm90INS1_25CollectiveMainloopFwdSm90ILi2EN4cute5tupleIJNS5_1CILi1EEES8_S8_EEENS6_IJNS7_ILi128EEENS7_ILi80EEENS7_ILi256EEEEEELi256ENS_6half_tEfNS_4arch4Sm90ELb1ELb0ELb1ELb0ELb1ELb0ELb0ELb1ELb1ELb1ELb0ELb0EEENS1_21CollectiveEpilogueFwdINS6_IJSA_SC_SB_EEES9_SE_SG_Li256ELb0ELb1ELb0ELb0EEENS1_30DynamicPersistentTileSchedulerILi256ELi128ELb0ELb1ELb1EEEEEEEEEvNT_6ParamsE,"",@"SHT_CUDA_INFO"
	.sectionflags	@""
	.align	4


	//----- nvinfo : EIATTR_CUDA_API_VERSION
	.align		4
        /*0000*/ 	.byte	0x04, 0x37
        /*0002*/ 	.short	(.L_354 - .L_353)
.L_353:
        /*0004*/ 	.word	0x00000082


	//----- nvinfo : EIATTR_KPARAM_INFO
	.align		4
.L_354:
        /*0008*/ 	.byte	0x04, 0x17
        /*000a*/ 	.short	(.L_356 - .L_355)
.L_355:
        /*000c*/ 	.word	0x00000000
        /*0010*/ 	.short	0x0000
        /*0012*/ 	.short	0x0000
        /*0014*/ 	.byte	0x00, 0xf0, 0x01, 0x2a


	//----- nvinfo : EIATTR_SPARSE_MMA_MASK
	.align		4
.L_356:
        /*0018*/ 	.byte	0x03, 0x50
        /*001a*/ 	.short	0x0000


	//----- nvinfo : EIATTR_MAXREG_COUNT
	.align		4
        /*001c*/ 	.byte	0x03, 0x1b
        /*001e*/ 	.short	0x00a8


	//----- nvinfo : EIATTR_MERCURY_ISA_VERSION
	.align		4
        /*0020*/ 	.byte	0x03, 0x5f
        /*0022*/ 	.short	0x0101


	//----- nvinfo : EIATTR_VRC_CTA_INIT_COUNT
	.align		4
        /*0024*/ 	.byte	0x02, 0x4a
	.zero		1
	.zero		1


	//----- nvinfo : EIATTR_EXIT_INSTR_OFFSETS
	.align		4
        /*0028*/ 	.byte	0x04, 0x1c
        /*002a*/ 	.short	(.L_358 - .L_357)


	//   ....[0]....
.L_357:
        /*002c*/ 	.word	0x00000010


	//----- nvinfo : EIATTR_MAX_THREADS
	.align		4
.L_358:
        /*0030*/ 	.byte	0x04, 0x05
        /*0032*/ 	.short	(.L_360 - .L_359)
.L_359:
        /*0034*/ 	.word	0x00000180
        /*0038*/ 	.word	0x00000001
        /*003c*/ 	.word	0x00000001


	//----- nvinfo : EIATTR_CBANK_PARAM_SIZE
	.align		4
.L_360:
        /*0040*/ 	.byte	0x03, 0x19
        /*0042*/ 	.short	0x0a80


	//----- nvinfo : EIATTR_PARAM_CBANK
	.align		4
        /*0044*/ 	.byte	0x04, 0x0a
        /*0046*/ 	.short	(.L_362 - .L_361)
	.align		4
.L_361:
        /*0048*/ 	.word	index@(.nv.constant0._ZN7cutlass13device_kernelIN5flash11enable_sm90INS1_16FlashAttnFwdSm90INS1_25CollectiveMainloopFwdSm90ILi2EN4cute5tupleIJNS5_1CILi1EEES8_S8_EEENS6_IJNS7_ILi128EEENS7_ILi80EEENS7_ILi256EEEEEELi256ENS_6half_tEfNS_4arch4Sm90ELb1ELb0ELb1ELb0ELb1ELb0ELb0ELb1ELb1ELb1ELb0ELb0EEENS1_21CollectiveEpilogueFwdINS6_IJSA_SC_SB_EEES9_SE_SG_Li256ELb0ELb1ELb0ELb0EEENS1_30DynamicPersistentTileSchedulerILi256ELi128ELb0ELb1ELb1EEEEEEEEEvNT_6ParamsE)
        /*004c*/ 	.short	0x0380
        /*004e*/ 	.short	0x0a80


	//----- nvinfo : EIATTR_SW_WAR
	.align		4
.L_362:
        /*0050*/ 	.byte	0x04, 0x36
        /*0052*/ 	.short	(.L_364 - .L_363)
.L_363:
        /*0054*/ 	.word	0x00000008
.L_364:


//--------------------- .nv.info._ZN7cutlass13device_kernelIN5flash11enable_sm90INS1_16FlashAttnFwdSm90INS1_25CollectiveMainloopFwdSm90ILi2EN4cute5tupleIJNS5_1CILi1EEES8_S8_EEENS6_IJNS7_ILi128EEENS7_ILi80EEENS7_ILi256EEEEEELi256ENS_6half_tEfNS_4arch4Sm90ELb1ELb0ELb1ELb1ELb1ELb0ELb0ELb1ELb1ELb1ELb0ELb0EEENS1_21CollectiveEpilogueFwdINS6_IJSA_SC_SB_EEES9_SE_SG_Li256ELb1ELb1ELb0ELb0EEENS1_36VarlenDynamicPersistentTileSchedulerILi128ELi80ELi256ELi128ELb0ELb1ELb1ELb1ELb1ELb1EEEEEEEEEvNT_6ParamsE --------------------------
	.section	.nv.info._ZN7cutlass13device_kernelIN5flash11enable_sm90INS1_16FlashAttnFwdSm90INS1_25CollectiveMainloopFwdSm90ILi2EN4cute5tupleIJNS5_1CILi1EEES8_S8_EEENS6_IJNS7_ILi128EEENS7_ILi80EEENS7_ILi256EEEEEELi256ENS_6half_tEfNS_4arch4Sm90ELb1ELb0ELb1ELb1ELb1ELb0ELb0ELb1ELb1ELb1ELb0ELb0EEENS1_21CollectiveEpilogueFwdINS6_IJSA_SC_SB_EEES9_SE_SG_Li256ELb1ELb1ELb0ELb0EEENS1_36VarlenDynamicPersistentTileSchedulerILi128ELi80ELi256ELi128ELb0ELb1ELb1ELb1ELb1ELb1EEEEEEEEEvNT_6ParamsE,"",@"SHT_CUDA_INFO"
	.sectionflags	@""
	.align	4


	//----- nvinfo : EIATTR_CUDA_API_VERSION
	.align		4
        /*0000*/ 	.byte	0x04, 0x37
        /*0002*/ 	.short	(.L_366 - .L_365)
.L_365:
        /*0004*/ 	.word	0x00000082


	//----- nvinfo : EIATTR_KPARAM_INFO
	.align		4
.L_366:
        /*0008*/ 	.byte	0x04, 0x17
        /*000a*/ 	.short	(.L_368 - .L_367)
.L_367:
        /*000c*/ 	.word	0x00000000
        /*0010*/ 	.short	0x0000
        /*0012*/ 	.short	0x0000
        /*0014*/ 	.byte	0x00, 0xf0, 0x01, 0x2a


	//----- nvinfo : EIATTR_SPARSE_MMA_MASK
	.align		4
.L_368:
        /*0018*/ 	.byte	0x03, 0x50
        /*001a*/ 	.short	0x0000


	//----- nvinfo : EIATTR_MAXREG_COUNT
	.align		4
        /*001c*/ 	.byte	0x03, 0x1b
        /*001e*/ 	.short	0x00a8


	//----- nvinfo : EIATTR_MERCURY_ISA_VERSION
	.align		4
        /*0020*/ 	.byte	0x03, 0x5f
        /*0022*/ 	.short	0x0101


	//----- nvinfo : EIATTR_VRC_CTA_INIT_COUNT
	.align		4
        /*0024*/ 	.byte	0x02, 0x4a
	.zero		1
	.zero		1


	//----- nvinfo : EIATTR_EXIT_INSTR_OFFSETS
	.align		4
        /*0028*/ 	.byte	0x04, 0x1c
        /*002a*/ 	.short	(.L_370 - .L_369)


	//   ....[0]....
.L_369:
        /*002c*/ 	.word	0x00000010


	//----- nvinfo : EIATTR_MAX_THREADS
	.align		4
.L_370:
        /*0030*/ 	.byte	0x04, 0x05
        /*0032*/ 	.short	(.L_372 - .L_371)
.L_371:
        /*0034*/ 	.word	0x00000180
        /*0038*/ 	.word	0x00000001
        /*003c*/ 	.word	0x00000001


	//----- nvinfo : EIATTR_CBANK_PARAM_SIZE
	.align		4
.L_372:
        /*0040*/ 	.byte	0x03, 0x19
        /*0042*/ 	.short	0x0a80


	//----- nvinfo : EIATTR_PARAM_CBANK
	.align		4
        /*0044*/ 	.byte	0x04, 0x0a
        /*0046*/ 	.short	(.L_374 - .L_373)
	.align		4
.L_373:
        /*0048*/ 	.word	index@(.nv.constant0._ZN7cutlass13device_kernelIN5flash11enable_sm90INS1_16FlashAttnFwdSm90INS1_25CollectiveMainloopFwdSm90ILi2EN4cute5tupleIJNS5_1CILi1EEES8_S8_EEENS6_IJNS7_ILi128EEENS7_ILi80EEENS7_ILi256EEEEEELi256ENS_6half_tEfNS_4arch4Sm90ELb1ELb0ELb1ELb1ELb1ELb0ELb0ELb1ELb1ELb1ELb0ELb0EEENS1_21CollectiveEpilogueFwdINS6_IJSA_SC_SB_EEES9_SE_SG_Li256ELb1ELb1ELb0ELb0EEENS1_36VarlenDynamicPersistentTileSchedulerILi128ELi80ELi256ELi128ELb0ELb1ELb1ELb1ELb1ELb1EEEEEEEEEvNT_6ParamsE)
        /*004c*/ 	.short	0x0380
        /*004e*/ 	.short	0x0a80


	//----- nvinfo : EIATTR_SW_WAR
	.align		4
.L_374:
        /*0050*/ 	.byte	0x04, 0x36
        /*0052*/ 	.short	(.L_376 - .L_375)
.L_375:
        /*0054*/ 	.word	0x00000008
.L_376:


//--------------------- .nv.info._ZN7cutlass13device_kernelIN5flash11enable_sm90INS1_16FlashAttnFwdSm90INS1_25CollectiveMainloopFwdSm90ILi2EN4cute5tupleIJNS5_1CILi1EEES8_S8_EEENS6_IJNS7_ILi128EEENS7_ILi80EEENS7_ILi256EEEEEELi256ENS_6half_tEfNS_4arch4Sm90ELb1ELb0ELb1ELb1ELb1ELb1ELb0ELb1ELb1ELb1ELb0ELb0EEENS1_21CollectiveEpilogueFwdINS6_IJSA_SC_SB_EEES9_SE_SG_Li256ELb1ELb1ELb0ELb0EEENS1_36VarlenDynamicPersistentTileSchedulerILi128ELi80ELi256ELi128ELb0ELb1ELb1ELb1ELb1ELb1EEEEEEEEEvNT_6ParamsE --------------------------
	.section	.nv.info._ZN7cutlass13device_kernelIN5flash11enable_sm90INS1_16FlashAttnFwdSm90INS1_25CollectiveMainloopFwdSm90ILi2EN4cute5tupleIJNS5_1CILi1EEES8_S8_EEENS6_IJNS7_ILi128EEENS7_ILi80EEENS7_ILi256EEEEEELi256ENS_6half_tEfNS_4arch4Sm90ELb1ELb0ELb1ELb1ELb1ELb1ELb0ELb1ELb1ELb1ELb0ELb0EEENS1_21CollectiveEpilogueFwdINS6_IJSA_SC_SB_EEES9_SE_SG_Li256ELb1ELb1ELb0ELb0EEENS1_36VarlenDynamicPersistentTileSchedulerILi128ELi80ELi256ELi128ELb0ELb1ELb1ELb1ELb1ELb1EEEEEEEEEvNT_6ParamsE,"",@"SHT_CUDA_INFO"
	.sectionflags	@""
	.align	4


	//----- nvinfo : EIATTR_CUDA_API_VERSION
	.align		4
        /*0000*/ 	.byte	0x04, 0x37
        /*0002*/ 	.short	(.L_378 - .L_377)
.L_377:
        /*0004*/ 	.word	0x00000082


	//----- nvinfo : EIATTR_KPARAM_INFO
	.align		4
.L_378:
        /*0008*/ 	.byte	0x04, 0x17
        /*000a*/ 	.short	(.L_380 - .L_379)
.L_379:
        /*000c*/ 	.word	0x00000000
        /*0010*/ 	.short	0x0000
        /*0012*/ 	.short	0x0000
        /*0014*/ 	.byte	0x00, 0xf0, 0x01, 0x2a


	//----- nvinfo : EIATTR_SPARSE_MMA_MASK
	.align		4
.L_380:
        /*0018*/ 	.byte	0x03, 0x50
        /*001a*/ 	.short	0x0000


	//----- nvinfo : EIATTR_MAXREG_COUNT
	.align		4
        /*001c*/ 	.byte	0x03, 0x1b
        /*001e*/ 	.short	0x00a8


	//----- nvinfo : EIATTR_MERCURY_ISA_VERSION
	.align		4
        /*0020*/ 	.byte	0x03, 0x5f
        /*0022*/ 	.short	0x0101


	//----- nvinfo : EIATTR_VRC_CTA_INIT_COUNT
	.align		4
        /*0024*/ 	.byte	0x02, 0x4a
	.zero		1
	.zero		1


	//----- nvinfo : EIATTR_EXIT_INSTR_OFFSETS
	.align		4
        /*0028*/ 	.byte	0x04, 0x1c
        /*002a*/ 	.short	(.L_382 - .L_381)


	//   ....[0]....
.L_381:
        /*002c*/ 	.word	0x00000010


	//----- nvinfo : EIATTR_MAX_THREADS
	.align		4
.L_382:
        /*0030*/ 	.byte	0x04, 0x05
        /*0032*/ 	.short	(.L_384 - .L_383)
.L_383:
        /*0034*/ 	.word	0x00000180
        /*0038*/ 	.word	0x00000001
        /*003c*/ 	.word	0x00000001


	//----- nvinfo : EIATTR_CBANK_PARAM_SIZE
	.align		4
.L_384:
        /*0040*/ 	.byte	0x03, 0x19
        /*0042*/ 	.short	0x0a80


	//----- nvinfo : EIATTR_PARAM_CBANK
	.align		4
        /*0044*/ 	.byte	0x04, 0x0a
        /*0046*/ 	.short	(.L_386 - .L_385)
	.align		4
.L_385:
        /*0048*/ 	.word	index@(.nv.constant0._ZN7cutlass13device_kernelIN5flash11enable_sm90INS1_16FlashAttnFwdSm90INS1_25CollectiveMainloopFwdSm90ILi2EN4cute5tupleIJNS5_1CILi1EEES8_S8_EEENS6_IJNS7_ILi128EEENS7_ILi80EEENS7_ILi256EEEEEELi256ENS_6half_tEfNS_4arch4Sm90ELb1ELb0ELb1ELb1ELb1ELb1ELb0ELb1ELb1ELb1ELb0ELb0EEENS1_21CollectiveEpilogueFwdINS6_IJSA_SC_SB_EEES9_SE_SG_Li256ELb1ELb1ELb0ELb0EEENS1_36VarlenDynamicPersistentTileSchedulerILi128ELi80ELi256ELi128ELb0ELb1ELb1ELb1ELb1ELb1EEEEEEEEEvNT_6ParamsE)
        /*004c*/ 	.short	0x0380
        /*004e*/ 	.short	0x0a80


	//----- nvinfo : EIATTR_SW_WAR
	.align		4
.L_386:
        /*0050*/ 	.byte	0x04, 0x36
        /*0052*/ 	.short	(.L_388 - .L_387)
.L_387:
        /*0054*/ 	.word	0x00000008
.L_388:


//--------------------- .nv.info._ZN7cutlass13device_kernelIN5flash11enable_sm90INS1_16FlashAttnFwdSm90INS1_25CollectiveMainloopFwdSm90ILi2EN4cute5tupleIJNS5_1CILi1EEES8_S8_EEENS6_IJNS7_ILi128EEENS7_ILi96EEENS7_ILi192EEEEEELi192ENS_6half_tEfNS_4arch4Sm90ELb0ELb0ELb1ELb0ELb1ELb0ELb0ELb1ELb1ELb1ELb0ELb0EEENS1_21CollectiveEpilogueFwdINS6_IJSA_SC_SB_EEES9_SE_SG_Li256ELb0ELb1ELb0ELb0EEENS1_29StaticPersistentTileSchedulerILb0EEEEEEEEEvNT_6ParamsE --------------------------
	.section	.nv.info._ZN7cutlass13device_kernelIN5flash11enable_sm90INS1_16FlashAttnFwdSm90INS1_25CollectiveMainloopFwdSm90ILi2EN4cute5tupleIJNS5_1CILi1EEES8_S8_EEENS6_IJNS7_ILi128EEENS7_ILi96EEENS7_ILi192EEEEEELi192ENS_6half_tEfNS_4arch4Sm90ELb0ELb0ELb1ELb0ELb1ELb0ELb0ELb1ELb1ELb1ELb0ELb0EEENS1_21CollectiveEpilogueFwdINS6_IJSA_SC_SB_EEES9_SE_SG_Li256ELb0ELb1ELb0ELb0EEENS1_29StaticPersistentTileSchedulerILb0EEEEEEEEEvNT_6ParamsE,"",@"SHT_CUDA_INFO"
	.sectionflags	@""
	.align	4


	//----- nvinfo : EIATTR_CUDA_API_VERSION
	.align		4
        /*0000*/ 	.byte	0x04, 0x37
        /*0002*/ 	.short	(.L_390 - .L_389)
.L_389:
        /*0004*/ 	.word	0x00000082


	//----- nvinfo : EIATTR_KPARAM_INFO
	.align		4
.L_390:
        /*0008*/ 	.byte	0x04, 0x17
        /*000a*/ 	.short	(.L_392 - .L_391)
.L_391:
        /*000c*/ 	.word	0x00000000
        /*0010*/ 	.short	0x0000
        /*0012*/ 	.short	0x0000
        /*0014*/ 	.byte	0x00, 0xf0, 0x01, 0x28


	//----- nvinfo : EIATTR_SPARSE_MMA_MASK
	.align		4
.L_392:
        /*0018*/ 	.byte	0x03, 0x50
        /*001a*/ 	.short	0x0000


	//----- nvinfo : EIATTR_MAXREG_COUNT
	.align		4
        /*001c*/ 	.byte	0x03, 0x1b
        /*001e*/ 	.short	0x00a8


	//----- nvinfo : EIATTR_MERCURY_ISA_VERSION
	.align		4
        /*0020*/ 	.byte	0x03, 0x5f
        /*0022*/ 	.short	0x0101


	//----- nvinfo : EIATTR_VRC_CTA_INIT_COUNT
	.align		4
        /*0024*/ 	.byte	0x02, 0x4a
	.zero		1
	.zero		1


	//----- nvinfo : EIATTR_EXIT_INSTR_OFFSETS
	.align		4
        /*0028*/ 	.byte	0x04, 0x1c
        /*002a*/ 	.short	(.L_394 - .L_393)


	//   ....[0]....
.L_393:
        /*002c*/ 	.word	0x00000010


	//----- nvinfo : EIATTR_MAX_THREADS
	.align		4
.L_394:
        /*0030*/ 	.byte	0x04, 0x05
        /*0032*/ 	.short	(.L_396 - .L_395)
.L_395:
        /*0034*/ 	.word	0x00000180
        /*0038*/ 	.word	0x00000001
        /*003c*/ 	.word	0x00000001


	//----- nvinfo : EIATTR_CBANK_PARAM_SIZE
	.align		4
.L_396:
        /*0040*/ 	.byte	0x03, 0x19
        /*0042*/ 	.short	0x0a00


	//----- nvinfo : EIATTR_PARAM_CBANK
	.align		4
        /*0044*/ 	.byte	0x04, 0x0a
        /*0046*/ 	.short	(.L_398 - .L_397)
	.align		4
.L_397:
        /*0048*/ 	.word	index@(.nv.constant0._ZN7cutlass13device_kernelIN5flash11enable_sm90INS1_16FlashAttnFwdSm90INS1_25CollectiveMainloopFwdSm90ILi2EN4cute5tupleIJNS5_1CILi1EEES8_S8_EEENS6_IJNS7_ILi128EEENS7_ILi96EEENS7_ILi192EEEEEELi192ENS_6half_tEfNS_4arch4Sm90ELb0ELb0ELb1ELb0ELb1ELb0ELb0ELb1ELb1ELb1ELb0ELb0EEENS1_21CollectiveEpilogueFwdINS6_IJSA_SC_SB_EEES9_SE_SG_Li256ELb0ELb1ELb0ELb0EEENS1_29StaticPersistentTileSchedulerILb0EEEEEEEEEvNT_6ParamsE)
        /*004c*/ 	.short	0x0380
        /*004e*/ 	.short	0x0a00


	//----- nvinfo : EIATTR_SW_WAR
	.align		4
.L_398:
        /*0050*/ 	.byte	0x04, 0x36
        /*0052*/ 	.short	(.L_400 - .L_399)
.L_399:
        /*0054*/ 	.word	0x00000008
.L_400:


//--------------------- .nv.info._ZN7cutlass13device_kernelIN5flash11enable_sm90INS1_16FlashAttnFwdSm90INS1_25CollectiveMainloopFwdSm90ILi2EN4cute5tupleIJNS5_1CILi1EEES8_S8_EEENS6_IJNS7_ILi128EEENS7_ILi96EEENS7_ILi192EEEEEELi192ENS_6half_tEfNS_4arch4Sm90ELb0ELb0ELb1ELb1ELb1ELb0ELb0ELb1ELb1ELb1ELb0ELb0EEENS1_21CollectiveEpilogueFwdINS6_IJSA_SC_SB_EEES9_SE_SG_Li256ELb1ELb1ELb0ELb0EEENS1_36VarlenDynamicPersistentTileSchedulerILi128ELi96ELi256ELi128ELb0ELb1ELb1ELb0ELb1ELb1EEEEEEEEEvNT_6ParamsE --------------------------
	.section	.nv.info._ZN7cutlass13device_kernelIN5flash11enable_sm90INS1_16FlashAttnFwdSm90INS1_25CollectiveMainloopFwdSm90ILi2EN4cute5tupleIJNS5_1CILi1EEES8_S8_EEENS6_IJNS7_ILi128EEENS7_ILi96EEENS7_ILi192EEEEEELi192ENS_6half_tEfNS_4arch4Sm90ELb0ELb0ELb1ELb1ELb1ELb0ELb0ELb1ELb1ELb1ELb0ELb0EEENS1_21CollectiveEpilogueFwdINS6_IJSA_SC_SB_EEES9_SE_SG_Li256ELb1ELb1ELb0ELb0EEENS1_36VarlenDynamicPersistentTileSchedulerILi128ELi96ELi256ELi128ELb0ELb1ELb1ELb0ELb1ELb1EEEEEEEEEvNT_6ParamsE,"",@"SHT_CUDA_INFO"
	.sectionflags	@""
	.align	4


	//----- nvinfo : EIATTR_CUDA_API_VERSION
	.align		4
        /*0000*/ 	.byte	0x04, 0x37
        /*0002*/ 	.short	(.L_402 - .L_401)
.L_401:
        /*0004*/ 	.word	0x00000082


	//----- nvinfo : EIATTR_KPARAM_INFO
	.align		4
.L_402:
        /*0008*/ 	.byte	0x04, 0x17
        /*000a*/ 	.short	(.L_404 - .L_403)
.L_403:
        /*000c*/ 	.word	0x00000000
        /*0010*/ 	.short	0x0000
        /*0012*/ 	.short	0x0000
        /*0014*/ 	.byte	0x00, 0xf0, 0x01, 0x2a


	//----- nvinfo : EIATTR_SPARSE_MMA_MASK
	.align		4
.L_404:
        /*0018*/ 	.byte	0x03, 0x50
        /*001a*/ 	.short	0x0000


	//----- nvinfo : EIATTR_MAXREG_COUNT
	.align		4
        /*001c*/ 	.byte	0x03, 0x1b
        /*001e*/ 	.short	0x00a8


	//----- nvinfo : EIATTR_MERCURY_ISA_VERSION
	.align		4
        /*0020*/ 	.byte	0x03, 0x5f
        /*0022*/ 	.short	0x0101


	//----- nvinfo : EIATTR_VRC_CTA_INIT_COUNT
	.align		4
        /*0024*/ 	.byte	0x02, 0x4a
	.zero		1
	.zero		1


	//----- nvinfo : EIATTR_EXIT_INSTR_OFFSETS
	.align		4
        /*0028*/ 	.byte	0x04, 0x1c
        /*002a*/ 	.short	(.L_406 - .L_405)


	//   ....[0]....
.L_405:
        /*002c*/ 	.word	0x00000010


	//----- nvinfo : EIATTR_MAX_THREADS
	.align		4
.L_406:
        /*0030*/ 	.byte	0x04, 0x05
        /*0032*/ 	.short	(.L_408 - .L_407)
.L_407:
        /*0034*/ 	.word	0x00000180
        /*0038*/ 	.word	0x00000001
        /*003c*/ 	.word	0x00000001


	//----- nvinfo : EIATTR_CBANK_PARAM_SIZE
	.align		4
.L_408:
        /*0040*/ 	.byte	0x03, 0x19
        /*0042*/ 	.short	0x0a80


	//----- nvinfo : EIATTR_PARAM_CBANK
	.align		4
        /*0044*/ 	.byte	0x04, 0x0a
        /*0046*/ 	.short	(.L_410 - .L_409)
	.align		4
.L_409:
        /*0048*/ 	.word	index@(.nv.constant0._ZN7cutlass13device_kernelIN5flash11enable_sm90INS1_16FlashAttnFwdSm90INS1_25CollectiveMainloopFwdSm90ILi2EN4cute5tupleIJNS5_1CILi1EEES8_S8_EEENS6_IJNS7_ILi128EEENS7_ILi96EEENS7_ILi192EEEEEELi192ENS_6half_tEfNS_4arch4Sm90ELb0ELb0ELb1ELb1ELb1ELb0ELb0ELb1ELb1ELb1ELb0ELb0EEENS1_21CollectiveEpilogueFwdINS6_IJSA_SC_SB_EEES9_SE_SG_Li256ELb1ELb1ELb0ELb0EEENS1_36VarlenDynamicPersistentTileSchedulerILi128ELi96ELi256ELi128ELb0ELb1ELb1ELb0ELb1ELb1EEEEEEEEEvNT_6ParamsE)
        /*004c*/ 	.short	0x0380
        /*004e*/ 	.short	0x0a80


	//----- nvinfo : EIATTR_SW_WAR
	.align		4
.L_410:
        /*0050*/ 	.byte	0x04, 0x36
        /*0052*/ 	.short	(.L_412 - .L_411)
.L_411:
        /*0054*/ 	.word	0x00000008
.L_412:


//--------------------- .nv.info._ZN7cutlass13device_kernelIN5flash11enable_sm90INS1_16FlashAttnFwdSm90INS1_25CollectiveMainloopFwdSm90ILi2EN4cute5tupleIJNS5_1CILi1EEES8_S8_EEENS6_IJNS7_ILi128EEENS7_ILi96EEENS7_ILi192EEEEEELi192ENS_6half_tEfNS_4arch4Sm90ELb0ELb0ELb1ELb1ELb1ELb1ELb0ELb1ELb1ELb1ELb0ELb0EEENS1_21CollectiveEpilogueFwdINS6_IJSA_SC_SB_EEES9_SE_SG_Li256ELb1ELb1ELb0ELb0EEENS1_36VarlenDynamicPersistentTileSchedulerILi128ELi96ELi256ELi128ELb0ELb1ELb1ELb0ELb1ELb1EEEEEEEEEvNT_6ParamsE --------------------------
	.section	.nv.info._ZN7cutlass13device_kernelIN5flash11enable_sm90INS1_16FlashAttnFwdSm90INS1_25CollectiveMainloopFwdSm90ILi2EN4cute5tupleIJNS5_1CILi1EEES8_S8_EEENS6_IJNS7_ILi128EEENS7_ILi96EEENS7_ILi192EEEEEELi192ENS_6half_tEfNS_4arch4Sm90ELb0ELb0ELb1ELb1ELb1ELb1ELb0ELb1ELb1ELb1ELb0ELb0EEENS1_21CollectiveEpilogueFwdINS6_IJSA_SC_SB_EEES9_SE_SG_Li256ELb1ELb1ELb0ELb0EEENS1_36VarlenDynamicPersistentTileSchedulerILi128ELi96ELi256ELi128ELb0ELb1ELb1ELb0ELb1ELb1EEEEEEEEEvNT_6ParamsE,"",@"SHT_CUDA_INFO"
	.sectionflags	@""
	.align	4


	//----- nvinfo : EIATTR_CUDA_API_VERSION
	.align		4
        /*0000*/ 	.byte	0x04, 0x37
        /*0002*/ 	.short	(.L_414 - .L_413)
.L_413:
        /*0004*/ 	.word	0x00000082


	//----- nvinfo : EIATTR_KPARAM_INFO
	.align		4
.L_414:
        /*0008*/ 	.byte	0x04, 0x17
        /*000a*/ 	.short	(.L_416 - .L_415)
.L_415:
        /*000c*/ 	.word	0x00000000
        /*0010*/ 	.short	0x0000
        /*0012*/ 	.short	0x0000
        /*0014*/ 	.byte	0x00, 0xf0, 0x01, 0x2a


	//----- nvinfo : EIATTR_SPARSE_MMA_MASK
	.align		4
.L_416:
        /*0018*/ 	.byte	0x03, 0x50
        /*001a*/ 	.short	0x0000


	//----- nvinfo : EIATTR_MAXREG_COUNT
	.align		4
        /*001c*/ 	.byte	0x03, 0x1b
        /*001e*/ 	.short	0x00a8


	//----- nvinfo : EIATTR_MERCURY_ISA_VERSION
	.align		4
        /*0020*/ 	.byte	0x03, 0x5f
        /*0022*/ 	.short	0x0101


	//----- nvinfo : EIATTR_VRC_CTA_INIT_COUNT
	.align		4
        /*0024*/ 	.byte	0x02, 0x4a
	.zero		1
	.zero		1


	//----- nvinfo : EIATTR_EXIT_INSTR_OFFSETS
	.align		4
        /*0028*/ 	.byte	0x04, 0x1c
        /*002a*/ 	.short	(.L_418 - .L_417)


	//   ....[0]....
.L_417:
        /*002c*/ 	.word	0x00000010


	//----- nvinfo : EIATTR_MAX_THREADS
	.align		4
.L_418:
        /*0030*/ 	.byte	0x04, 0x05
        /*0032*/ 	.short	(.L_420 - .L_419)
.L_419:
        /*0034*/ 	.word	0x00000180
        /*0038*/ 	.word	0x00000001
        /*003c*/ 	.word	0x00000001


	//----- nvinfo : EIATTR_CBANK_PARAM_SIZE
	.align		4
.L_420:
        /*0040*/ 	.byte	0x03, 0x19
        /*0042*/ 	.short	0x0a80


	//----- nvinfo : EIATTR_PARAM_CBANK
	.align		4
        /*0044*/ 	.byte	0x04, 0x0a
        /*0046*/ 	.short	(.L_422 - .L_421)
	.align		4
.L_421:
        /*0048*/ 	.word	index@(.nv.constant0._ZN7cutlass13device_kernelIN5flash11enable_sm90INS1_16FlashAttnFwdSm90INS1_25CollectiveMainloopFwdSm90ILi2EN4cute5tupleIJNS5_1CILi1EEES8_S8_EEENS6_IJNS7_ILi128EEENS7_ILi96EEENS7_ILi192EEEEEELi192ENS_6half_tEfNS_4arch4Sm90ELb0ELb0ELb1ELb1ELb1ELb1ELb0ELb1ELb1ELb1ELb0ELb0EEENS1_21CollectiveEpilogueFwdINS6_IJSA_SC_SB_EEES9_SE_SG_Li256ELb1ELb1ELb0ELb0EEENS1_36VarlenDynamicPersistentTileSchedulerILi128ELi96ELi256ELi128ELb0ELb1ELb1ELb0ELb1ELb1EEEEEEEEEvNT_6ParamsE)
        /*004c*/ 	.short	0x0380
        /*004e*/ 	.short	0x0a80


	//----- nvinfo : EIATTR_SW_WAR
	.align		4
.L_422:
        /*0050*/ 	.byte	0x04, 0x36
        /*0052*/ 	.short	(.L_424 - .L_423)
.L_423:
        /*0054*/ 	.word	0x00000008
.L_424:


//--------------------- .nv.info._ZN7cutlass13device_kernelIN5flash11enable_sm90INS1_16FlashAttnFwdSm90INS1_25CollectiveMainloopFwdSm90ILi2EN4cute5tupleIJNS5_1CILi1EEES8_S8_EEENS6_IJNS7_ILi128EEENS7_ILi96EEENS7_ILi192EEEEEELi192ENS_6half_tEfNS_4arch4Sm90ELb0ELb1ELb1ELb0ELb1ELb0ELb0ELb1ELb1ELb1ELb0ELb0EEENS1_21CollectiveEpilogueFwdINS6_IJSA_SC_SB_EEES9_SE_SG_Li256ELb0ELb1ELb0ELb0EEENS1_30DynamicPersistentTileSchedulerILi256ELi128ELb0ELb1ELb1EEEEEEEEEvNT_6ParamsE --------------------------
	.section	.nv.info._ZN7cutlass13device_kernelIN5flash11enable_sm90INS1_16FlashAttnFwdSm90INS1_25CollectiveMainloopFwdSm90ILi2EN4cute5tupleIJNS5_1CILi1EEES8_S8_EEENS6_IJNS7_ILi128EEENS7_ILi96EEENS7_ILi192EEEEEELi192ENS_6half_tEfNS_4arch4Sm90ELb0ELb1ELb1ELb0ELb1ELb0ELb0ELb1ELb1ELb1ELb0ELb0EEENS1_21CollectiveEpilogueFwdINS6_IJSA_SC_SB_EEES9_SE_SG_Li256ELb0ELb1ELb0ELb0EEENS1_30DynamicPersistentTileSchedulerILi256ELi128ELb0ELb1ELb1EEEEEEEEEvNT_6ParamsE,"",@"SHT_CUDA_INFO"
	.sectionflags	@""
	.align	4


	//----- nvinfo : EIATTR_CUDA_API_VERSION
	.align		4
        /*0000*/ 	.byte	0x04, 0x37
        /*0002*/ 	.short	(.L_426 - .L_425)
.L_425:
        /*0004*/ 	.word	0x00000082


	//----- nvinfo : EIATTR_KPARAM_INFO
	.align		4
.L_426:
        /*0008*/ 	.byte	0x04, 0x17
        /*000a*/ 	.short	(.L_428 - .L_427)
.L_427:
        /*000c*/ 	.word	0x00000000
        /*0010*/ 	.short	0x0000
        /*0012*/ 	.short	0x0000
        /*0014*/ 	.byte	0x00, 0xf0, 0x01, 0x2a


	//----- nvinfo : EIATTR_SPARSE_MMA_MASK
	.align		4
.L_428:
        /*0018*/ 	.byte	0x03, 0x50
        /*001a*/ 	.short	0x0000


	//----- nvinfo : EIATTR_MAXREG_COUNT
	.align		4
        /*001c*/ 	.byte	0x03, 0x1b
        /*001e*/ 	.short	0x00a8


	//----- nvinfo : EIATTR_MERCURY_ISA_VERSION
	.align		4
        /*0020*/ 	.byte	0x03, 0x5f
        /*0022*/ 	.short	0x0101


	//----- nvinfo : EIATTR_VRC_CTA_INIT_COUNT
	.align		4
        /*0024*/ 	.byte	0x02, 0x4a
	.zero		1
	.zero		1


	//----- nvinfo : EIATTR_EXIT_INSTR_OFFSETS
	.align		4
        /*0028*/ 	.byte	0x04, 0x1c
        /*002a*/ 	.short	(.L_430 - .L_429)


	//   ....[0]....
.L_429:
        /*002c*/ 	.word	0x00000010


	//----- nvinfo : EIATTR_MAX_THREADS
	.align		4
.L_430:
        /*0030*/ 	.byte	0x04, 0x05
        /*0032*/ 	.short	(.L_432 - .L_431)
.L_431:
        /*0034*/ 	.word	0x00000180
        /*0038*/ 	.word	0x00000001
        /*003c*/ 	.word	0x00000001


	//----- nvinfo : EIATTR_CBANK_PARAM_SIZE
	.align		4
.L_432:
        /*0040*/ 	.byte	0x03, 0x19
        /*0042*/ 	.short	0x0a80


	//----- nvinfo : EIATTR_PARAM_CBANK
	.align		4
        /*0044*/ 	.byte	0x04, 0x0a
        /*0046*/ 	.short	(.L_434 - .L_433)
	.align		4
.L_433:
        /*0048*/ 	.word	index@(.nv.constant0._ZN7cutlass13device_kernelIN5flash11enable_sm90INS1_16FlashAttnFwdSm90INS1_25CollectiveMainloopFwdSm90ILi2EN4cute5tupleIJNS5_1CILi1EEES8_S8_EEENS6_IJNS7_ILi128EEENS7_ILi96EEENS7_ILi192EEEEEELi192ENS_6half_tEfNS_4arch4Sm90ELb0ELb1ELb1ELb0ELb1ELb0ELb0ELb1ELb1ELb1ELb0ELb0EEENS1_21CollectiveEpilogueFwdINS6_IJSA_SC_SB_EEES9_SE_SG_Li256ELb0ELb1ELb0ELb0EEENS1_30DynamicPersistentTileSchedulerILi256ELi128ELb0ELb1ELb1EEEEEEEEEvNT_6ParamsE)
        /*004c*/ 	.short	0x0380
        /*004e*/ 	.short	0x0a80


	//----- nvinfo : EIATTR_SW_WAR
	.align		4
.L_434:
        /*0050*/ 	.byte	0x04, 0x36
        /*0052*/ 	.short	(.L_436 - .L_435)
.L_435:
        /*0054*/ 	.word	0x00000008
.L_436:


//--------------------- .nv.info._ZN7cutlass13device_kernelIN5flash11enable_sm90INS1_16FlashAttnFwdSm90INS1_25CollectiveMainloopFwdSm90ILi2EN4cute5tupleIJNS5_1CILi1EEES8_S8_EEENS6_IJNS7_ILi128EEENS7_ILi96EEENS7_ILi192EEEEEELi192ENS_6half_tEfNS_4arch4Sm90ELb0ELb1ELb1ELb1ELb1ELb0ELb0ELb1ELb1ELb1ELb0ELb0EEENS1_21CollectiveEpilogueFwdINS6_IJSA_SC_SB_EEES9_SE_SG_Li256ELb1ELb1ELb0ELb0EEENS1_36VarlenDynamicPersistentTileSchedulerILi128ELi96ELi256ELi128ELb0ELb1ELb1ELb1ELb0ELb1EEEEEEEEEvNT_6ParamsE --------------------------
	.section	.nv.info._ZN7cutlass13device_kernelIN5flash11enable_sm90INS1_16FlashAttnFwdSm90INS1_25CollectiveMainloopFwdSm90ILi2EN4cute5tupleIJNS5_1CILi1EEES8_S8_EEENS6_IJNS7_ILi128EEENS7_ILi96EEENS7_ILi192EEEEEELi192ENS_6half_tEfNS_4arch4Sm90ELb0ELb1ELb1ELb1ELb1ELb0ELb0ELb1ELb1ELb1ELb0ELb0EEENS1_21CollectiveEpilogueFwdINS6_IJSA_SC_SB_EEES9_SE_SG_Li256ELb1ELb1ELb0ELb0EEENS1_36VarlenDynamicPersistentTileSchedulerILi128ELi96ELi256ELi128ELb0ELb1ELb1ELb1ELb0ELb1EEEEEEEEEvNT_6ParamsE,"",@"SHT_CUDA_INFO"
	.sectionflags	@""
	.align	4


	//----- nvinfo : EIATTR_CUDA_API_VERSION
	.align		4
        /*0000*/ 	.byte	0x04, 0x37
        /*0002*/ 	.short	(.L_438 - .L_437)
.L_437:
        /*0004*/ 	.word	0x00000082


	//----- nvinfo : EIATTR_KPARAM_INFO
	.align		4
.L_438:
        /*0008*/ 	.byte	0x04, 0x17
        /*000a*/ 	.short	(.L_440 - .L_439)
.L_439:
        /*000c*/ 	.word	0x00000000
        /*0010*/ 	.short	0x0000
        /*0012*/ 	.short	0x0000
        /*0014*/ 	.byte	0x00, 0xf0, 0x01, 0x2a


	//----- nvinfo : EIATTR_SPARSE_MMA_MASK
	.align		4
.L_440:
        /*0018*/ 	.byte	0x03, 0x50
        /*001a*/ 	.short	0x0000


	//----- nvinfo : EIATTR_MAXREG_COUNT
	.align		4
        /*001c*/ 	.byte	0x03, 0x1b
        /*001e*/ 	.short	0x00a8


	//----- nvinfo : EIATTR_MERCURY_ISA_VERSION
	.align		4
        /*0020*/ 	.byte	0x03, 0x5f
        /*0022*/ 	.short	0x0101


	//----- nvinfo : EIATTR_VRC_CTA_INIT_COUNT
	.align		4
        /*0024*/ 	.byte	0x02, 0x4a
	.zero		1
	.zero		1


	//----- nvinfo : EIATTR_EXIT_INSTR_OFFSETS
	.align		4
        /*0028*/ 	.byte	0x04, 0x1c
        /*002a*/ 	.short	(.L_442 - .L_441)


	//   ....[0]....
.L_441:
        /*002c*/ 	.word	0x00000010


	//----- nvinfo : EIATTR_MAX_THREADS
	.align		4
.L_442:
        /*0030*/ 	.byte	0x04, 0x05
        /*0032*/ 	.short	(.L_444 - .L_443)
.L_443:
        /*0034*/ 	.word	0x00000180
        /*0038*/ 	.word	0x00000001
        /*003c*/ 	.word	0x00000001


	//----- nvinfo : EIATTR_CBANK_PARAM_SIZE
	.align		4
.L_444:
        /*0040*/ 	.byte	0x03, 0x19
        /*0042*/ 	.short	0x0a80


	//----- nvinfo : EIATTR_PARAM_CBANK
	.align		4
        /*0044*/ 	.byte	0x04, 0x0a
        /*0046*/ 	.short	(.L_446 - .L_445)
	.align		4
.L_445:
        /*0048*/ 	.word	index@(.nv.constant0._ZN7cutlass13device_kernelIN5flash11enable_sm90INS1_16FlashAttnFwdSm90INS1_25CollectiveMainloopFwdSm90ILi2EN4cute5tupleIJNS5_1CILi1EEES8_S8_EEENS6_IJNS7_ILi128EEENS7_ILi96EEENS7_ILi192EEEEEELi192ENS_6half_tEfNS_4arch4Sm90ELb0ELb1ELb1ELb1ELb1ELb0ELb0ELb1ELb1ELb1ELb0ELb0EEENS1_21CollectiveEpilogueFwdINS6_IJSA_SC_SB_EEES9_SE_SG_Li256ELb1ELb1ELb0ELb0EEENS1_36VarlenDynamicPersistentTileSchedulerILi128ELi96ELi256ELi128ELb0ELb1ELb1ELb1ELb0ELb1EEEEEEEEEvNT_6ParamsE)
        /*004c*/ 	.short	0x0380
        /*004e*/ 	.short	0x0a80


	//----- nvinfo : EIATTR_SW_WAR
	.align		4
.L_446:
        /*0050*/ 	.byte	0x04, 0x36
        /*0052*/ 	.short	(.L_448 - .L_447)
.L_447:
        /*0054*/ 	.word	0x00000008
.L_448:


//--------------------- .nv.info._ZN7cutlass13device_kernelIN5flash11enable_sm90INS1_16FlashAttnFwdSm90INS1_25CollectiveMainloopFwdSm90ILi2EN4cute5tupleIJNS5_1CILi1EEES8_S8_EEENS6_IJNS7_ILi128EEENS7_ILi96EEENS7_ILi192EEEEEELi192ENS_6half_tEfNS_4arch4Sm90ELb0ELb1ELb1ELb1ELb1ELb1ELb0ELb1ELb1ELb1ELb0ELb0EEENS1_21CollectiveEpilogueFwdINS6_IJSA_SC_SB_EEES9_SE_SG_Li256ELb1ELb1ELb0ELb0EEENS1_36VarlenDynamicPersistentTileSchedulerILi128ELi96ELi256ELi128ELb0ELb1ELb1ELb1ELb0ELb1EEEEEEEEEvNT_6ParamsE --------------------------
	.section	.nv.info._ZN7cutlass13device_kernelIN5flash11enable_sm90INS1_16FlashAttnFwdSm90INS1_25CollectiveMainloopFwdSm90ILi2EN4cute5tupleIJNS5_1CILi1EEES8_S8_EEENS6_IJNS7_ILi128EEENS7_ILi96EEENS7_ILi192EEEEEELi192ENS_6half_tEfNS_4arch4Sm90ELb0ELb1ELb1ELb1ELb1ELb1ELb0ELb1ELb1ELb1ELb0ELb0EEENS1_21CollectiveEpilogueFwdINS6_IJSA_SC_SB_EEES9_SE_SG_Li256ELb1ELb1ELb0ELb0EEENS1_36VarlenDynamicPersistentTileSchedulerILi128ELi96ELi256ELi128ELb0ELb1ELb1ELb1ELb0ELb1EEEEEEEEEvNT_6ParamsE,"",@"SHT_CUDA_INFO"
	.sectionflags	@""
	.align	4


	//----- nvinfo : EIATTR_CUDA_API_VERSION
	.align		4
        /*0000*/ 	.byte	0x04, 0x37
        /*0002*/ 	.short	(.L_450 - .L_449)
.L_449:
        /*0004*/ 	.word	0x00000082


	//----- nvinfo : EIATTR_KPARAM_INFO
	.align		4
.L_450:
        /*0008*/ 	.byte	0x04, 0x17
        /*000a*/ 	.short	(.L_452 - .L_451)
.L_451:
        /*000c*/ 	.word	0x00000000
        /*0010*/ 	.short	0x0000
        /*0012*/ 	.short	0x0000
        /*0014*/ 	.byte	0x00, 0xf0, 0x01, 0x2a


	//----- nvinfo : EIATTR_SPARSE_MMA_MASK
	.align		4
.L_452:
        /*0018*/ 	.byte	0x03, 0x50
        /*001a*/ 	.short	0x0000


	//----- nvinfo : EIATTR_MAXREG_COUNT
	.align		4
        /*001c*/ 	.byte	0x03, 0x1b
        /*001e*/ 	.short	0x00a8


	//----- nvinfo : EIATTR_MERCURY_ISA_VERSION
	.align		4
        /*0020*/ 	.byte	0x03, 0x5f
        /*0022*/ 	.short	0x0101


	//----- nvinfo : EIATTR_VRC_CTA_INIT_COUNT
	.align		4
        /*0024*/ 	.byte	0x02, 0x4a
	.zero		1
	.zero		1


	//----- nvinfo : EIATTR_EXIT_INSTR_OFFSETS
	.align		4
        /*0028*/ 	.byte	0x04, 0x1c
        /*002a*/ 	.short	(.L_454 - .L_453)


	//   ....[0]....
.L_453:
        /*002c*/ 	.word	0x00000010


	//----- nvinfo : EIATTR_MAX_THREADS
	.align		4
.L_454:
        /*0030*/ 	.byte	0x04, 0x05
        /*0032*/ 	.short	(.L_456 - .L_455)
.L_455:
        /*0034*/ 	.word	0x00000180
        /*0038*/ 	.word	0x00000001
        /*003c*/ 	.word	0x00000001


	//----- nvinfo : EIATTR_CBANK_PARAM_SIZE
	.align		4
.L_456:
        /*0040*/ 	.byte	0x03, 0x19
        /*0042*/ 	.short	0x0a80


	//----- nvinfo : EIATTR_PARAM_CBANK
	.align		4
        /*0044*/ 	.byte	0x04, 0x0a
        /*0046*/ 	.short	(.L_458 - .L_457)
	.align		4
.L_457:
        /*0048*/ 	.word	index@(.nv.constant0._ZN7cutlass13device_kernelIN5flash11enable_sm90INS1_16FlashAttnFwdSm90INS1_25CollectiveMainloopFwdSm90ILi2EN4cute5tupleIJNS5_1CILi1EEES8_S8_EEENS6_IJNS7_ILi128EEENS7_ILi96EEENS7_ILi192EEEEEELi192ENS_6half_tEfNS_4arch4Sm90ELb0ELb1ELb1ELb1ELb1ELb1ELb0ELb1ELb1ELb1ELb0ELb0EEENS1_21CollectiveEpilogueFwdINS6_IJSA_SC_SB_EEES9_SE_SG_Li256ELb1ELb1ELb0ELb0EEENS1_36VarlenDynamicPersistentTileSchedulerILi128ELi96ELi256ELi128ELb0ELb1ELb1ELb1ELb0ELb1EEEEEEEEEvNT_6ParamsE)
        /*004c*/ 	.short	0x0380
        /*004e*/ 	.short	0x0a80


	//----- nvinfo : EIATTR_SW_WAR
	.align		4
.L_458:
        /*0050*/ 	.byte	0x04, 0x36
        /*0052*/ 	.short	(.L_460 - .L_459)
.L_459:
        /*0054*/ 	.word	0x00000008
.L_460:


//--------------------- .nv.info._ZN7cutlass13device_kernelIN5flash11enable_sm90INS1_16FlashAttnFwdSm90INS1_25CollectiveMainloopFwdSm90ILi2EN4cute5tupleIJNS5_1CILi1EEES8_S8_EEENS6_IJNS7_ILi128EEENS7_ILi96EEENS7_ILi192EEEEEELi192ENS_6half_tEfNS_4arch4Sm90ELb1ELb0ELb1ELb0ELb1ELb0ELb0ELb1ELb1ELb1ELb0ELb0EEENS1_21CollectiveEpilogueFwdINS6_IJSA_SC_SB_EEES9_SE_SG_Li256ELb0ELb1ELb0ELb0EEENS1_30DynamicPersistentTileSchedulerILi256ELi128ELb0ELb1ELb1EEEEEEEEEvNT_6ParamsE --------------------------
	.section	.nv.info._ZN7cutlass13device_kernelIN5flash11enable_sm90INS1_16FlashAttnFwdSm90INS1_25CollectiveMainloopFwdSm90ILi2EN4cute5tupleIJNS5_1CILi1EEES8_S8_EEENS6_IJNS7_ILi128EEENS7_ILi96EEENS7_ILi192EEEEEELi192ENS_6half_tEfNS_4arch4Sm90ELb1ELb0ELb1ELb0ELb1ELb0ELb0ELb1ELb1ELb1ELb0ELb0EEENS1_21CollectiveEpilogueFwdINS6_IJSA_SC_SB_EEES9_SE_SG_Li256ELb0ELb1ELb0ELb0EEENS1_30DynamicPersistentTileSchedulerILi256ELi128ELb0ELb1ELb1EEEEEEEEEvNT_6ParamsE,"",@"SHT_CUDA_INFO"
	.sectionflags	@""
	.align	4


	//----- nvinfo : EIATTR_CUDA_API_VERSION
	.align		4
        /*0000*/ 	.byte	0x04, 0x37
        /*0002*/ 	.short	(.L_462 - .L_461)
.L_461:
        /*0004*/ 	.word	0x00000082


	//----- nvinfo : EIATTR_KPARAM_INFO
	.align		4
.L_462:
        /*0008*/ 	.byte	0x04, 0x17
        /*000a*/ 	.short	(.L_464 - .L_463)
.L_463:
        /*000c*/ 	.word	0x00000000
        /*0010*/ 	.short	0x0000
        /*0012*/ 	.short	0x0000
        /*0014*/ 	.byte	0x00, 0xf0, 0x01, 0x2a


	//----- nvinfo : EIATTR_SPARSE_MMA_MASK
	.align		4
.L_464:
        /*0018*/ 	.byte	0x03, 0x50
        /*001a*/ 	.short	0x0000


	//----- nvinfo : EIATTR_MAXREG_COUNT
	.align		4
        /*001c*/ 	.byte	0x03, 0x1b
        /*001e*/ 	.short	0x00a8


	//----- nvinfo : EIATTR_MERCURY_ISA_VERSION
	.align		4
        /*0020*/ 	.byte	0x03, 0x5f
        /*0022*/ 	.short	0x0101


	//----- nvinfo : EIATTR_VRC_CTA_INIT_COUNT
	.align		4
        /*0024*/ 	.byte	0x02, 0x4a
	.zero		1
	.zero		1


	//----- nvinfo : EIATTR_EXIT_INSTR_OFFSETS
	.align		4
        /*0028*/ 	.byte	0x04, 0x1c
        /*002a*/ 	.short	(.L_466 - .L_465)


	//   ....[0]....
.L_465:
        /*002c*/ 	.word	0x00000010


	//----- nvinfo : EIATTR_MAX_THREADS
	.align		4
.L_466:
        /*0030*/ 	.byte	0x04, 0x05
        /*0032*/ 	.short	(.L_468 - .L_467)
.L_467:
        /*0034*/ 	.word	0x00000180
        /*0038*/ 	.word	0x00000001
        /*003c*/ 	.word	0x00000001


	//----- nvinfo : EIATTR_CBANK_PARAM_SIZE
	.align		4
.L_468:
        /*0040*/ 	.byte	0x03, 0x19
        /*0042*/ 	.short	0x0a80


	//----- nvinfo : EIATTR_PARAM_CBANK
	.align		4
        /*0044*/ 	.byte	0x04, 0x0a
        /*0046*/ 	.short	(.L_470 - .L_469)
	.align		4
.L_469:
        /*0048*/ 	.word	index@(.nv.constant0._ZN7cutlass13device_kernelIN5flash11enable_sm90INS1_16FlashAttnFwdSm90INS1_25CollectiveMainloopFwdSm90ILi2EN4cute5tupleIJNS5_1CILi1EEES8_S8_EEENS6_IJNS7_ILi128EEENS7_ILi96EEENS7_ILi192EEEEEELi192ENS_6half_tEfNS_4arch4Sm90ELb1ELb0ELb1ELb0ELb1ELb0ELb0ELb1ELb1ELb1ELb0ELb0EEENS1_21CollectiveEpilogueFwdINS6_IJSA_SC_SB_EEES9_SE_SG_Li256ELb0ELb1ELb0ELb0EEENS1_30DynamicPersistentTileSchedulerILi256ELi128ELb0ELb1ELb1EEEEEEEEEvNT_6ParamsE)
        /*004c*/ 	.short	0x0380
        /*004e*/ 	.short	0x0a80


	//----- nvinfo : EIATTR_SW_WAR
	.align		4
.L_470:
        /*0050*/ 	.byte	0x04, 0x36
        /*0052*/ 	.short	(.L_472 - .L_471)
.L_471:
        /*0054*/ 	.word	0x00000008
.L_472:


//--------------------- .nv.info._ZN7cutlass13device_kernelIN5flash11enable_sm90INS1_16FlashAttnFwdSm90INS1_25CollectiveMainloopFwdSm90ILi2EN4cute5tupleIJNS5_1CILi1EEES8_S8_EEENS6_IJNS7_ILi128EEENS7_ILi96EEENS7_ILi192EEEEEELi192ENS_6half_tEfNS_4arch4Sm90ELb1ELb0ELb1ELb1ELb1ELb0ELb0ELb1ELb1ELb1ELb0ELb0EEENS1_21CollectiveEpilogueFwdINS6_IJSA_SC_SB_EEES9_SE_SG_Li256ELb1ELb1ELb0ELb0EEENS1_36VarlenDynamicPersistentTileSchedulerILi128ELi96ELi256ELi128ELb0ELb1ELb1ELb1ELb1ELb1EEEEEEEEEvNT_6ParamsE --------------------------
	.section	.nv.info._ZN7cutlass13device_kernelIN5flash11enable_sm90INS1_16FlashAttnFwdSm90INS1_25CollectiveMainloopFwdSm90ILi2EN4cute5tupleIJNS5_1CILi1EEES8_S8_EEENS6_IJNS7_ILi128EEENS7_ILi96EEENS7_ILi192EEEEEELi192ENS_6half_tEfNS_4arch4Sm90ELb1ELb0ELb1ELb1ELb1ELb0ELb0ELb1ELb1ELb1ELb0ELb0EEENS1_21CollectiveEpilogueFwdINS6_IJSA_SC_SB_EEES9_SE_SG_Li256ELb1ELb1ELb0ELb0EEENS1_36VarlenDynamicPersistentTileSchedulerILi128ELi96ELi256ELi128ELb0ELb1ELb1ELb1ELb1ELb1EEEEEEEEEvNT_6ParamsE,"",@"SHT_CUDA_INFO"
	.sectionflags	@""
	.align	4


	//----- nvinfo : EIATTR_CUDA_API_VERSION
	.align		4
        /*0000*/ 	.byte	0x04, 0x37
        /*0002*/ 	.short	(.L_474 - .L_473)
.L_473:
        /*0004*/ 	.word	0x00000082


	//----- nvinfo : EIATTR_KPARAM_INFO
	.align		4
.L_474:
        /*0008*/ 	.byte	0x04, 0x17
        /*000a*/ 	.short	(.L_476 - .L_475)
.L_475:
        /*000c*/ 	.word	0x00000000
        /*0010*/ 	.short	0x0000
        /*0012*/ 	.short	0x0000
        /*0014*/ 	.byte	0x00, 0xf0, 0x01, 0x2a


	//----- nvinfo : EIATTR_SPARSE_MMA_MASK
	.align		4
.L_476:
        /*0018*/ 	.byte	0x03, 0x50
        /*001a*/ 	.short	0x0000


	//----- nvinfo : EIATTR_MAXREG_COUNT
	.align		4
        /*001c*/ 	.byte	0x03, 0x1b
        /*001e*/ 	.short	0x00a8


	//----- nvinfo : EIATTR_MERCURY_ISA_VERSION
	.align		4
        /*0020*/ 	.byte	0x03, 0x5f
        /*0022*/ 	.short	0x0101


	//----- nvinfo : EIATTR_VRC_CTA_INIT_COUNT
	.align		4
        /*0024*/ 	.byte	0x02, 0x4a
	.zero		1
	.zero		1


	//----- nvinfo : EIATTR_EXIT_INSTR_OFFSETS
	.align		4
        /*0028*/ 	.byte	0x04, 0x1c
        /*002a*/ 	.short	(.L_478 - .L_477)


	//   ....[0]....
.L_477:
        /*002c*/ 	.word	0x00000010


	//----- nvinfo : EIATTR_MAX_THREADS
	.align		4
.L_478:
        /*0030*/ 	.byte	0x04, 0x05
        /*0032*/ 	.short	(.L_480 - .L_479)
.L_479:
        /*0034*/ 	.word	0x00000180
        /*0038*/ 	.word	0x00000001
        /*003c*/ 	.word	0x00000001


	//----- nvinfo : EIATTR_CBANK_PARAM_SIZE
	.align		4
.L_480:
        /*0040*/ 	.byte	0x03, 0x19
        /*0042*/ 	.short	0x0a80


	//----- nvinfo : EIATTR_PARAM_CBANK
	.align		4
        /*0044*/ 	.byte	0x04, 0x0a
        /*0046*/ 	.short	(.L_482 - .L_481)
	.align		4
.L_481:
        /*0048*/ 	.word	index@(.nv.constant0._ZN7cutlass13device_kernelIN5flash11enable_sm90INS1_16FlashAttnFwdSm90INS1_25CollectiveMainloopFwdSm90ILi2EN4cute5tupleIJNS5_1CILi1EEES8_S8_EEENS6_IJNS7_ILi128EEENS7_ILi96EEENS7_ILi192EEEEEELi192ENS_6half_tEfNS_4arch4Sm90ELb1ELb0ELb1ELb1ELb1ELb0ELb0ELb1ELb1ELb1ELb0ELb0EEENS1_21CollectiveEpilogueFwdINS6_IJSA_SC_SB_EEES9_SE_SG_Li256ELb1ELb1ELb0ELb0EEENS1_36VarlenDynamicPersistentTileSchedulerILi128ELi96ELi256ELi128ELb0ELb1ELb1ELb1ELb1ELb1EEEEEEEEEvNT_6ParamsE)
        /*004c*/ 	.short	0x0380
        /*004e*/ 	.short	0x0a80


	//----- nvinfo : EIATTR_SW_WAR
	.align		4
.L_482:
        /*0050*/ 	.byte	0x04, 0x36
        /*0052*/ 	.short	(.L_484 - .L_483)
.L_483:
        /*0054*/ 	.word	0x00000008
.L_484:


//--------------------- .nv.info._ZN7cutlass13device_kernelIN5flash11enable_sm90INS1_16FlashAttnFwdSm90INS1_25CollectiveMainloopFwdSm90ILi2EN4cute5tupleIJNS5_1CILi1EEES8_S8_EEENS6_IJNS7_ILi128EEENS7_ILi96EEENS7_ILi192EEEEEELi192ENS_6half_tEfNS_4arch4Sm90ELb1ELb0ELb1ELb1ELb1ELb1ELb0ELb1ELb1ELb1ELb0ELb0EEENS1_21CollectiveEpilogueFwdINS6_IJSA_SC_SB_EEES9_SE_SG_Li256ELb1ELb1ELb0ELb0EEENS1_36VarlenDynamicPersistentTileSchedulerILi128ELi96ELi256ELi128ELb0ELb1ELb1ELb1ELb1ELb1EEEEEEEEEvNT_6ParamsE --------------------------
	.section	.nv.info._ZN7cutlass13device_kernelIN5flash11enable_sm90INS1_16FlashAttnFwdSm90INS1_25CollectiveMainloopFwdSm90ILi2EN4cute5tupleIJNS5_1CILi1EEES8_S8_EEENS6_IJNS7_ILi128EEENS7_ILi96EEENS7_ILi192EEEEEELi192ENS_6half_tEfNS_4arch4Sm90ELb1ELb0ELb1ELb1ELb1ELb1ELb0ELb1ELb1ELb1ELb0ELb0EEENS1_21CollectiveEpilogueFwdINS6_IJSA_SC_SB_EEES9_SE_SG_Li256ELb1ELb1ELb0ELb0EEENS1_36VarlenDynamicPersistentTileSchedulerILi128ELi96ELi256ELi128ELb0ELb1ELb1ELb1ELb1ELb1EEEEEEEEEvNT_6ParamsE,"",@"SHT_CUDA_INFO"
	.sectionflags	@""
	.align	4


	//----- nvinfo : EIATTR_CUDA_API_VERSION
	.align		4
        /*0000*/ 	.byte	0x04, 0x37
        /*0002*/ 	.short	(.L_486 - .L_485)
.L_485:
        /*0004*/ 	.word	0x00000082


	//----- nvinfo : EIATTR_KPARAM_INFO
	.align		4
.L_486:
        /*0008*/ 	.byte	0x04, 0x17
        /*000a*/ 	.short	(.L_488 - .L_487)
.L_487:
        /*000c*/ 	.word	0x00000000
        /*0010*/ 	.short	0x0000
        /*0012*/ 	.short	0x0000
        /*0014*/ 	.byte	0x00, 0xf0, 0x01, 0x2a


	//----- nvinfo : EIATTR_SPARSE_MMA_MASK
	.align		4
.L_488:
        /*0018*/ 	.byte	0x03, 0x50
        /*001a*/ 	.short	0x0000


	//----- nvinfo : EIATTR_MAXREG_COUNT
	.align		4
        /*001c*/ 	.byte	0x03, 0x1b
        /*001e*/ 	.short	0x00a8


	//----- nvinfo : EIATTR_MERCURY_ISA_VERSION
	.align		4
        /*0020*/ 	.byte	0x03, 0x5f
        /*0022*/ 	.short	0x0101


	//----- nvinfo : EIATTR_VRC_CTA_INIT_COUNT
	.align		4
        /*0024*/ 	.byte	0x02, 0x4a
	.zero		1
	.zero		1


	//----- nvinfo : EIATTR_EXIT_INSTR_OFFSETS
	.align		4
        /*0028*/ 	.byte	0x04, 0x1c
        /*002a*/ 	.short	(.L_490 - .L_489)


	//   ....[0]....
.L_489:
        /*002c*/ 	.word	0x00000010


	//----- nvinfo : EIATTR_MAX_THREADS
	.align		4
.L_490:
        /*0030*/ 	.byte	0x04, 0x05
        /*0032*/ 	.short	(.L_492 - .L_491)
.L_491:
        /*0034*/ 	.word	0x00000180
        /*0038*/ 	.word	0x00000001
        /*003c*/ 	.word	0x00000001


	//----- nvinfo : EIATTR_CBANK_PARAM_SIZE
	.align		4
.L_492:
        /*0040*/ 	.byte	0x03, 0x19
        /*0042*/ 	.short	0x0a80


	//----- nvinfo : EIATTR_PARAM_CBANK
	.align		4
        /*0044*/ 	.byte	0x04, 0x0a
        /*0046*/ 	.short	(.L_494 - .L_493)
	.align		4
.L_493:
        /*0048*/ 	.word	index@(.nv.constant0._ZN7cutlass13device_kernelIN5flash11enable_sm90INS1_16FlashAttnFwdSm90INS1_25CollectiveMainloopFwdSm90ILi2EN4cute5tupleIJNS5_1CILi1EEES8_S8_EEENS6_IJNS7_ILi128EEENS7_ILi96EEENS7_ILi192EEEEEELi192ENS_6half_tEfNS_4arch4Sm90ELb1ELb0ELb1ELb1ELb1ELb1ELb0ELb1ELb1ELb1ELb0ELb0EEENS1_21CollectiveEpilogueFwdINS6_IJSA_SC_SB_EEES9_SE_SG_Li256ELb1ELb1ELb0ELb0EEENS1_36VarlenDynamicPersistentTileSchedulerILi128ELi96ELi256ELi128ELb0ELb1ELb1ELb1ELb1ELb1EEEEEEEEEvNT_6ParamsE)
        /*004c*/ 	.short	0x0380
        /*004e*/ 	.short	0x0a80


	//----- nvinfo : EIATTR_SW_WAR
	.align		4
.L_494:
        /*0050*/ 	.byte	0x04, 0x36
        /*0052*/ 	.short	(.L_496 - .L_495)
.L_495:
        /*0054*/ 	.word	0x00000008
.L_496:


//--------------------- .nv.info._ZN7cutlass13device_kernelIN5flash11enable_sm90INS1_16FlashAttnFwdSm90INS1_25CollectiveMainloopFwdSm90ILi2EN4cute5tupleIJNS5_1CILi1EEES8_S8_EEENS6_IJNS7_ILi128EEESA_SA_EEELi128ENS_6half_tEfNS_4arch4Sm90ELb0ELb0ELb1ELb0ELb1ELb0ELb0ELb1ELb1ELb1ELb0ELb0EEENS1_21CollectiveEpilogueFwdISB_S9_SC_SE_Li256ELb0ELb1ELb0ELb0EEENS1_29StaticPersistentTileSchedulerILb0EEEEEEEEEvNT_6ParamsE --------------------------
	.section	.nv.info._ZN7cutlass13device_kernelIN5flash11enable_sm90INS1_16FlashAttnFwdSm90INS1_25CollectiveMainloopFwdSm90ILi2EN4cute5tupleIJNS5_1CILi1EEES8_S8_EEENS6_IJNS7_ILi128EEESA_SA_EEELi128ENS_6half_tEfNS_4arch4Sm90ELb0ELb0ELb1ELb0ELb1ELb0ELb0ELb1ELb1ELb1ELb0ELb0EEENS1_21CollectiveEpilogueFwdISB_S9_SC_SE_Li256ELb0ELb1ELb0ELb0EEENS1_29StaticPersistentTileSchedulerILb0EEEEEEEEEvNT_6ParamsE,"",@"SHT_CUDA_INFO"
	.sectionflags	@""
	.align	4


	//----- nvinfo : EIATTR_CUDA_API_VERSION
	.align		4
        /*0000*/ 	.byte	0x04, 0x37
        /*0002*/ 	.short	(.L_498 - .L_497)
.L_497:
        /*0004*/ 	.word	0x00000082


	//----- nvinfo : EIATTR_KPARAM_INFO
	.align		4
.L_498:
        /*0008*/ 	.byte	0x04, 0x17
        /*000a*/ 	.short	(.L_500 - .L_499)
.L_499:
        /*000c*/ 	.word	0x00000000
        /*0010*/ 	.short	0x0000
        /*0012*/ 	.short	0x0000
        /*0014*/ 	.byte	0x00, 0xf0, 0x01, 0x28


	//----- nvinfo : EIATTR_SPARSE_MMA_MASK
	.align		4
.L_500:
        /*0018*/ 	.byte	0x03, 0x50
        /*001a*/ 	.short	0x0000


	//----- nvinfo : EIATTR_MAXREG_COUNT
	.align		4
        /*001c*/ 	.byte	0x03, 0x1b
        /*001e*/ 	.short	0x00a8


	//----- nvinfo : EIATTR_MERCURY_ISA_VERSION
	.align		4
        /*0020*/ 	.byte	0x03, 0x5f
        /*0022*/ 	.short	0x0101


	//----- nvinfo : EIATTR_VRC_CTA_INIT_COUNT
	.align		4
        /*0024*/ 	.byte	0x02, 0x4a
	.zero		1
	.zero		1


	//----- nvinfo : EIATTR_EXIT_INSTR_OFFSETS
	.align		4
        /*0028*/ 	.byte	0x04, 0x1c
        /*002a*/ 	.short	(.L_502 - .L_501)


	//   ....[0]....
.L_501:
        /*002c*/ 	.word	0x00000010


	//----- nvinfo : EIATTR_MAX_THREADS
	.align		4
.L_502:
        /*0030*/ 	.byte	0x04, 0x05
        /*0032*/ 	.short	(.L_504 - .L_503)
.L_503:
        /*0034*/ 	.word	0x00000180
        /*0038*/ 	.word	0x00000001
        /*003c*/ 	.word	0x00000001


	//----- nvinfo : EIATTR_CBANK_PARAM_SIZE
	.align		4
.L_504:
        /*0040*/ 	.byte	0x03, 0x19
        /*0042*/ 	.short	0x0a00


	//----- nvinfo : EIATTR_PARAM_CBANK
	.align		4
        /*0044*/ 	.byte	0x04, 0x0a
        /*0046*/ 	.short	(.L_506 - .L_505)
	.align		4
.L_505:
        /*0048*/ 	.word	index@(.nv.constant0._ZN7cutlass13device_kernelIN5flash11enable_sm90INS1_16FlashAttnFwdSm90INS1_25CollectiveMainloopFwdSm90ILi2EN4cute5tupleIJNS5_1CILi1EEES8_S8_EEENS6_IJNS7_ILi128EEESA_SA_EEELi128ENS_6half_tEfNS_4arch4Sm90ELb0ELb0ELb1ELb0ELb1ELb0ELb0ELb1ELb1ELb1ELb0ELb0EEENS1_21CollectiveEpilogueFwdISB_S9_SC_SE_Li256ELb0ELb1ELb0ELb0EEENS1_29StaticPersistentTileSchedulerILb0EEEEEEEEEvNT_6ParamsE)
        /*004c*/ 	.short	0x0380
        /*004e*/ 	.short	0x0a00


	//----- nvinfo : EIATTR_SW_WAR
	.align		4
.L_506:
        /*0050*/ 	.byte	0x04, 0x36
        /*0052*/ 	.short	(.L_508 - .L_507)
.L_507:
        /*0054*/ 	.word	0x00000008
.L_508:


//--------------------- .nv.info._ZN7cutlass13device_kernelIN5flash11enable_sm90INS1_16FlashAttnFwdSm90INS1_25CollectiveMainloopFwdSm90ILi2EN4cute5tupleIJNS5_1CILi1EEES8_S8_EEENS6_IJNS7_ILi128EEESA_SA_EEELi128ENS_6half_tEfNS_4arch4Sm90ELb0ELb0ELb1ELb1ELb1ELb0ELb0ELb1ELb1ELb1ELb0ELb0EEENS1_21CollectiveEpilogueFwdISB_S9_SC_SE_Li256ELb1ELb1ELb0ELb0EEENS1_36VarlenDynamicPersistentTileSchedulerILi128ELi128ELi256ELi128ELb0ELb1ELb1ELb0ELb1ELb1EEEEEEEEEvNT_6ParamsE --------------------------
	.section	.nv.info._ZN7cutlass13device_kernelIN5flash11enable_sm90INS1_16FlashAttnFwdSm90INS1_25CollectiveMainloopFwdSm90ILi2EN4cute5tupleIJNS5_1CILi1EEES8_S8_EEENS6_IJNS7_ILi128EEESA_SA_EEELi128ENS_6half_tEfNS_4arch4Sm90ELb0ELb0ELb1ELb1ELb1ELb0ELb0ELb1ELb1ELb1ELb0ELb0EEENS1_21CollectiveEpilogueFwdISB_S9_SC_SE_Li256ELb1ELb1ELb0ELb0EEENS1_36VarlenDynamicPersistentTileSchedulerILi128ELi128ELi256ELi128ELb0ELb1ELb1ELb0ELb1ELb1EEEEEEEEEvNT_6ParamsE,"",@"SHT_CUDA_INFO"
	.sectionflags	@""
	.align	4


	//----- nvinfo : EIATTR_CUDA_API_VERSION
	.align		4
        /*0000*/ 	.byte	0x04, 0x37
        /*0002*/ 	.short	(.L_510 - .L_509)
.L_509:
        /*0004*/ 	.word	0x00000082


	//----- nvinfo : EIATTR_KPARAM_INFO
	.align		4
.L_510:
        /*0008*/ 	.byte	0x04, 0x17
        /*000a*/ 	.short	(.L_512 - .L_511)
.L_511:
        /*000c*/ 	.word	0x00000000
        /*0010*/ 	.short	0x0000
        /*0012*/ 	.short	0x0000
        /*0014*/ 	.byte	0x00, 0xf0, 0x01, 0x2a


	//----- nvinfo : EIATTR_SPARSE_MMA_MASK
	.align		4
.L_512:
        /*0018*/ 	.byte	0x03, 0x50
        /*001a*/ 	.short	0x0000


	//----- nvinfo : EIATTR_MAXREG_COUNT
	.align		4
        /*001c*/ 	.byte	0x03, 0x1b
        /*001e*/ 	.short	0x00a8


	//----- nvinfo : EIATTR_MERCURY_ISA_VERSION
	.align		4
        /*0020*/ 	.byte	0x03, 0x5f
        /*0022*/ 	.short	0x0101


	//----- nvinfo : EIATTR_VRC_CTA_INIT_COUNT
	.align		4
        /*0024*/ 	.byte	0x02, 0x4a
	.zero		1
	.zero		1


	//----- nvinfo : EIATTR_EXIT_INSTR_OFFSETS
	.align		4
        /*0028*/ 	.byte	0x04, 0x1c
        /*002a*/ 	.short	(.L_514 - .L_513)


	//   ....[0]....
.L_513:
        /*002c*/ 	.word	0x00000010


	//----- nvinfo : EIATTR_MAX_THREADS
	.align		4
.L_514:
        /*0030*/ 	.byte	0x04, 0x05
        /*0032*/ 	.short	(.L_516 - .L_515)
.L_515:
        /*0034*/ 	.word	0x00000180
        /*0038*/ 	.word	0x00000001
        /*003c*/ 	.word	0x00000001


	//----- nvinfo : EIATTR_CBANK_PARAM_SIZE
	.align		4
.L_516:
        /*0040*/ 	.byte	0x03, 0x19
        /*0042*/ 	.short	0x0a80


	//----- nvinfo : EIATTR_PARAM_CBANK
	.align		4
        /*0044*/ 	.byte	0x04, 0x0a
        /*0046*/ 	.short	(.L_518 - .L_517)
	.align		4
.L_517:
        /*0048*/ 	.word	index@(.nv.constant0._ZN7cutlass13device_kernelIN5flash11enable_sm90INS1_16FlashAttnFwdSm90INS1_25CollectiveMainloopFwdSm90ILi2EN4cute5tupleIJNS5_1CILi1EEES8_S8_EEENS6_IJNS7_ILi128EEESA_SA_EEELi128ENS_6half_tEfNS_4arch4Sm90ELb0ELb0ELb1ELb1ELb1ELb0ELb0ELb1ELb1ELb1ELb0ELb0EEENS1_21CollectiveEpilogueFwdISB_S9_SC_SE_Li256ELb1ELb1ELb0ELb0EEENS1_36VarlenDynamicPersistentTileSchedulerILi128ELi128ELi256ELi128ELb0ELb1ELb1ELb0ELb1ELb1EEEEEEEEEvNT_6ParamsE)
        /*004c*/ 	.short	0x0380
        /*004e*/ 	.short	0x0a80


	//----- nvinfo : EIATTR_SW_WAR
	.align		4
.L_518:
        /*0050*/ 	.byte	0x04, 0x36
        /*0052*/ 	.short	(.L_520 - .L_519)
.L_519:
        /*0054*/ 	.word	0x00000008
.L_520:


//--------------------- .nv.info._ZN7cutlass13device_kernelIN5flash11enable_sm90INS1_16FlashAttnFwdSm90INS1_25CollectiveMainloopFwdSm90ILi2EN4cute5tupleIJNS5_1CILi1EEES8_S8_EEENS6_IJNS7_ILi128EEESA_SA_EEELi128ENS_6half_tEfNS_4arch4Sm90ELb0ELb0ELb1ELb1ELb1ELb1ELb0ELb1ELb1ELb1ELb0ELb0EEENS1_21CollectiveEpilogueFwdISB_S9_SC_SE_Li256ELb1ELb1ELb0ELb0EEENS1_36VarlenDynamicPersistentTileSchedulerILi128ELi128ELi256ELi128ELb0ELb1ELb1ELb0ELb1ELb1EEEEEEEEEvNT_6ParamsE --------------------------
	.section	.nv.info._ZN7cutlass13device_kernelIN5flash11enable_sm90INS1_16FlashAttnFwdSm90INS1_25CollectiveMainloopFwdSm90ILi2EN4cute5tupleIJNS5_1CILi1EEES8_S8_EEENS6_IJNS7_ILi128EEESA_SA_EEELi128ENS_6half_tEfNS_4arch4Sm90ELb0ELb0ELb1ELb1ELb1ELb1ELb0ELb1ELb1ELb1ELb0ELb0EEENS1_21CollectiveEpilogueFwdISB_S9_SC_SE_Li256ELb1ELb1ELb0ELb0EEENS1_36VarlenDynamicPersistentTileSchedulerILi128ELi128ELi256ELi128ELb0ELb1ELb1ELb0ELb1ELb1EEEEEEEEEvNT_6ParamsE,"",@"SHT_CUDA_INFO"
	.sectionflags	@""
	.align	4


	//----- nvinfo : EIATTR_CUDA_API_VERSION
	.align		4
        /*0000*/ 	.byte	0x04, 0x37
        /*0002*/ 	.short	(.L_522 - .L_521)
.L_521:
        /*0004*/ 	.word	0x00000082


	//----- nvinfo : EIATTR_KPARAM_INFO
	.align		4
.L_522:
        /*0008*/ 	.byte	0x04, 0x17
        /*000a*/ 	.short	(.L_524 - .L_523)
.L_523:
        /*000c*/ 	.word	0x00000000
        /*0010*/ 	.short	0x0000
        /*0012*/ 	.short	0x0000
        /*0014*/ 	.byte	0x00, 0xf0, 0x01, 0x2a


	//----- nvinfo : EIATTR_SPARSE_MMA_MASK
	.align		4
.L_524:
        /*0018*/ 	.byte	0x03, 0x50
        /*001a*/ 	.short	0x0000


	//----- nvinfo : EIATTR_MAXREG_COUNT
	.align		4
        /*001c*/ 	.byte	0x03, 0x1b
        /*001e*/ 	.short	0x00a8


	//----- nvinfo : EIATTR_MERCURY_ISA_VERSION
	.align		4
        /*0020*/ 	.byte	0x03, 0x5f
        /*0022*/ 	.short	0x0101


	//----- nvinfo : EIATTR_VRC_CTA_INIT_COUNT
	.align		4
        /*0024*/ 	.byte	0x02, 0x4a
	.zero		1
	.zero		1


	//----- nvinfo : EIATTR_EXIT_INSTR_OFFSETS
	.align		4
        /*0028*/ 	.byte	0x04, 0x1c
        /*002a*/ 	.short	(.L_526 - .L_525)


	//   ....[0]....
.L_525:
        /*002c*/ 	.word	0x00000010


	//----- nvinfo : EIATTR_MAX_THREADS
	.align		4
.L_526:
        /*0030*/ 	.byte	0x04, 0x05
        /*0032*/ 	.short	(.L_528 - .L_527)
.L_527:
        /*0034*/ 	.word	0x00000180
        /*0038*/ 	.word	0x00000001
        /*003c*/ 	.word	0x00000001


	//----- nvinfo : EIATTR_CBANK_PARAM_SIZE
	.align		4
.L_528:
        /*0040*/ 	.byte	0x03, 0x19
        /*0042*/ 	.short	0x0a80


	//----- nvinfo : EIATTR_PARAM_CBANK
	.align		4
        /*0044*/ 	.byte	0x04, 0x0a
        /*0046*/ 	.short	(.L_530 - .L_529)
	.align		4
.L_529:
        /*0048*/ 	.word	index@(.nv.constant0._ZN7cutlass13device_kernelIN5flash11enable_sm90INS1_16FlashAttnFwdSm90INS1_25CollectiveMainloopFwdSm90ILi2EN4cute5tupleIJNS5_1CILi1EEES8_S8_EEENS6_IJNS7_ILi128EEESA_SA_EEELi128ENS_6half_tEfNS_4arch4Sm90ELb0ELb0ELb1ELb1ELb1ELb1ELb0ELb1ELb1ELb1ELb0ELb0EEENS1_21CollectiveEpilogueFwdISB_S9_SC_SE_Li256ELb1ELb1ELb0ELb0EEENS1_36VarlenDynamicPersistentTileSchedulerILi128ELi128ELi256ELi128ELb0ELb1ELb1ELb0ELb1ELb1EEEEEEEEEvNT_6ParamsE)
        /*004c*/ 	.short	0x0380
        /*004e*/ 	.short	0x0a80


	//----- nvinfo : EIATTR_SW_WAR
	.align		4
.L_530:
        /*0050*/ 	.byte	0x04, 0x36
        /*0052*/ 	.short	(.L_532 - .L_531)
.L_531:
        /*0054*/ 	.word	0x00000008
.L_532:


//--------------------- .nv.info._ZN7cutlass13device_kernelIN5flash11enable_sm90INS1_16FlashAttnFwdSm90INS1_25CollectiveMainloopFwdSm90ILi2EN4cute5tupleIJNS5_1CILi1EEES8_S8_EEENS6_IJNS7_ILi128EEESA_SA_EEELi128ENS_6half_tEfNS_4arch4Sm90ELb0ELb1ELb1ELb0ELb1ELb0ELb0ELb1ELb1ELb1ELb0ELb0EEENS1_21CollectiveEpilogueFwdISB_S9_SC_SE_Li256ELb0ELb1ELb0ELb0EEENS1_30DynamicPersistentTileSchedulerILi256ELi128ELb0ELb1ELb1EEEEEEEEEvNT_6ParamsE --------------------------
	.section	.nv.info._ZN7cutlass13device_kernelIN5flash11enable_sm90INS1_16FlashAttnFwdSm90INS1_25CollectiveMainloopFwdSm90ILi2EN4cute5tupleIJNS5_1CILi1EEES8_S8_EEENS6_IJNS7_ILi128EEESA_SA_EEELi128ENS_6half_tEfNS_4arch4Sm90ELb0ELb1ELb1ELb0ELb1ELb0ELb0ELb1ELb1ELb1ELb0ELb0EEENS1_21CollectiveEpilogueFwdISB_S9_SC_SE_Li256ELb0ELb1ELb0ELb0EEENS1_30DynamicPersistentTileSchedulerILi256ELi128ELb0ELb1ELb1EEEEEEEEEvNT_6ParamsE,"",@"SHT_CUDA_INFO"
	.sectionflags	@""
	.align	4


	//----- nvinfo : EIATTR_CUDA_API_VERSION
	.align		4
        /*0000*/ 	.byte	0x04, 0x37
        /*0002*/ 	.short	(.L_534 - .L_533)
.L_533:
        /*0004*/ 	.word	0x00000082


	//----- nvinfo : EIATTR_KPARAM_INFO
	.align		4
.L_534:
        /*0008*/ 	.byte	0x04, 0x17
        /*000a*/ 	.short	(.L_536 - .L_535)
.L_535:
        /*000c*/ 	.word	0x00000000
        /*0010*/ 	.short	0x0000
        /*0012*/ 	.short	0x0000
        /*0014*/ 	.byte	0x00, 0xf0, 0x01, 0x2a


	//----- nvinfo : EIATTR_SPARSE_MMA_MASK
	.align		4
.L_536:
        /*0018*/ 	.byte	0x03, 0x50
        /*001a*/ 	.short	0x0000


	//----- nvinfo : EIATTR_MAXREG_COUNT
	.align		4
        /*001c*/ 	.byte	0x03, 0x1b
        /*001e*/ 	.short	0x00a8


	//----- nvinfo : EIATTR_MERCURY_ISA_VERSION
	.align		4
        /*0020*/ 	.byte	0x03, 0x5f
        /*0022*/ 	.short	0x0101


	//----- nvinfo : EIATTR_VRC_CTA_INIT_COUNT
	.align		4
        /*0024*/ 	.byte	0x02, 0x4a
	.zero		1
	.zero		1


	//----- nvinfo : EIATTR_EXIT_INSTR_OFFSETS
	.align		4
        /*0028*/ 	.byte	0x04, 0x1c
        /*002a*/ 	.short	(.L_538 - .L_537)


	//   ....[0]....
.L_537:
        /*002c*/ 	.word	0x00000010


	//----- nvinfo : EIATTR_MAX_THREADS
	.align		4
.L_538:
        /*0030*/ 	.byte	0x04, 0x05
        /*0032*/ 	.short	(.L_540 - .L_539)
.L_539:
        /*0034*/ 	.word	0x00000180
        /*0038*/ 	.word	0x00000001
        /*003c*/ 	.word	0x00000001


	//----- nvinfo : EIATTR_CBANK_PARAM_SIZE
	.align		4
.L_540:
        /*0040*/ 	.byte	0x03, 0x19
        /*0042*/ 	.short	0x0a80


	//----- nvinfo : EIATTR_PARAM_CBANK
	.align		4
        /*0044*/ 	.byte	0x04, 0x0a
        /*0046*/ 	.short	(.L_542 - .L_541)
	.align		4
.L_541:
        /*0048*/ 	.word	index@(.nv.constant0._ZN7cutlass13device_kernelIN5flash11enable_sm90INS1_16FlashAttnFwdSm90INS1_25CollectiveMainloopFwdSm90ILi2EN4cute5tupleIJNS5_1CILi1EEES8_S8_EEENS6_IJNS7_ILi128EEESA_SA_EEELi128ENS_6half_tEfNS_4arch4Sm90ELb0ELb1ELb1ELb0ELb1ELb0ELb0ELb1ELb1ELb1ELb0ELb0EEENS1_21CollectiveEpilogueFwdISB_S9_SC_SE_Li256ELb0ELb1ELb0ELb0EEENS1_30DynamicPersistentTileSchedulerILi256ELi128ELb0ELb1ELb1EEEEEEEEEvNT_6ParamsE)
        /*004c*/ 	.short	0x0380
        /*004e*/ 	.short	0x0a80


	//----- nvinfo : EIATTR_SW_WAR
	.align		4
.L_542:
        /*0050*/ 	.byte	0x04, 0x36
        /*0052*/ 	.short	(.L_544 - .L_543)
.L_543:
        /*0054*/ 	.word	0x00000008
.L_544:


//--------------------- .nv.info._ZN7cutlass13device_kernelIN5flash11enable_sm90INS1_16FlashAttnFwdSm90INS1_25CollectiveMainloopFwdSm90ILi2EN4cute5tupleIJNS5_1CILi1EEES8_S8_EEENS6_IJNS7_ILi128EEESA_SA_EEELi128ENS_6half_tEfNS_4arch4Sm90ELb0ELb1ELb1ELb1ELb1ELb0ELb0ELb1ELb1ELb1ELb0ELb0EEENS1_21CollectiveEpilogueFwdISB_S9_SC_SE_Li256ELb1ELb1ELb0ELb0EEENS1_36VarlenDynamicPersistentTileSchedulerILi128ELi128ELi256ELi128ELb0ELb1ELb1ELb1ELb0ELb1EEEEEEEEEvNT_6ParamsE --------------------------
	.section	.nv.info._ZN7cutlass13device_kernelIN5flash11enable_sm90INS1_16FlashAttnFwdSm90INS1_25CollectiveMainloopFwdSm90ILi2EN4cute5tupleIJNS5_1CILi1EEES8_S8_EEENS6_IJNS7_ILi128EEESA_SA_EEELi128ENS_6half_tEfNS_4arch4Sm90ELb0ELb1ELb1ELb1ELb1ELb0ELb0ELb1ELb1ELb1ELb0ELb0EEENS1_21CollectiveEpilogueFwdISB_S9_SC_SE_Li256ELb1ELb1ELb0ELb0EEENS1_36VarlenDynamicPersistentTileSchedulerILi128ELi128ELi256ELi128ELb0ELb1ELb1ELb1ELb0ELb1EEEEEEEEEvNT_6ParamsE,"",@"SHT_CUDA_INFO"
	.sectionflags	@""
	.align	4


	//----- nvinfo : EIATTR_CUDA_API_VERSION
	.align		4
        /*0000*/ 	.byte	0x04, 0x37
        /*0002*/ 	.short	(.L_546 - .L_545)
.L_545:
        /*0004*/ 	.word	0x00000082


	//----- nvinfo : EIATTR_KPARAM_INFO
	.align		4
.L_546:
        /*0008*/ 	.byte	0x04, 0x17
        /*000a*/ 	.short	(.L_548 - .L_547)
.L_547:
        /*000c*/ 	.word	0x00000000
        /*0010*/ 	.short	0x0000
        /*0012*/ 	.short	0x0000
        /*0014*/ 	.byte	0x00, 0xf0, 0x01, 0x2a


	//----- nvinfo : EIATTR_SPARSE_MMA_MASK
	.align		4
.L_548:
        /*0018*/ 	.byte	0x03, 0x50
        /*001a*/ 	.short	0x0000


	//----- nvinfo : EIATTR_MAXREG_COUNT
	.align		4
        /*001c*/ 	.byte	0x03, 0x1b
        /*001e*/ 	.short	0x00a8


	//----- nvinfo : EIATTR_MERCURY_ISA_VERSION
	.align		4
        /*0020*/ 	.byte	0x03, 0x5f
        /*0022*/ 	.short	0x0101


	//----- nvinfo : EIATTR_VRC_CTA_INIT_COUNT
	.align		4
        /*0024*/ 	.byte	0x02, 0x4a
	.zero		1
	.zero		1


	//----- nvinfo : EIATTR_EXIT_INSTR_OFFSETS
	.align		4
        /*0028*/ 	.byte	0x04, 0x1c
        /*002a*/ 	.short	(.L_550 - .L_549)


	//   ....[0]....
.L_549:
        /*002c*/ 	.word	0x00000010


	//----- nvinfo : EIATTR_MAX_THREADS
	.align		4
.L_550:
        /*0030*/ 	.byte	0x04, 0x05
        /*0032*/ 	.short	(.L_552 - .L_551)
.L_551:
        /*0034*/ 	.word	0x00000180
        /*0038*/ 	.word	0x00000001
        /*003c*/ 	.word	0x00000001


	//----- nvinfo : EIATTR_CBANK_PARAM_SIZE
	.align		4
.L_552:
        /*0040*/ 	.byte	0x03, 0x19
        /*0042*/ 	.short	0x0a80


	//----- nvinfo : EIATTR_PARAM_CBANK
	.align		4
        /*0044*/ 	.byte	0x04, 0x0a
        /*0046*/ 	.short	(.L_554 - .L_553)
	.align		4
.L_553:
        /*0048*/ 	.word	index@(.nv.constant0._ZN7cutlass13device_kernelIN5flash11enable_sm90INS1_16FlashAttnFwdSm90INS1_25CollectiveMainloopFwdSm90ILi2EN4cute5tupleIJNS5_1CILi1EEES8_S8_EEENS6_IJNS7_ILi128EEESA_SA_EEELi128ENS_6half_tEfNS_4arch4Sm90ELb0ELb1ELb1ELb1ELb1ELb0ELb0ELb1ELb1ELb1ELb0ELb0EEENS1_21CollectiveEpilogueFwdISB_S9_SC_SE_Li256ELb1ELb1ELb0ELb0EEENS1_36VarlenDynamicPersistentTileSchedulerILi128ELi128ELi256ELi128ELb0ELb1ELb1ELb1ELb0ELb1EEEEEEEEEvNT_6ParamsE)
        /*004c*/ 	.short	0x0380
        /*004e*/ 	.short	0x0a80


	//----- nvinfo : EIATTR_SW_WAR
	.align		4
.L_554:
        /*0050*/ 	.byte	0x04, 0x36
        /*0052*/ 	.short	(.L_556 - .L_555)
.L_555:
        /*0054*/ 	.word	0x00000008
.L_556:


//--------------------- .nv.info._ZN7cutlass13device_kernelIN5flash11enable_sm90INS1_16FlashAttnFwdSm90INS1_25CollectiveMainloopFwdSm90ILi2EN4cute5tupleIJNS5_1CILi1EEES8_S8_EEENS6_IJNS7_ILi128EEESA_SA_EEELi128ENS_6half_tEfNS_4arch4Sm90ELb0ELb1ELb1ELb1ELb1ELb1ELb0ELb1ELb1ELb1ELb0ELb0EEENS1_21CollectiveEpilogueFwdISB_S9_SC_SE_Li256ELb1ELb1ELb0ELb0EEENS1_36VarlenDynamicPersistentTileSchedulerILi128ELi128ELi256ELi128ELb0ELb1ELb1ELb1ELb0ELb1EEEEEEEEEvNT_6ParamsE --------------------------
	.section	.nv.info._ZN7cutlass13device_kernelIN5flash11enable_sm90INS1_16FlashAttnFwdSm90INS1_25CollectiveMainloopFwdSm90ILi2EN4cute5tupleIJNS5_1CILi1EEES8_S8_EEENS6_IJNS7_ILi128EEESA_SA_EEELi128ENS_6half_tEfNS_4arch4Sm90ELb0ELb1ELb1ELb1ELb1ELb1ELb0ELb1ELb1ELb1ELb0ELb0EEENS1_21CollectiveEpilogueFwdISB_S9_SC_SE_Li256ELb1ELb1ELb0ELb0EEENS1_36VarlenDynamicPersistentTileSchedulerILi128ELi128ELi256ELi128ELb0ELb1ELb1ELb1ELb0ELb1EEEEEEEEEvNT_6ParamsE,"",@"SHT_CUDA_INFO"
	.sectionflags	@""
	.align	4


	//----- nvinfo : EIATTR_CUDA_API_VERSION
	.align		4
        /*0000*/ 	.byte	0x04, 0x37
        /*0002*/ 	.short	(.L_558 - .L_557)
.L_557:
        /*0004*/ 	.word	0x00000082


	//----- nvinfo : EIATTR_KPARAM_INFO
	.align		4
.L_558:
        /*0008*/ 	.byte	0x04, 0x17
        /*000a*/ 	.short	(.L_560 - .L_559)
.L_559:
        /*000c*/ 	.word	0x00000000
        /*0010*/ 	.short	0x0000
        /*0012*/ 	.short	0x0000
        /*0014*/ 	.byte	0x00, 0xf0, 0x01, 0x2a


	//----- nvinfo : EIATTR_SPARSE_MMA_MASK
	.align		4
.L_560:
        /*0018*/ 	.byte	0x03, 0x50
        /*001a*/ 	.short	0x0000


	//----- nvinfo : EIATTR_MAXREG_COUNT
	.align		4
        /*001c*/ 	.byte	0x03, 0x1b
        /*001e*/ 	.short	0x00a8


	//----- nvinfo : EIATTR_MERCURY_ISA_VERSION
	.align		4
        /*0020*/ 	.byte	0x03, 0x5f
        /*0022*/ 	.short	0x0101


	//----- nvinfo : EIATTR_VRC_CTA_INIT_COUNT
	.align		4
        /*0024*/ 	.byte	0x02, 0x4a
	.zero		1
	.zero		1


	//----- nvinfo : EIATTR_EXIT_INSTR_OFFSETS
	.align		4
        /*0028*/ 	.byte	0x04, 0x1c
        /*002a*/ 	.short	(.L_562 - .L_561)


	//   ....[0]....
.L_561:
        /*002c*/ 	.word	0x00000010


	//----- nvinfo : EIATTR_MAX_THREADS
	.align		4
.L_562:
        /*0030*/ 	.byte	0x04, 0x05
        /*0032*/ 	.short	(.L_564 - .L_563)
.L_563:
        /*0034*/ 	.word	0x00000180
        /*0038*/ 	.word	0x00000001
        /*003c*/ 	.word	0x00000001


	//----- nvinfo : EIATTR_CBANK_PARAM_SIZE
	.align		4
.L_564:
        /*0040*/ 	.byte	0x03, 0x19
        /*0042*/ 	.short	0x0a80


	//----- nvinfo : EIATTR_PARAM_CBANK
	.align		4
        /*0044*/ 	.byte	0x04, 0x0a
        /*0046*/ 	.short	(.L_566 - .L_565)
	.align		4
.L_565:
        /*0048*/ 	.word	index@(.nv.constant0._ZN7cutlass13device_kernelIN5flash11enable_sm90INS1_16FlashAttnFwdSm90INS1_25CollectiveMainloopFwdSm90ILi2EN4cute5tupleIJNS5_1CILi1EEES8_S8_EEENS6_IJNS7_ILi128EEESA_SA_EEELi128ENS_6half_tEfNS_4arch4Sm90ELb0ELb1ELb1ELb1ELb1ELb1ELb0ELb1ELb1ELb1ELb0ELb0EEENS1_21CollectiveEpilogueFwdISB_S9_SC_SE_Li256ELb1ELb1ELb0ELb0EEENS1_36VarlenDynamicPersistentTileSchedulerILi128ELi128ELi256ELi128ELb0ELb1ELb1ELb1ELb0ELb1EEEEEEEEEvNT_6ParamsE)
        /*004c*/ 	.short	0x0380
        /*004e*/ 	.short	0x0a80


	//----- nvinfo : EIATTR_SW_WAR
	.align		4
.L_566:
        /*0050*/ 	.byte	0x04, 0x36
        /*0052*/ 	.short	(.L_568 - .L_567)
.L_567:
        /*0054*/ 	.word	0x00000008
.L_568:


//--------------------- .nv.info._ZN7cutlass13device_kernelIN5flash11enable_sm90INS1_16FlashAttnFwdSm90INS1_25CollectiveMainloopFwdSm90ILi2EN4cute5tupleIJNS5_1CILi1EEES8_S8_EEENS6_IJNS7_ILi128EEESA_SA_EEELi128ENS_6half_tEfNS_4arch4Sm90ELb1ELb0ELb1ELb0ELb1ELb0ELb0ELb1ELb1ELb1ELb0ELb0EEENS1_21CollectiveEpilogueFwdISB_S9_SC_SE_Li256ELb0ELb1ELb0ELb0EEENS1_30DynamicPersistentTileSchedulerILi256ELi128ELb0ELb1ELb1EEEEEEEEEvNT_6ParamsE --------------------------
	.section	.nv.info._ZN7cutlass13device_kernelIN5flash11enable_sm90INS1_16FlashAttnFwdSm90INS1_25CollectiveMainloopFwdSm90ILi2EN4cute5tupleIJNS5_1CILi1EEES8_S8_EEENS6_IJNS7_ILi128EEESA_SA_EEELi128ENS_6half_tEfNS_4arch4Sm90ELb1ELb0ELb1ELb0ELb1ELb0ELb0ELb1ELb1ELb1ELb0ELb0EEENS1_21CollectiveEpilogueFwdISB_S9_SC_SE_Li256ELb0ELb1ELb0ELb0EEENS1_30DynamicPersistentTileSchedulerILi256ELi128ELb0ELb1ELb1EEEEEEEEEvNT_6ParamsE,"",@"SHT_CUDA_INFO"
	.sectionflags	@""
	.align	4


	//----- nvinfo : EIATTR_CUDA_API_VERSION
	.align		4
        /*0000*/ 	.byte	0x04, 0x37
        /*0002*/ 	.short	(.L_570 - .L_569)
.L_569:
        /*0004*/ 	.word	0x00000082


	//----- nvinfo : EIATTR_KPARAM_INFO
	.align		4
.L_570:
        /*0008*/ 	.byte	0x04, 0x17
        /*000a*/ 	.short	(.L_572 - .L_571)
.L_571:
        /*000c*/ 	.word	0x00000000
        /*0010*/ 	.short	0x0000
        /*0012*/ 	.short	0x0000
        /*0014*/ 	.byte	0x00, 0xf0, 0x01, 0x2a


	//----- nvinfo : EIATTR_SPARSE_MMA_MASK
	.align		4
.L_572:
        /*0018*/ 	.byte	0x03, 0x50
        /*001a*/ 	.short	0x0000


	//----- nvinfo : EIATTR_MAXREG_COUNT
	.align		4
        /*001c*/ 	.byte	0x03, 0x1b
        /*001e*/ 	.short	0x00a8


	//----- nvinfo : EIATTR_MERCURY_ISA_VERSION
	.align		4
        /*0020*/ 	.byte	0x03, 0x5f
        /*0022*/ 	.short	0x0101


	//----- nvinfo : EIATTR_VRC_CTA_INIT_COUNT
	.align		4
        /*0024*/ 	.byte	0x02, 0x4a
	.zero		1
	.zero		1


	//----- nvinfo : EIATTR_EXIT_INSTR_OFFSETS
	.align		4
        /*0028*/ 	.byte	0x04, 0x1c
        /*002a*/ 	.short	(.L_574 - .L_573)


	//   ....[0]....
.L_573:
        /*002c*/ 	.word	0x00000010


	//----- nvinfo : EIATTR_MAX_THREADS
	.align		4
.L_574:
        /*0030*/ 	.byte	0x04, 0x05
        /*0032*/ 	.short	(.L_576 - .L_575)
.L_575:
        /*0034*/ 	.word	0x00000180
        /*0038*/ 	.word	0x00000001
        /*003c*/ 	.word	0x00000001


	//----- nvinfo : EIATTR_CBANK_PARAM_SIZE
	.align		4
.L_576:
        /*0040*/ 	.byte	0x03, 0x19
        /*0042*/ 	.short	0x0a80


	//----- nvinfo : EIATTR_PARAM_CBANK
	.align		4
        /*0044*/ 	.byte	0x04, 0x0a
        /*0046*/ 	.short	(.L_578 - .L_577)
	.align		4
.L_577:
        /*0048*/ 	.word	index@(.nv.constant0._ZN7cutlass13device_kernelIN5flash11enable_sm90INS1_16FlashAttnFwdSm90INS1_25CollectiveMainloopFwdSm90ILi2EN4cute5tupleIJNS5_1CILi1EEES8_S8_EEENS6_IJNS7_ILi128EEESA_SA_EEELi128ENS_6half_tEfNS_4arch4Sm90ELb1ELb0ELb1ELb0ELb1ELb0ELb0ELb1ELb1ELb1ELb0ELb0EEENS1_21CollectiveEpilogueFwdISB_S9_SC_SE_Li256ELb0ELb1ELb0ELb0EEENS1_30DynamicPersistentTileSchedulerILi256ELi128ELb0ELb1ELb1EEEEEEEEEvNT_6ParamsE)
        /*004c*/ 	.short	0x0380
        /*004e*/ 	.short	0x0a80


	//----- nvinfo : EIATTR_SW_WAR
	.align		4
.L_578:
        /*0050*/ 	.byte	0x04, 0x36
        /*0052*/ 	.short	(.L_580 - .L_579)
.L_579:
        /*0054*/ 	.word	0x00000008
.L_580:


//--------------------- .nv.info._ZN7cutlass13device_kernelIN5flash11enable_sm90INS1_16FlashAttnFwdSm90INS1_25CollectiveMainloopFwdSm90ILi2EN4cute5tupleIJNS5_1CILi1EEES8_S8_EEENS6_IJNS7_ILi128EEESA_SA_EEELi128ENS_6half_tEfNS_4arch4Sm90ELb1ELb0ELb1ELb1ELb1ELb0ELb0ELb1ELb1ELb1ELb0ELb0EEENS1_21CollectiveEpilogueFwdISB_S9_SC_SE_Li256ELb1ELb1ELb0ELb0EEENS1_36VarlenDynamicPersistentTileSchedulerILi128ELi128ELi256ELi128ELb0ELb1ELb1ELb1ELb1ELb1EEEEEEEEEvNT_6ParamsE --------------------------
	.section	.nv.info._ZN7cutlass13device_kernelIN5flash11enable_sm90INS1_16FlashAttnFwdSm90INS1_25CollectiveMainloopFwdSm90ILi2EN4cute5tupleIJNS5_1CILi1EEES8_S8_EEENS6_IJNS7_ILi128EEESA_SA_EEELi128ENS_6half_tEfNS_4arch4Sm90ELb1ELb0ELb1ELb1ELb1ELb0ELb0ELb1ELb1ELb1ELb0ELb0EEENS1_21CollectiveEpilogueFwdISB_S9_SC_SE_Li256ELb1ELb1ELb0ELb0EEENS1_36VarlenDynamicPersistentTileSchedulerILi128ELi128ELi256ELi128ELb0ELb1ELb1ELb1ELb1ELb1EEEEEEEEEvNT_6ParamsE,"",@"SHT_CUDA_INFO"
	.sectionflags	@""
	.align	4


	//----- nvinfo : EIATTR_CUDA_API_VERSION
	.align		4
        /*0000*/ 	.byte	0x04, 0x37
        /*0002*/ 	.short	(.L_582 - .L_581)
.L_581:
        /*0004*/ 	.word	0x00000082


	//----- nvinfo : EIATTR_KPARAM_INFO
	.align		4
.L_582:
        /*0008*/ 	.byte	0x04, 0x17
        /*000a*/ 	.short	(.L_584 - .L_583)
.L_583:
        /*000c*/ 	.word	0x00000000
        /*0010*/ 	.short	0x0000
        /*0012*/ 	.short	0x0000
        /*0014*/ 	.byte	0x00, 0xf0, 0x01, 0x2a


	//----- nvinfo : EIATTR_SPARSE_MMA_MASK
	.align		4
.L_584:
        /*0018*/ 	.byte	0x03, 0x50
        /*001a*/ 	.short	0x0000


	//----- nvinfo : EIATTR_MAXREG_COUNT
	.align		4
        /*001c*/ 	.byte	0x03, 0x1b
        /*001e*/ 	.short	0x00a8


	//----- nvinfo : EIATTR_MERCURY_ISA_VERSION
	.align		4
        /*0020*/ 	.byte	0x03, 0x5f
        /*0022*/ 	.short	0x0101


	//----- nvinfo : EIATTR_VRC_CTA_INIT_COUNT
	.align		4
        /*0024*/ 	.byte	0x02, 0x4a
	.zero		1
	.zero		1


	//----- nvinfo : EIATTR_EXIT_INSTR_OFFSETS
	.align		4
        /*0028*/ 	.byte	0x04, 0x1c
        /*002a*/ 	.short	(.L_586 - .L_585)


	//   ....[0]....
.L_585:
        /*002c*/ 	.word	0x00000010


	//----- nvinfo : EIATTR_MAX_THREADS
	.align		4
.L_586:
        /*0030*/ 	.byte	0x04, 0x05
        /*0032*/ 	.short	(.L_588 - .L_587)
.L_587:
        /*0034*/ 	.word	0x00000180
        /*0038*/ 	.word	0x00000001
        /*003c*/ 	.word	0x00000001


	//----- nvinfo : EIATTR_CBANK_PARAM_SIZE
	.align		4
.L_588:
        /*0040*/ 	.byte	0x03, 0x19
        /*0042*/ 	.short	0x0a80


	//----- nvinfo : EIATTR_PARAM_CBANK
	.align		4
        /*0044*/ 	.byte	0x04, 0x0a
        /*0046*/ 	.short	(.L_590 - .L_589)
	.align		4
.L_589:
        /*0048*/ 	.word	index@(.nv.constant0._ZN7cutlass13device_kernelIN5flash11enable_sm90INS1_16FlashAttnFwdSm90INS1_25CollectiveMainloopFwdSm90ILi2EN4cute5tupleIJNS5_1CILi1EEES8_S8_EEENS6_IJNS7_ILi128EEESA_SA_EEELi128ENS_6half_tEfNS_4arch4Sm90ELb1ELb0ELb1ELb1ELb1ELb0ELb0ELb1ELb1ELb1ELb0ELb0EEENS1_21CollectiveEpilogueFwdISB_S9_SC_SE_Li256ELb1ELb1ELb0ELb0EEENS1_36VarlenDynamicPersistentTileSchedulerILi128ELi128ELi256ELi128ELb0ELb1ELb1ELb1ELb1ELb1EEEEEEEEEvNT_6ParamsE)
        /*004c*/ 	.short	0x0380
        /*004e*/ 	.short	0x0a80


	//----- nvinfo : EIATTR_SW_WAR
	.align		4
.L_590:
        /*0050*/ 	.byte	0x04, 0x36
        /*0052*/ 	.short	(.L_592 - .L_591)
.L_591:
        /*0054*/ 	.word	0x00000008
.L_592:


//--------------------- .nv.info._ZN7cutlass13device_kernelIN5flash11enable_sm90INS1_16FlashAttnFwdSm90INS1_25CollectiveMainloopFwdSm90ILi2EN4cute5tupleIJNS5_1CILi1EEES8_S8_EEENS6_IJNS7_ILi128EEESA_SA_EEELi128ENS_6half_tEfNS_4arch4Sm90ELb1ELb0ELb1ELb1ELb1ELb1ELb0ELb1ELb1ELb1ELb0ELb0EEENS1_21CollectiveEpilogueFwdISB_S9_SC_SE_Li256ELb1ELb1ELb0ELb0EEENS1_36VarlenDynamicPersistentTileSchedulerILi128ELi128ELi256ELi128ELb0ELb1ELb1ELb1ELb1ELb1EEEEEEEEEvNT_6ParamsE --------------------------
	.section	.nv.info._ZN7cutlass13device_kernelIN5flash11enable_sm90INS1_16FlashAttnFwdSm90INS1_25CollectiveMainloopFwdSm90ILi2EN4cute5tupleIJNS5_1CILi1EEES8_S8_EEENS6_IJNS7_ILi128EEESA_SA_EEELi128ENS_6half_tEfNS_4arch4Sm90ELb1ELb0ELb1ELb1ELb1ELb1ELb0ELb1ELb1ELb1ELb0ELb0EEENS1_21CollectiveEpilogueFwdISB_S9_SC_SE_Li256ELb1ELb1ELb0ELb0EEENS1_36VarlenDynamicPersistentTileSchedulerILi128ELi128ELi256ELi128ELb0ELb1ELb1ELb1ELb1ELb1EEEEEEEEEvNT_6ParamsE,"",@"SHT_CUDA_INFO"
	.sectionflags	@""
	.align	4


	//----- nvinfo : EIATTR_CUDA_API_VERSION
	.align		4
        /*0000*/ 	.byte	0x04, 0x37
        /*0002*/ 	.short	(.L_594 - .L_593)
.L_593:
        /*0004*/ 	.word	0x00000082


	//----- nvinfo : EIATTR_KPARAM_INFO
	.align		4
.L_594:
        /*0008*/ 	.byte	0x04, 0x17
        /*000a*/ 	.short	(.L_596 - .L_595)
.L_595:
        /*000c*/ 	.word	0x00000000
        /*0010*/ 	.short	0x0000
        /*0012*/ 	.short	0x0000
        /*0014*/ 	.byte	0x00, 0xf0, 0x01, 0x2a


	//----- nvinfo : EIATTR_SPARSE_MMA_MASK
	.align		4
.L_596:
        /*0018*/ 	.byte	0x03, 0x50
        /*001a*/ 	.short	0x0000


	//----- nvinfo : EIATTR_MAXREG_COUNT
	.align		4
        /*001c*/ 	.byte	0x03, 0x1b
        /*001e*/ 	.short	0x00a8


	//----- nvinfo : EIATTR_MERCURY_ISA_VERSION
	.align		4
        /*0020*/ 	.byte	0x03, 0x5f
        /*0022*/ 	.short	0x0101


	//----- nvinfo : EIATTR_VRC_CTA_INIT_COUNT
	.align		4
        /*0024*/ 	.byte	0x02, 0x4a
	.zero		1
	.zero		1


	//----- nvinfo : EIATTR_EXIT_INSTR_OFFSETS
	.align		4
        /*0028*/ 	.byte	0x04, 0x1c
        /*002a*/ 	.short	(.L_598 - .L_597)


	//   ....[0]....
.L_597:
        /*002c*/ 	.word	0x00000010


	//----- nvinfo : EIATTR_MAX_THREADS
	.align		4
.L_598:
        /*0030*/ 	.byte	0x04, 0x05
        /*0032*/ 	.short	(.L_600 - .L_599)
.L_599:
        /*0034*/ 	.word	0x00000180
        /*0038*/ 	.word	0x00000001
        /*003c*/ 	.word	0x00000001


	//----- nvinfo : EIATTR_CBANK_PARAM_SIZE
	.align		4
.L_600:
        /*0040*/ 	.byte	0x03, 0x19
        /*0042*/ 	.short	0x0a80


	//----- nvinfo : EIATTR_PARAM_CBANK
	.align		4
        /*0044*/ 	.byte	0x04, 0x0a
        /*0046*/ 	.short	(.L_602 - .L_601)
	.align		4
.L_601:
        /*0048*/ 	.word	index@(.nv.constant0._ZN7cutlass13device_kernelIN5flash11enable_sm90INS1_16FlashAttnFwdSm90INS1_25CollectiveMainloopFwdSm90ILi2EN4cute5tupleIJNS5_1CILi1EEES8_S8_EEENS6_IJNS7_ILi128EEESA_SA_EEELi128ENS_6half_tEfNS_4arch4Sm90ELb1ELb0ELb1ELb1ELb1ELb1ELb0ELb1ELb1ELb1ELb0ELb0EEENS1_21CollectiveEpilogueFwdISB_S9_SC_SE_Li256ELb1ELb1ELb0ELb0EEENS1_36VarlenDynamicPersistentTileSchedulerILi128ELi128ELi256ELi128ELb0ELb1ELb1ELb1ELb1ELb1EEEEEEEEEvNT_6ParamsE)
        /*004c*/ 	.short	0x0380
        /*004e*/ 	.short	0x0a80


	//----- nvinfo : EIATTR_SW_WAR
	.align		4
.L_602:
        /*0050*/ 	.byte	0x04, 0x36
        /*0052*/ 	.short	(.L_604 - .L_603)
.L_603:
        /*0054*/ 	.word	0x00000008
.L_604:


//--------------------- .nv.info._ZN7cutlass13device_kernelIN5flash11enable_sm90INS1_16FlashAttnFwdSm90INS1_25CollectiveMainloopFwdSm90ILi2EN4cute5tupleIJNS5_1CILi1EEES8_S8_EEENS6_IJNS7_ILi192EEENS7_ILi128EEENS7_ILi96EEEEEELi96ENS_6half_tEfNS_4arch4Sm90ELb0ELb0ELb1ELb0ELb1ELb0ELb0ELb0ELb1ELb1ELb0ELb0EEENS1_21CollectiveEpilogueFwdINS6_IJSA_SC_SB_EEES9_SE_SG_Li384ELb0ELb1ELb0ELb0EEENS1_29StaticPersistentTileSchedulerILb0EEEEEEEEEvNT_6ParamsE --------------------------
	.section	.nv.info._ZN7cutlass13device_kernelIN5flash11enable_sm90INS1_16FlashAttnFwdSm90INS1_25CollectiveMainloopFwdSm90ILi2EN4cute5tupleIJNS5_1CILi1EEES8_S8_EEENS6_IJNS7_ILi192EEENS7_ILi128EEENS7_ILi96EEEEEELi96ENS_6half_tEfNS_4arch4Sm90ELb0ELb0ELb1ELb0ELb1ELb0ELb0ELb0ELb1ELb1ELb0ELb0EEENS1_21CollectiveEpilogueFwdINS6_IJSA_SC_SB_EEES9_SE_SG_Li384ELb0ELb1ELb0ELb0EEENS1_29StaticPersistentTileSchedulerILb0EEEEEEEEEvNT_6ParamsE,"",@"SHT_CUDA_INFO"
	.sectionflags	@""
	.align	4


	//----- nvinfo : EIATTR_CUDA_API_VERSION
	.align		4
        /*0000*/ 	.byte	0x04, 0x37
        /*0002*/ 	.short	(.L_606 - .L_605)
.L_605:
        /*0004*/ 	.word	0x00000082


	//----- nvinfo : EIATTR_KPARAM_INFO
	.align		4
.L_606:
        /*0008*/ 	.byte	0x04, 0x17
        /*000a*/ 	.short	(.L_608 - .L_607)
.L_607:
        /*000c*/ 	.word	0x00000000
        /*0010*/ 	.short	0x0000
        /*0012*/ 	.short	0x0000
        /*0014*/ 	.byte	0x00, 0xf0, 0x01, 0x28


	//----- nvinfo : EIATTR_SPARSE_MMA_MASK
	.align		4
.L_608:
        /*0018*/ 	.byte	0x03, 0x50
        /*001a*/ 	.short	0x0000


	//----- nvinfo : EIATTR_MAXREG_COUNT
	.align		4
        /*001c*/ 	.byte	0x03, 0x1b
        /*001e*/ 	.short	0x0080


	//----- nvinfo : EIATTR_MERCURY_ISA_VERSION
	.align		4
        /*0020*/ 	.byte	0x03, 0x5f
        /*0022*/ 	.short	0x0101


	//----- nvinfo : EIATTR_VRC_CTA_INIT_COUNT
	.align		4
        /*0024*/ 	.byte	0x02, 0x4a
	.zero		1
	.zero		1


	//----- nvinfo : EIATTR_EXIT_INSTR_OFFSETS
	.align		4
        /*0028*/ 	.byte	0x04, 0x1c
        /*002a*/ 	.short	(.L_610 - .L_609)


	//   ....[0]....
.L_609:
        /*002c*/ 	.word	0x00000010


	//----- nvinfo : EIATTR_MAX_THREADS
	.align		4
.L_610:
        /*0030*/ 	.byte	0x04, 0x05
        /*0032*/ 	.short	(.L_612 - .L_611)
.L_611:
        /*0034*/ 	.word	0x00000200
        /*0038*/ 	.word	0x00000001
        /*003c*/ 	.word	0x00000001


	//----- nvinfo : EIATTR_CBANK_PARAM_SIZE
	.align		4
.L_612:
        /*0040*/ 	.byte	0x03, 0x19
        /*0042*/ 	.short	0x0a00


	//----- nvinfo : EIATTR_PARAM_CBANK
	.align		4
        /*0044*/ 	.byte	0x04, 0x0a
        /*0046*/ 	.short	(.L_614 - .L_613)
	.align		4
.L_613:
        /*0048*/ 	.word	index@(.nv.constant0._ZN7cutlass13device_kernelIN5flash11enable_sm90INS1_16FlashAttnFwdSm90INS1_25CollectiveMainloopFwdSm90ILi2EN4cute5tupleIJNS5_1CILi1EEES8_S8_EEENS6_IJNS7_ILi192EEENS7_ILi128EEENS7_ILi96EEEEEELi96ENS_6half_tEfNS_4arch4Sm90ELb0ELb0ELb1ELb0ELb1ELb0ELb0ELb0ELb1ELb1ELb0ELb0EEENS1_21CollectiveEpilogueFwdINS6_IJSA_SC_SB_EEES9_SE_SG_Li384ELb0ELb1ELb0ELb0EEENS1_29StaticPersistentTileSchedulerILb0EEEEEEEEEvNT_6ParamsE)
        /*004c*/ 	.short	0x0380
        /*004e*/ 	.short	0x0a00


	//----- nvinfo : EIATTR_SW_WAR
	.align		4
.L_614:
        /*0050*/ 	.byte	0x04, 0x36
        /*0052*/ 	.short	(.L_616 - .L_615)
.L_615:
        /*0054*/ 	.word	0x00000008
.L_616:


//--------------------- .nv.info._ZN7cutlass13device_kernelIN5flash11enable_sm90INS1_16FlashAttnFwdSm90INS1_25CollectiveMainloopFwdSm90ILi2EN4cute5tupleIJNS5_1CILi1EEES8_S8_EEENS6_IJNS7_ILi192EEENS7_ILi128EEENS7_ILi96EEEEEELi96ENS_6half_tEfNS_4arch4Sm90ELb0ELb0ELb1ELb1ELb1ELb0ELb0ELb0ELb1ELb1ELb0ELb0EEENS1_21CollectiveEpilogueFwdINS6_IJSA_SC_SB_EEES9_SE_SG_Li384ELb1ELb1ELb0ELb0EEENS1_36VarlenDynamicPersistentTileSchedulerILi192ELi128ELi384ELi128ELb0ELb1ELb1ELb0ELb1ELb1EEEEEEEEEvNT_6ParamsE --------------------------
	.section	.nv.info._ZN7cutlass13device_kernelIN5flash11enable_sm90INS1_16FlashAttnFwdSm90INS1_25CollectiveMainloopFwdSm90ILi2EN4cute5tupleIJNS5_1CILi1EEES8_S8_EEENS6_IJNS7_ILi192EEENS7_ILi128EEENS7_ILi96EEEEEELi96ENS_6half_tEfNS_4arch4Sm90ELb0ELb0ELb1ELb1ELb1ELb0ELb0ELb0ELb1ELb1ELb0ELb0EEENS1_21CollectiveEpilogueFwdINS6_IJSA_SC_SB_EEES9_SE_SG_Li384ELb1ELb1ELb0ELb0EEENS1_36VarlenDynamicPersistentTileSchedulerILi192ELi128ELi384ELi128ELb0ELb1ELb1ELb0ELb1ELb1EEEEEEEEEvNT_6ParamsE,"",@"SHT_CUDA_INFO"
	.sectionflags	@""
	.align	4


	//----- nvinfo : EIATTR_CUDA_API_VERSION
	.align		4
        /*0000*/ 	.byte	0x04, 0x37
        /*0002*/ 	.short	(.L_618 - .L_617)
.L_617:
        /*0004*/ 	.word	0x00000082


	//----- nvinfo : EIATTR_KPARAM_INFO
	.align		4
.L_618:
        /*0008*/ 	.byte	0x04, 0x17
        /*000a*/ 	.short	(.L_620 - .L_619)
.L_619:
        /*000c*/ 	.word	0x00000000
        /*0010*/ 	.short	0x0000
        /*0012*/ 	.short	0x0000
        /*0014*/ 	.byte	0x00, 0xf0, 0x01, 0x2a


	//----- nvinfo : EIATTR_SPARSE_MMA_MASK
	.align		4
.L_620:
        /*0018*/ 	.byte	0x03, 0x50
        /*001a*/ 	.short	0x0000


	//----- nvinfo : EIATTR_MAXREG_COUNT
	.align		4
        /*001c*/ 	.byte	0x03, 0x1b
        /*001e*/ 	.short	0x0080


	//----- nvinfo : EIATTR_MERCURY_ISA_VERSION
	.align		4
        /*0020*/ 	.byte	0x03, 0x5f
        /*0022*/ 	.short	0x0101


	//----- nvinfo : EIATTR_VRC_CTA_INIT_COUNT
	.align		4
        /*0024*/ 	.byte	0x02, 0x4a
	.zero		1
	.zero		1


	//----- nvinfo : EIATTR_EXIT_INSTR_OFFSETS
	.align		4
        /*0028*/ 	.byte	0x04, 0x1c
        /*002a*/ 	.short	(.L_622 - .L_621)


	//   ....[0]....
.L_621:
        /*002c*/ 	.word	0x00000010


	//----- nvinfo : EIATTR_MAX_THREADS
	.align		4
.L_622:
        /*0030*/ 	.byte	0x04, 0x05
        /*0032*/ 	.short	(.L_624 - .L_623)
.L_623:
        /*0034*/ 	.word	0x00000200
        /*0038*/ 	.word	0x00000001
        /*003c*/ 	.word	0x00000001


	//----- nvinfo : EIATTR_CBANK_PARAM_SIZE
	.align		4
.L_624:
        /*0040*/ 	.byte	0x03, 0x19
        /*0042*/ 	.short	0x0a80


	//----- nvinfo : EIATTR_PARAM_CBANK
	.align		4
        /*0044*/ 	.byte	0x04, 0x0a
        /*0046*/ 	.short	(.L_626 - .L_625)
	.align		4
.L_625:
        /*0048*/ 	.word	index@(.nv.constant0._ZN7cutlass13device_kernelIN5flash11enable_sm90INS1_16FlashAttnFwdSm90INS1_25CollectiveMainloopFwdSm90ILi2EN4cute5tupleIJNS5_1CILi1EEES8_S8_EEENS6_IJNS7_ILi192EEENS7_ILi128EEENS7_ILi96EEEEEELi96ENS_6half_tEfNS_4arch4Sm90ELb0ELb0ELb1ELb1ELb1ELb0ELb0ELb0ELb1ELb1ELb0ELb0EEENS1_21CollectiveEpilogueFwdINS6_IJSA_SC_SB_EEES9_SE_SG_Li384ELb1ELb1ELb0ELb0EEENS1_36VarlenDynamicPersistentTileSchedulerILi192ELi128ELi384ELi128ELb0ELb1ELb1ELb0ELb1ELb1EEEEEEEEEvNT_6ParamsE)
        /*004c*/ 	.short	0x0380
        /*004e*/ 	.short	0x0a80


	//----- nvinfo : EIATTR_SW_WAR
	.align		4
.L_626:
        /*0050*/ 	.byte	0x04, 0x36
        /*0052*/ 	.short	(.L_628 - .L_627)
.L_627:
        /*0054*/ 	.word	0x00000008
.L_628:


//--------------------- .nv.info._ZN7cutlass13device_kernelIN5flash11enable_sm90INS1_16FlashAttnFwdSm90INS1_25CollectiveMainloopFwdSm90ILi2EN4cute5tupleIJNS5_1CILi1EEES8_S8_EEENS6_IJNS7_ILi192EEENS7_ILi128EEENS7_ILi96EEEEEELi96ENS_6half_tEfNS_4arch4Sm90ELb0ELb0ELb1ELb1ELb1ELb1ELb0ELb0ELb1ELb1ELb0ELb0EEENS1_21CollectiveEpilogueFwdINS6_IJSA_SC_SB_EEES9_SE_SG_Li384ELb1ELb1ELb0ELb0EEENS1_36VarlenDynamicPersistentTileSchedulerILi192ELi128ELi384ELi128ELb0ELb1ELb1ELb0ELb1ELb1EEEEEEEEEvNT_6ParamsE --------------------------
	.section	.nv.info._ZN7cutlass13device_kernelIN5flash11enable_sm90INS1_16FlashAttnFwdSm90INS1_25CollectiveMainloopFwdSm90ILi2EN4cute5tupleIJNS5_1CILi1EEES8_S8_EEENS6_IJNS7_ILi192EEENS7_ILi128EEENS7_ILi96EEEEEELi96ENS_6half_tEfNS_4arch4Sm90ELb0ELb0ELb1ELb1ELb1ELb1ELb0ELb0ELb1ELb1ELb0ELb0EEENS1_21CollectiveEpilogueFwdINS6_IJSA_SC_SB_EEES9_SE_SG_Li384ELb1ELb1ELb0ELb0EEENS1_36VarlenDynamicPersistentTileSchedulerILi192ELi128ELi384ELi128ELb0ELb1ELb1ELb0ELb1ELb1EEEEEEEEEvNT_6ParamsE,"",@"SHT_CUDA_INFO"
	.sectionflags	@""
	.align	4


	//----- nvinfo : EIATTR_CUDA_API_VERSION
	.align		4
        /*0000*/ 	.byte	0x04, 0x37
        /*0002*/ 	.short	(.L_630 - .L_629)
.L_629:
        /*0004*/ 	.word	0x00000082


	//----- nvinfo : EIATTR_KPARAM_INFO
	.align		4
.L_630:
        /*0008*/ 	.byte	0x04, 0x17
        /*000a*/ 	.short	(.L_632 - .L_631)
.L_631:
        /*000c*/ 	.word	0x00000000
        /*0010*/ 	.short	0x0000
        /*0012*/ 	.short	0x0000
        /*0014*/ 	.byte	0x00, 0xf0, 0x01, 0x2a


	//----- nvinfo : EIATTR_SPARSE_MMA_MASK
	.align		4
.L_632:
        /*0018*/ 	.byte	0x03, 0x50
        /*001a*/ 	.short	0x0000


	//----- nvinfo : EIATTR_MAXREG_COUNT
	.align		4
        /*001c*/ 	.byte	0x03, 0x1b
        /*001e*/ 	.short	0x0080


	//----- nvinfo : EIATTR_MERCURY_ISA_VERSION
	.align		4
        /*0020*/ 	.byte	0x03, 0x5f
        /*0022*/ 	.short	0x0101


	//----- nvinfo : EIATTR_VRC_CTA_INIT_COUNT
	.align		4
        /*0024*/ 	.byte	0x02, 0x4a
	.zero		1
	.zero		1


	//----- nvinfo : EIATTR_EXIT_INSTR_OFFSETS
	.align		4
        /*0028*/ 	.byte	0x04, 0x1c
        /*002a*/ 	.short	(.L_634 - .L_633)


	//   ....[0]....
.L_633:
        /*002c*/ 	.word	0x00000010


	//----- nvinfo : EIATTR_MAX_THREADS
	.align		4
.L_634:
        /*0030*/ 	.byte	0x04, 0x05
        /*0032*/ 	.short	(.L_636 - .L_635)
.L_635:
        /*0034*/ 	.word	0x00000200
        /*0038*/ 	.word	0x00000001
        /*003c*/ 	.word	0x00000001


	//----- nvinfo : EIATTR_CBANK_PARAM_SIZE
	.align		4
.L_636:
        /*0040*/ 	.byte	0x03, 0x19
        /*0042*/ 	.short	0x0a80


	//----- nvinfo : EIATTR_PARAM_CBANK
	.align		4
        /*0044*/ 	.byte	0x04, 0x0a
        /*0046*/ 	.short	(.L_638 - .L_637)
	.align		4
.L_637:
        /*0048*/ 	.word	index@(.nv.constant0._ZN7cutlass13device_kernelIN5flash11enable_sm90INS1_16FlashAttnFwdSm90INS1_25CollectiveMainloopFwdSm90ILi2EN4cute5tupleIJNS5_1CILi1EEES8_S8_EEENS6_IJNS7_ILi192EEENS7_ILi128EEENS7_ILi96EEEEEELi96ENS_6half_tEfNS_4arch4Sm90ELb0ELb0ELb1ELb1ELb1ELb1ELb0ELb0ELb1ELb1ELb0ELb0EEENS1_21CollectiveEpilogueFwdINS6_IJSA_SC_SB_EEES9_SE_SG_Li384ELb1ELb1ELb0ELb0EEENS1_36VarlenDynamicPersistentTileSchedulerILi192ELi128ELi384ELi128ELb0ELb1ELb1ELb0ELb1ELb1EEEEEEEEEvNT_6ParamsE)
        /*004c*/ 	.short	0x0380
        /*004e*/ 	.short	0x0a80


	//----- nvinfo : EIATTR_SW_WAR
	.align		4
.L_638:
        /*0050*/ 	.byte	0x04, 0x36
        /*0052*/ 	.short	(.L_640 - .L_639)
.L_639:
        /*0054*/ 	.word	0x00000008
.L_640:


//--------------------- .nv.info._ZN7cutlass13device_kernelIN5flash11enable_sm90INS1_16FlashAttnFwdSm90INS1_25CollectiveMainloopFwdSm90ILi2EN4cute5tupleIJNS5_1CILi1EEES8_S8_EEENS6_IJNS7_ILi192EEENS7_ILi128EEENS7_ILi96EEEEEELi96ENS_6half_tEfNS_4arch4Sm90ELb0ELb1ELb1ELb0ELb1ELb0ELb0ELb0ELb1ELb1ELb0ELb0EEENS1_21CollectiveEpilogueFwdINS6_IJSA_SC_SB_EEES9_SE_SG_Li384ELb0ELb1ELb0ELb0EEENS1_30DynamicPersistentTileSchedulerILi384ELi128ELb0ELb1ELb1EEEEEEEEEvNT_6ParamsE --------------------------
	.section	.nv.info._ZN7cutlass13device_kernelIN5flash11enable_sm90INS1_16FlashAttnFwdSm90INS1_25CollectiveMainloopFwdSm90ILi2EN4cute5tupleIJNS5_1CILi1EEES8_S8_EEENS6_IJNS7_ILi192EEENS7_ILi128EEENS7_ILi96EEEEEELi96ENS_6half_tEfNS_4arch4Sm90ELb0ELb1ELb1ELb0ELb1ELb0ELb0ELb0ELb1ELb1ELb0ELb0EEENS1_21CollectiveEpilogueFwdINS6_IJSA_SC_SB_EEES9_SE_SG_Li384ELb0ELb1ELb0ELb0EEENS1_30DynamicPersistentTileSchedulerILi384ELi128ELb0ELb1ELb1EEEEEEEEEvNT_6ParamsE,"",@"SHT_CUDA_INFO"
	.sectionflags	@""
	.align	4


	//----- nvinfo : EIATTR_CUDA_API_VERSION
	.align		4
        /*0000*/ 	.byte	0x04, 0x37
        /*0002*/ 	.short	(.L_642 - .L_641)
.L_641:
        /*0004*/ 	.word	0x00000082


	//----- nvinfo : EIATTR_KPARAM_INFO
	.align		4
.L_642:
        /*0008*/ 	.byte	0x04, 0x17
        /*000a*/ 	.short	(.L_644 - .L_643)
.L_643:
        /*000c*/ 	.word	0x00000000
        /*0010*/ 	.short	0x0000
        /*0012*/ 	.short	0x0000
        /*0014*/ 	.byte	0x00, 0xf0, 0x01, 0x2a


	//----- nvinfo : EIATTR_SPARSE_MMA_MASK
	.align		4
.L_644:
        /*0018*/ 	.byte	0x03, 0x50
        /*001a*/ 	.short	0x0000


	//----- nvinfo : EIATTR_MAXREG_COUNT
	.align		4
        /*001c*/ 	.byte	0x03, 0x1b
        /*001e*/ 	.short	0x0080


	//----- nvinfo : EIATTR_MERCURY_ISA_VERSION
	.align		4
        /*0020*/ 	.byte	0x03, 0x5f
        /*0022*/ 	.short	0x0101


	//----- nvinfo : EIATTR_VRC_CTA_INIT_COUNT
	.align		4
        /*0024*/ 	.byte	0x02, 0x4a
	.zero		1
	.zero		1


	//----- nvinfo : EIATTR_EXIT_INSTR_OFFSETS
	.align		4
        /*0028*/ 	.byte	0x04, 0x1c
        /*002a*/ 	.short	(.L_646 - .L_645)


	//   ....[0]....
.L_645:
        /*002c*/ 	.word	0x00000010


	//----- nvinfo : EIATTR_MAX_THREADS
	.align		4
.L_646:
        /*0030*/ 	.byte	0x04, 0x05
        /*0032*/ 	.short	(.L_648 - .L_647)
.L_647:
        /*0034*/ 	.word	0x00000200
        /*0038*/ 	.word	0x00000001
        /*003c*/ 	.word	0x00000001


	//----- nvinfo : EIATTR_CBANK_PARAM_SIZE
	.align		4
.L_648:
        /*0040*/ 	.byte	0x03, 0x19
        /*0042*/ 	.short	0x0a80


	//----- nvinfo : EIATTR_PARAM_CBANK
	.align		4
        /*0044*/ 	.byte	0x04, 0x0a
        /*0046*/ 	.short	(.L_650 - .L_649)
	.align		4
.L_649:
        /*0048*/ 	.word	index@(.nv.constant0._ZN7cutlass13device_kernelIN5flash11enable_sm90INS1_16FlashAttnFwdSm90INS1_25CollectiveMainloopFwdSm90ILi2EN4cute5tupleIJNS5_1CILi1EEES8_S8_EEENS6_IJNS7_ILi192EEENS7_ILi128EEENS7_ILi96EEEEEELi96ENS_6half_tEfNS_4arch4Sm90ELb0ELb1ELb1ELb0ELb1ELb0ELb0ELb0ELb1ELb1ELb0ELb0EEENS1_21CollectiveEpilogueFwdINS6_IJSA_SC_SB_EEES9_SE_SG_Li384ELb0ELb1ELb0ELb0EEENS1_30DynamicPersistentTileSchedulerILi384ELi128ELb0ELb1ELb1EEEEEEEEEvNT_6ParamsE)
        /*004c*/ 	.short	0x0380
        /*004e*/ 	.short	0x0a80


	//----- nvinfo : EIATTR_SW_WAR
	.align		4
.L_650:
        /*0050*/ 	.byte	0x04, 0x36
        /*0052*/ 	.short	(.L_652 - .L_651)
.L_651:
        /*0054*/ 	.word	0x00000008
.L_652:


//--------------------- .nv.info._ZN7cutlass13device_kernelIN5flash11enable_sm90INS1_16FlashAttnFwdSm90INS1_25CollectiveMainloopFwdSm90ILi2EN4cute5tupleIJNS5_1CILi1EEES8_S8_EEENS6_IJNS7_ILi192EEENS7_ILi128EEENS7_ILi96EEEEEELi96ENS_6half_tEfNS_4arch4Sm90ELb0ELb1ELb1ELb1ELb1ELb0ELb0ELb0ELb1ELb1ELb0ELb0EEENS1_21CollectiveEpilogueFwdINS6_IJSA_SC_SB_EEES9_SE_SG_Li384ELb1ELb1ELb0ELb0EEENS1_36VarlenDynamicPersistentTileSchedulerILi192ELi128ELi384ELi128ELb0ELb1ELb1ELb1ELb0ELb1EEEEEEEEEvNT_6ParamsE --------------------------
	.section	.nv.info._ZN7cutlass13device_kernelIN5flash11enable_sm90INS1_16FlashAttnFwdSm90INS1_25CollectiveMainloopFwdSm90ILi2EN4cute5tupleIJNS5_1CILi1EEES8_S8_EEENS6_IJNS7_ILi192EEENS7_ILi128EEENS7_ILi96EEEEEELi96ENS_6half_tEfNS_4arch4Sm90ELb0ELb1ELb1ELb1ELb1ELb0ELb0ELb0ELb1ELb1ELb0ELb0EEENS1_21CollectiveEpilogueFwdINS6_IJSA_SC_SB_EEES9_SE_SG_Li384ELb1ELb1ELb0ELb0EEENS1_36VarlenDynamicPersistentTileSchedulerILi192ELi128ELi384ELi128ELb0ELb1ELb1ELb1ELb0ELb1EEEEEEEEEvNT_6ParamsE,"",@"SHT_CUDA_INFO"
	.sectionflags	@""
	.align	4


	//----- nvinfo : EIATTR_CUDA_API_VERSION
	.align		4
        /*0000*/ 	.byte	0x04, 0x37
        /*0002*/ 	.short	(.L_654 - .L_653)
.L_653:
        /*0004*/ 	.word	0x00000082


	//----- nvinfo : EIATTR_KPARAM_INFO
	.align		4
.L_654:
        /*0008*/ 	.byte	0x04, 0x17
        /*000a*/ 	.short	(.L_656 - .L_655)
.L_655:
        /*000c*/ 	.word	0x00000000
        /*0010*/ 	.short	0x0000
        /*0012*/ 	.short	0x0000
        /*0014*/ 	.byte	0x00, 0xf0, 0x01, 0x2a


	//----- nvinfo : EIATTR_SPARSE_MMA_MASK
	.align		4
.L_656:
        /*0018*/ 	.byte	0x03, 0x50
        /*001a*/ 	.short	0x0000


	//----- nvinfo : EIATTR_MAXREG_COUNT
	.align		4
        /*001c*/ 	.byte	0x03, 0x1b
        /*001e*/ 	.short	0x0080


	//----- nvinfo : EIATTR_MERCURY_ISA_VERSION
	.align		4
        /*0020*/ 	.byte	0x03, 0x5f
        /*0022*/ 	.short	0x0101


	//----- nvinfo : EIATTR_VRC_CTA_INIT_COUNT
	.align		4
        /*0024*/ 	.byte	0x02, 0x4a
	.zero		1
	.zero		1


	//----- nvinfo : EIATTR_EXIT_INSTR_OFFSETS
	.align		4
        /*0028*/ 	.byte	0x04, 0x1c
        /*002a*/ 	.short	(.L_658 - .L_657)


	//   ....[0]....
.L_657:
        /*002c*/ 	.word	0x00000010


	//----- nvinfo : EIATTR_MAX_THREADS
	.align		4
.L_658:
        /*0030*/ 	.byte	0x04, 0x05
        /*0032*/ 	.short	(.L_660 - .L_659)
.L_659:
        /*0034*/ 	.word	0x00000200
        /*0038*/ 	.word	0x00000001
        /*003c*/ 	.word	0x00000001


	//----- nvinfo : EIATTR_CBANK_PARAM_SIZE
	.align		4
.L_660:
        /*0040*/ 	.byte	0x03, 0x19
        /*0042*/ 	.short	0x0a80


	//----- nvinfo : EIATTR_PARAM_CBANK
	.align		4
        /*0044*/ 	.byte	0x04, 0x0a
        /*0046*/ 	.short	(.L_662 - .L_661)
	.align		4
.L_661:
        /*0048*/ 	.word	index@(.nv.constant0._ZN7cutlass13device_kernelIN5flash11enable_sm90INS1_16FlashAttnFwdSm90INS1_25CollectiveMainloopFwdSm90ILi2EN4cute5tupleIJNS5_1CILi1EEES8_S8_EEENS6_IJNS7_ILi192EEENS7_ILi128EEENS7_ILi96EEEEEELi96ENS_6half_tEfNS_4arch4Sm90ELb0ELb1ELb1ELb1ELb1ELb0ELb0ELb0ELb1ELb1ELb0ELb0EEENS1_21CollectiveEpilogueFwdINS6_IJSA_SC_SB_EEES9_SE_SG_Li384ELb1ELb1ELb0ELb0EEENS1_36VarlenDynamicPersistentTileSchedulerILi192ELi128ELi384ELi128ELb0ELb1ELb1ELb1ELb0ELb1EEEEEEEEEvNT_6ParamsE)
        /*004c*/ 	.short	0x0380
        /*004e*/ 	.short	0x0a80


	//----- nvinfo : EIATTR_SW_WAR
	.align		4
.L_662:
        /*0050*/ 	.byte	0x04, 0x36
        /*0052*/ 	.short	(.L_664 - .L_663)
.L_663:
        /*0054*/ 	.word	0x00000008
.L_664:


//--------------------- .nv.info._ZN7cutlass13device_kernelIN5flash11enable_sm90INS1_16FlashAttnFwdSm90INS1_25CollectiveMainloopFwdSm90ILi2EN4cute5tupleIJNS5_1CILi1EEES8_S8_EEENS6_IJNS7_ILi192EEENS7_ILi128EEENS7_ILi96EEEEEELi96ENS_6half_tEfNS_4arch4Sm90ELb0ELb1ELb1ELb1ELb1ELb1ELb0ELb0ELb1ELb1ELb0ELb0EEENS1_21CollectiveEpilogueFwdINS6_IJSA_SC_SB_EEES9_SE_SG_Li384ELb1ELb1ELb0ELb0EEENS1_36VarlenDynamicPersistentTileSchedulerILi192ELi128ELi384ELi128ELb0ELb1ELb1ELb1ELb0ELb1EEEEEEEEEvNT_6ParamsE --------------------------
	.section	.nv.info._ZN7cutlass13device_kernelIN5flash11enable_sm90INS1_16FlashAttnFwdSm90INS1_25CollectiveMainloopFwdSm90ILi2EN4cute5tupleIJNS5_1CILi1EEES8_S8_EEENS6_IJNS7_ILi192EEENS7_ILi128EEENS7_ILi96EEEEEELi96ENS_6half_tEfNS_4arch4Sm90ELb0ELb1ELb1ELb1ELb1ELb1ELb0ELb0ELb1ELb1ELb0ELb0EEENS1_21CollectiveEpilogueFwdINS6_IJSA_SC_SB_EEES9_SE_SG_Li384ELb1ELb1ELb0ELb0EEENS1_36VarlenDynamicPersistentTileSchedulerILi192ELi128ELi384ELi128ELb0ELb1ELb1ELb1ELb0ELb1EEEEEEEEEvNT_6ParamsE,"",@"SHT_CUDA_INFO"
	.sectionflags	@""
	.align	4


	//----- nvinfo : EIATTR_CUDA_API_VERSION
	.align		4
        /*0000*/ 	.byte	0x04, 0x37
        /*0002*/ 	.short	(.L_666 - .L_665)
.L_665:
        /*0004*/ 	.word	0x00000082


	//----- nvinfo : EIATTR_KPARAM_INFO
	.align		4
.L_666:
        /*0008*/ 	.byte	0x04, 0x17
        /*000a*/ 	.short	(.L_668 - .L_667)
.L_667:
        /*000c*/ 	.word	0x00000000
        /*0010*/ 	.short	0x0000
        /*0012*/ 	.short	0x0000
        /*0014*/ 	.byte	0x00, 0xf0, 0x01, 0x2a


	//----- nvinfo : EIATTR_SPARSE_MMA_MASK
	.align		4
.L_668:
        /*0018*/ 	.byte	0x03, 0x50
        /*001a*/ 	.short	0x0000


	//----- nvinfo : EIATTR_MAXREG_COUNT
	.align		4
        /*001c*/ 	.byte	0x03, 0x1b
        /*001e*/ 	.short	0x0080


	//----- nvinfo : EIATTR_MERCURY_ISA_VERSION
	.align		4
        /*0020*/ 	.byte	0x03, 0x5f
        /*0022*/ 	.short	0x0101


	//----- nvinfo : EIATTR_VRC_CTA_INIT_COUNT
	.align		4
        /*0024*/ 	.byte	0x02, 0x4a
	.zero		1
	.zero		1


	//----- nvinfo : EIATTR_EXIT_INSTR_OFFSETS
	.align		4
        /*0028*/ 	.byte	0x04, 0x1c
        /*002a*/ 	.short	(.L_670 - .L_669)


	//   ....[0]....
.L_669:
        /*002c*/ 	.word	0x00000010


	//----- nvinfo : EIATTR_MAX_THREADS
	.align		4
.L_670:
        /*0030*/ 	.byte	0x04, 0x05
        /*0032*/ 	.short	(.L_672 - .L_671)
.L_671:
        /*0034*/ 	.word	0x00000200
        /*0038*/ 	.word	0x00000001
        /*003c*/ 	.word	0x00000001


	//----- nvinfo : EIATTR_CBANK_PARAM_SIZE
	.align		4
.L_672:
        /*0040*/ 	.byte	0x03, 0x19
        /*0042*/ 	.short	0x0a80


	//----- nvinfo : EIATTR_PARAM_CBANK
	.align		4
        /*0044*/ 	.byte	0x04, 0x0a
        /*0046*/ 	.short	(.L_674 - .L_673)
	.align		4
.L_673:
        /*0048*/ 	.word	index@(.nv.constant0._ZN7cutlass13device_kernelIN5flash11enable_sm90INS1_16FlashAttnFwdSm90INS1_25CollectiveMainloopFwdSm90ILi2EN4cute5tupleIJNS5_1CILi1EEES8_S8_EEENS6_IJNS7_ILi192EEENS7_ILi128EEENS7_ILi96EEEEEELi96ENS_6half_tEfNS_4arch4Sm90ELb0ELb1ELb1ELb1ELb1ELb1ELb0ELb0ELb1ELb1ELb0ELb0EEENS1_21CollectiveEpilogueFwdINS6_IJSA_SC_SB_EEES9_SE_SG_Li384ELb1ELb1ELb0ELb0EEENS1_36VarlenDynamicPersistentTileSchedulerILi192ELi128ELi384ELi128ELb0ELb1ELb1ELb1ELb0ELb1EEEEEEEEEvNT_6ParamsE)
        /*004c*/ 	.short	0x0380
        /*004e*/ 	.short	0x0a80


	//----- nvinfo : EIATTR_SW_WAR
	.align		4
.L_674:
        /*0050*/ 	.byte	0x04, 0x36
        /*0052*/ 	.short	(.L_676 - .L_675)
.L_675:
        /*0054*/ 	.word	0x00000008
.L_676:


//--------------------- .nv.info._ZN7cutlass13device_kernelIN5flash11enable_sm90INS1_16FlashAttnFwdSm90INS1_25CollectiveMainloopFwdSm90ILi2EN4cute5tupleIJNS5_1CILi1EEES8_S8_EEENS6_IJNS7_ILi192EEENS7_ILi128EEENS7_ILi96EEEEEELi96ENS_6half_tEfNS_4arch4Sm90ELb1ELb0ELb1ELb0ELb1ELb0ELb0ELb0ELb1ELb1ELb0ELb0EEENS1_21CollectiveEpilogueFwdINS6_IJSA_SC_SB_EEES9_SE_SG_Li384ELb0ELb1ELb0ELb0EEENS1_30DynamicPersistentTileSchedulerILi384ELi128ELb0ELb1ELb1EEEEEEEEEvNT_6ParamsE --------------------------
	.section	.nv.info._ZN7cutlass13device_kernelIN5flash11enable_sm90INS1_16FlashAttnFwdSm90INS1_25CollectiveMainloopFwdSm90ILi2EN4cute5tupleIJNS5_1CILi1EEES8_S8_EEENS6_IJNS7_ILi192EEENS7_ILi128EEENS7_ILi96EEEEEELi96ENS_6half_tEfNS_4arch4Sm90ELb1ELb0ELb1ELb0ELb1ELb0ELb0ELb0ELb1ELb1ELb0ELb0EEENS1_21CollectiveEpilogueFwdINS6_IJSA_SC_SB_EEES9_SE_SG_Li384ELb0ELb1ELb0ELb0EEENS1_30DynamicPersistentTileSchedulerILi384ELi128ELb0ELb1ELb1EEEEEEEEEvNT_6ParamsE,"",@"SHT_CUDA_INFO"
	.sectionflags	@""
	.align	4


	//----- nvinfo : EIATTR_CUDA_API_VERSION
	.align		4
        /*0000*/ 	.byte	0x04, 0x37
        /*0002*/ 	.short	(.L_678 - .L_677)
.L_677:
        /*0004*/ 	.word	0x00000082


	//----- nvinfo : EIATTR_KPARAM_INFO
	.align		4
.L_678:
        /*0008*/ 	.byte	0x04, 0x17
        /*000a*/ 	.short	(.L_680 - .L_679)
.L_679:
        /*000c*/ 	.word	0x00000000
        /*0010*/ 	.short	0x0000
        /*0012*/ 	.short	0x0000
        /*0014*/ 	.byte	0x00, 0xf0, 0x01, 0x2a


	//----- nvinfo : EIATTR_SPARSE_MMA_MASK
	.align		4
.L_680:
        /*0018*/ 	.byte	0x03, 0x50
        /*001a*/ 	.short	0x0000


	//----- nvinfo : EIATTR_MAXREG_COUNT
	.align		4
        /*001c*/ 	.byte	0x03, 0x1b
        /*001e*/ 	.short	0x0080


	//----- nvinfo : EIATTR_MERCURY_ISA_VERSION
	.align		4
        /*0020*/ 	.byte	0x03, 0x5f
        /*0022*/ 	.short	0x0101


	//----- nvinfo : EIATTR_VRC_CTA_INIT_COUNT
	.align		4
        /*0024*/ 	.byte	0x02, 0x4a
	.zero		1
	.zero		1


	//----- nvinfo : EIATTR_EXIT_INSTR_OFFSETS
	.align		4
        /*0028*/ 	.byte	0x04, 0x1c
        /*002a*/ 	.short	(.L_682 - .L_681)


	//   ....[0]....
.L_681:
        /*002c*/ 	.word	0x00000010


	//----- nvinfo : EIATTR_MAX_THREADS
	.align		4
.L_682:
        /*0030*/ 	.byte	0x04, 0x05
        /*0032*/ 	.short	(.L_684 - .L_683)
.L_683:
        /*0034*/ 	.word	0x00000200
        /*0038*/ 	.word	0x00000001
        /*003c*/ 	.word	0x00000001


	//----- nvinfo : EIATTR_CBANK_PARAM_SIZE
	.align		4
.L_684:
        /*0040*/ 	.byte	0x03, 0x19
        /*0042*/ 	.short	0x0a80


	//----- nvinfo : EIATTR_PARAM_CBANK
	.align		4
        /*0044*/ 	.byte	0x04, 0x0a
        /*0046*/ 	.short	(.L_686 - .L_685)
	.align		4
.L_685:
        /*0048*/ 	.word	index@(.nv.constant0._ZN7cutlass13device_kernelIN5flash11enable_sm90INS1_16FlashAttnFwdSm90INS1_25CollectiveMainloopFwdSm90ILi2EN4cute5tupleIJNS5_1CILi1EEES8_S8_EEENS6_IJNS7_ILi192EEENS7_ILi128EEENS7_ILi96EEEEEELi96ENS_6half_tEfNS_4arch4Sm90ELb1ELb0ELb1ELb0ELb1ELb0ELb0ELb0ELb1ELb1ELb0ELb0EEENS1_21CollectiveEpilogueFwdINS6_IJSA_SC_SB_EEES9_SE_SG_Li384ELb0ELb1ELb0ELb0EEENS1_30DynamicPersistentTileSchedulerILi384ELi128ELb0ELb1ELb1EEEEEEEEEvNT_6ParamsE)
        /*004c*/ 	.short	0x0380
        /*004e*/ 	.short	0x0a80


	//----- nvinfo : EIATTR_SW_WAR
	.align		4
.L_686:
        /*0050*/ 	.byte	0x04, 0x36
        /*0052*/ 	.short	(.L_688 - .L_687)
.L_687:
        /*0054*/ 	.word	0x00000008
.L_688:


//--------------------- .nv.info._ZN7cutlass13device_kernelIN5flash11enable_sm90INS1_16FlashAttnFwdSm90INS1_25CollectiveMainloopFwdSm90ILi2EN4cute5tupleIJNS5_1CILi1EEES8_S8_EEENS6_IJNS7_ILi192EEENS7_ILi128EEENS7_ILi96EEEEEELi96ENS_6half_tEfNS_4arch4Sm90ELb1ELb0ELb1ELb1ELb1ELb0ELb0ELb0ELb1ELb1ELb0ELb0EEENS1_21CollectiveEpilogueFwdINS6_IJSA_SC_SB_EEES9_SE_SG_Li384ELb1ELb1ELb0ELb0EEENS1_36VarlenDynamicPersistentTileSchedulerILi192ELi128ELi384ELi128ELb0ELb1ELb1ELb1ELb1ELb1EEEEEEEEEvNT_6ParamsE --------------------------
	.section	.nv.info._ZN7cutlass13device_kernelIN5flash11enable_sm90INS1_16FlashAttnFwdSm90INS1_25CollectiveMainloopFwdSm90ILi2EN4cute5tupleIJNS5_1CILi1EEES8_S8_EEENS6_IJNS7_ILi192EEENS7_ILi128EEENS7_ILi96EEEEEELi96ENS_6half_tEfNS_4arch4Sm90ELb1ELb0ELb1ELb1ELb1ELb0ELb0ELb0ELb1ELb1ELb0ELb0EEENS1_21CollectiveEpilogueFwdINS6_IJSA_SC_SB_EEES9_SE_SG_Li384ELb1ELb1ELb0ELb0EEENS1_36VarlenDynamicPersistentTileSchedulerILi192ELi128ELi384ELi128ELb0ELb1ELb1ELb1ELb1ELb1EEEEEEEEEvNT_6ParamsE,"",@"SHT_CUDA_INFO"
	.sectionflags	@""
	.align	4


	//----- nvinfo : EIATTR_CUDA_API_VERSION
	.align		4
        /*0000*/ 	.byte	0x04, 0x37
        /*0002*/ 	.short	(.L_690 - .L_689)
.L_689:
        /*0004*/ 	.word	0x00000082


	//----- nvinfo : EIATTR_KPARAM_INFO
	.align		4
.L_690:
        /*0008*/ 	.byte	0x04, 0x17
        /*000a*/ 	.short	(.L_692 - .L_691)
.L_691:
        /*000c*/ 	.word	0x00000000
        /*0010*/ 	.short	0x0000
        /*0012*/ 	.short	0x0000
        /*0014*/ 	.byte	0x00, 0xf0, 0x01, 0x2a


	//----- nvinfo : EIATTR_SPARSE_MMA_MASK
	.align		4
.L_692:
        /*0018*/ 	.byte	0x03, 0x50
        /*001a*/ 	.short	0x0000


	//----- nvinfo : EIATTR_MAXREG_COUNT
	.align		4
        /*001c*/ 	.byte	0x03, 0x1b
        /*001e*/ 	.short	0x0080


	//----- nvinfo : EIATTR_MERCURY_ISA_VERSION
	.align		4
        /*0020*/ 	.byte	0x03, 0x5f
        /*0022*/ 	.short	0x0101


	//----- nvinfo : EIATTR_VRC_CTA_INIT_COUNT
	.align		4
        /*0024*/ 	.byte	0x02, 0x4a
	.zero		1
	.zero		1


	//----- nvinfo : EIATTR_EXIT_INSTR_OFFSETS
	.align		4
        /*0028*/ 	.byte	0x04, 0x1c
        /*002a*/ 	.short	(.L_694 - .L_693)


	//   ....[0]....
.L_693:
        /*002c*/ 	.word	0x00000010


	//----- nvinfo : EIATTR_MAX_THREADS
	.align		4
.L_694:
        /*0030*/ 	.byte	0x04, 0x05
        /*0032*/ 	.short	(.L_696 - .L_695)
.L_695:
        /*0034*/ 	.word	0x00000200
        /*0038*/ 	.word	0x00000001
        /*003c*/ 	.word	0x00000001


	//----- nvinfo : EIATTR_CBANK_PARAM_SIZE
	.align		4
.L_696:
        /*0040*/ 	.byte	0x03, 0x19
        /*0042*/ 	.short	0x0a80


	//----- nvinfo : EIATTR_PARAM_CBANK
	.align		4
        /*0044*/ 	.byte	0x04, 0x0a
        /*0046*/ 	.short	(.L_698 - .L_697)
	.align		4
.L_697:
        /*0048*/ 	.word	index@(.nv.constant0._ZN7cutlass13device_kernelIN5flash11enable_sm90INS1_16FlashAttnFwdSm90INS1_25CollectiveMainloopFwdSm90ILi2EN4cute5tupleIJNS5_1CILi1EEES8_S8_EEENS6_IJNS7_ILi192EEENS7_ILi128EEENS7_ILi96EEEEEELi96ENS_6half_tEfNS_4arch4Sm90ELb1ELb0ELb1ELb1ELb1ELb0ELb0ELb0ELb1ELb1ELb0ELb0EEENS1_21CollectiveEpilogueFwdINS6_IJSA_SC_SB_EEES9_SE_SG_Li384ELb1ELb1ELb0ELb0EEENS1_36VarlenDynamicPersistentTileSchedulerILi192ELi128ELi384ELi128ELb0ELb1ELb1ELb1ELb1ELb1EEEEEEEEEvNT_6ParamsE)
        /*004c*/ 	.short	0x0380
        /*004e*/ 	.short	0x0a80


	//----- nvinfo : EIATTR_SW_WAR
	.align		4
.L_698:
        /*0050*/ 	.byte	0x04, 0x36
        /*0052*/ 	.short	(.L_700 - .L_699)
.L_699:
        /*0054*/ 	.word	0x00000008
.L_700:


//--------------------- .nv.info._ZN7cutlass13device_kernelIN5flash11enable_sm90INS1_16FlashAttnFwdSm90INS1_25CollectiveMainloopFwdSm90ILi2EN4cute5tupleIJNS5_1CILi1EEES8_S8_EEENS6_IJNS7_ILi192EEENS7_ILi128EEENS7_ILi96EEEEEELi96ENS_6half_tEfNS_4arch4Sm90ELb1ELb0ELb1ELb1ELb1ELb1ELb0ELb0ELb1ELb1ELb0ELb0EEENS1_21CollectiveEpilogueFwdINS6_IJSA_SC_SB_EEES9_SE_SG_Li384ELb1ELb1ELb0ELb0EEENS1_36VarlenDynamicPersistentTileSchedulerILi192ELi128ELi384ELi128ELb0ELb1ELb1ELb1ELb1ELb1EEEEEEEEEvNT_6ParamsE --------------------------
	.section	.nv.info._ZN7cutlass13device_kernelIN5flash11enable_sm90INS1_16FlashAttnFwdSm90INS1_25CollectiveMainloopFwdSm90ILi2EN4cute5tupleIJNS5_1CILi1EEES8_S8_EEENS6_IJNS7_ILi192EEENS7_ILi128EEENS7_ILi96EEEEEELi96ENS_6half_tEfNS_4arch4Sm90ELb1ELb0ELb1ELb1ELb1ELb1ELb0ELb0ELb1ELb1ELb0ELb0EEENS1_21CollectiveEpilogueFwdINS6_IJSA_SC_SB_EEES9_SE_SG_Li384ELb1ELb1ELb0ELb0EEENS1_36VarlenDynamicPersistentTileSchedulerILi192ELi128ELi384ELi128ELb0ELb1ELb1ELb1ELb1ELb1EEEEEEEEEvNT_6ParamsE,"",@"SHT_CUDA_INFO"
	.sectionflags	@""
	.align	4


	//----- nvinfo : EIATTR_CUDA_API_VERSION
	.align		4
        /*0000*/ 	.byte	0x04, 0x37
        /*0002*/ 	.short	(.L_702 - .L_701)
.L_701:
        /*0004*/ 	.word	0x00000082


	//----- nvinfo : EIATTR_KPARAM_INFO
	.align		4
.L_702:
        /*0008*/ 	.byte	0x04, 0x17
        /*000a*/ 	.short	(.L_704 - .L_703)
.L_703:
        /*000c*/ 	.word	0x00000000
        /*0010*/ 	.short	0x0000
        /*0012*/ 	.short	0x0000
        /*0014*/ 	.byte	0x00, 0xf0, 0x01, 0x2a


	//----- nvinfo : EIATTR_SPARSE_MMA_MASK
	.align		4
.L_704:
        /*0018*/ 	.byte	0x03, 0x50
        /*001a*/ 	.short	0x0000


	//----- nvinfo : EIATTR_MAXREG_COUNT
	.align		4
        /*001c*/ 	.byte	0x03, 0x1b
        /*001e*/ 	.short	0x0080


	//----- nvinfo : EIATTR_MERCURY_ISA_VERSION
	.align		4
        /*0020*/ 	.byte	0x03, 0x5f
        /*0022*/ 	.short	0x0101


	//----- nvinfo : EIATTR_VRC_CTA_INIT_COUNT
	.align		4
        /*0024*/ 	.byte	0x02, 0x4a
	.zero		1
	.zero		1


	//----- nvinfo : EIATTR_EXIT_INSTR_OFFSETS
	.align		4
        /*0028*/ 	.byte	0x04, 0x1c
        /*002a*/ 	.short	(.L_706 - .L_705)


	//   ....[0]....
.L_705:
        /*002c*/ 	.word	0x00000010


	//----- nvinfo : EIATTR_MAX_THREADS
	.align		4
.L_706:
        /*0030*/ 	.byte	0x04, 0x05
        /*0032*/ 	.short	(.L_708 - .L_707)
.L_707:
        /*0034*/ 	.word	0x00000200
        /*0038*/ 	.word	0x00000001
        /*003c*/ 	.word	0x00000001


	//----- nvinfo : EIATTR_CBANK_PARAM_SIZE
	.align		4
.L_708:
        /*0040*/ 	.byte	0x03, 0x19
        /*0042*/ 	.short	0x0a80


	//----- nvinfo : EIATTR_PARAM_CBANK
	.align		4
        /*0044*/ 	.byte	0x04, 0x0a
        /*0046*/ 	.short	(.L_710 - .L_709)
	.align		4
.L_709:
        /*0048*/ 	.word	index@(.nv.constant0._ZN7cutlass13device_kernelIN5flash11enable_sm90INS1_16FlashAttnFwdSm90INS1_25CollectiveMainloopFwdSm90ILi2EN4cute5tupleIJNS5_1CILi1EEES8_S8_EEENS6_IJNS7_ILi192EEENS7_ILi128EEENS7_ILi96EEEEEELi96ENS_6half_tEfNS_4arch4Sm90ELb1ELb0ELb1ELb1ELb1ELb1ELb0ELb0ELb1ELb1ELb0ELb0EEENS1_21CollectiveEpilogueFwdINS6_IJSA_SC_SB_EEES9_SE_SG_Li384ELb1ELb1ELb0ELb0EEENS1_36VarlenDynamicPersistentTileSchedulerILi192ELi128ELi384ELi128ELb0ELb1ELb1ELb1ELb1ELb1EEEEEEEEEvNT_6ParamsE)
        /*004c*/ 	.short	0x0380
        /*004e*/ 	.short	0x0a80


	//----- nvinfo : EIATTR_SW_WAR
	.align		4
.L_710:
        /*0050*/ 	.byte	0x04, 0x36
        /*0052*/ 	.short	(.L_712 - .L_711)
.L_711:
        /*0054*/ 	.word	0x00000008
.L_712:


//--------------------- .nv.info._ZN7cutlass13device_kernelIN5flash11enable_sm90INS1_16FlashAttnFwdSm90INS1_25CollectiveMainloopFwdSm90ILi2EN4cute5tupleIJNS5_1CILi1EEES8_S8_EEENS6_IJNS7_ILi192EEENS7_ILi128EEENS7_ILi64EEEEEELi64ENS_6half_tEfNS_4arch4Sm90ELb0ELb0ELb1ELb0ELb1ELb0ELb0ELb1ELb1ELb1ELb0ELb0EEENS1_21CollectiveEpilogueFwdINS6_IJSA_SC_SB_EEES9_SE_SG_Li384ELb0ELb1ELb0ELb0EEENS1_29StaticPersistentTileSchedulerILb0EEEEEEEEEvNT_6ParamsE --------------------------
	.section	.nv.info._ZN7cutlass13device_kernelIN5flash11enable_sm90INS1_16FlashAttnFwdSm90INS1_25CollectiveMainloopFwdSm90ILi2EN4cute5tupleIJNS5_1CILi1EEES8_S8_EEENS6_IJNS7_ILi192EEENS7_ILi128EEENS7_ILi64EEEEEELi64ENS_6half_tEfNS_4arch4Sm90ELb0ELb0ELb1ELb0ELb1ELb0ELb0ELb1ELb1ELb1ELb0ELb0EEENS1_21CollectiveEpilogueFwdINS6_IJSA_SC_SB_EEES9_SE_SG_Li384ELb0ELb1ELb0ELb0EEENS1_29StaticPersistentTileSchedulerILb0EEEEEEEEEvNT_6ParamsE,"",@"SHT_CUDA_INFO"
	.sectionflags	@""
	.align	4


	//----- nvinfo : EIATTR_CUDA_API_VERSION
	.align		4
        /*0000*/ 	.byte	0x04, 0x37
        /*0002*/ 	.short	(.L_714 - .L_713)
.L_713:
        /*0004*/ 	.word	0x00000082


	//----- nvinfo : EIATTR_KPARAM_INFO
	.align		4
.L_714:
        /*0008*/ 	.byte	0x04, 0x17
        /*000a*/ 	.short	(.L_716 - .L_715)
.L_715:
        /*000c*/ 	.word	0x00000000
        /*0010*/ 	.short	0x0000
        /*0012*/ 	.short	0x0000
        /*0014*/ 	.byte	0x00, 0xf0, 0x01, 0x28


	//----- nvinfo : EIATTR_SPARSE_MMA_MASK
	.align		4
.L_716:
        /*0018*/ 	.byte	0x03, 0x50
        /*001a*/ 	.short	0x0000


	//----- nvinfo : EIATTR_MAXREG_COUNT
	.align		4
        /*001c*/ 	.byte	0x03, 0x1b
        /*001e*/ 	.short	0x0080


	//----- nvinfo : EIATTR_MERCURY_ISA_VERSION
	.align		4
        /*0020*/ 	.byte	0x03, 0x5f
        /*0022*/ 	.short	0x0101


	//----- nvinfo : EIATTR_VRC_CTA_INIT_COUNT
	.align		4
        /*0024*/ 	.byte	0x02, 0x4a
	.zero		1
	.zero		1


	//----- nvinfo : EIATTR_EXIT_INSTR_OFFSETS
	.align		4
        /*0028*/ 	.byte	0x04, 0x1c
        /*002a*/ 	.short	(.L_718 - .L_717)


	//   ....[0]....
.L_717:
        /*002c*/ 	.word	0x00000010


	//----- nvinfo : EIATTR_MAX_THREADS
	.align		4
.L_718:
        /*0030*/ 	.byte	0x04, 0x05
        /*0032*/ 	.short	(.L_720 - .L_719)
.L_719:
        /*0034*/ 	.word	0x00000200
        /*0038*/ 	.word	0x00000001
        /*003c*/ 	.word	0x00000001


	//----- nvinfo : EIATTR_CBANK_PARAM_SIZE
	.align		4
.L_720:
        /*0040*/ 	.byte	0x03, 0x19
        /*0042*/ 	.short	0x0a00


	//----- nvinfo : EIATTR_PARAM_CBANK
	.align		4
        /*0044*/ 	.byte	0x04, 0x0a
        /*0046*/ 	.short	(.L_722 - .L_721)
	.align		4
.L_721:
        /*0048*/ 	.word	index@(.nv.constant0._ZN7cutlass13device_kernelIN5flash11enable_sm90INS1_16FlashAttnFwdSm90INS1_25CollectiveMainloopFwdSm90ILi2EN4cute5tupleIJNS5_1CILi1EEES8_S8_EEENS6_IJNS7_ILi192EEENS7_ILi128EEENS7_ILi64EEEEEELi64ENS_6half_tEfNS_4arch4Sm90ELb0ELb0ELb1ELb0ELb1ELb0ELb0ELb1ELb1ELb1ELb0ELb0EEENS1_21CollectiveEpilogueFwdINS6_IJSA_SC_SB_EEES9_SE_SG_Li384ELb0ELb1ELb0ELb0EEENS1_29StaticPersistentTileSchedulerILb0EEEEEEEEEvNT_6ParamsE)
        /*004c*/ 	.short	0x0380
        /*004e*/ 	.short	0x0a00


	//----- nvinfo : EIATTR_SW_WAR
	.align		4
.L_722:
        /*0050*/ 	.byte	0x04, 0x36
        /*0052*/ 	.short	(.L_724 - .L_723)
.L_723:
        /*0054*/ 	.word	0x00000008
.L_724:


//--------------------- .nv.info._ZN7cutlass13device_kernelIN5flash11enable_sm90INS1_16FlashAttnFwdSm90INS1_25CollectiveMainloopFwdSm90ILi2EN4cute5tupleIJNS5_1CILi1EEES8_S8_EEENS6_IJNS7_ILi192EEENS7_ILi128EEENS7_ILi64EEEEEELi64ENS_6half_tEfNS_4arch4Sm90ELb0ELb0ELb1ELb1ELb1ELb0ELb0ELb1ELb1ELb1ELb0ELb0EEENS1_21CollectiveEpilogueFwdINS6_IJSA_SC_SB_EEES9_SE_SG_Li384ELb1ELb1ELb0ELb0EEENS1_36VarlenDynamicPersistentTileSchedulerILi192ELi128ELi384ELi128ELb0ELb1ELb1ELb0ELb1ELb1EEEEEEEEEvNT_6ParamsE --------------------------
	.section	.nv.info._ZN7cutlass13device_kernelIN5flash11enable_sm90INS1_16FlashAttnFwdSm90INS1_25CollectiveMainloopFwdSm90ILi2EN4cute5tupleIJNS5_1CILi1EEES8_S8_EEENS6_IJNS7_ILi192EEENS7_ILi128EEENS7_ILi64EEEEEELi64ENS_6half_tEfNS_4arch4Sm90ELb0ELb0ELb1ELb1ELb1ELb0ELb0ELb1ELb1ELb1ELb0ELb0EEENS1_21CollectiveEpilogueFwdINS6_IJSA_SC_SB_EEES9_SE_SG_Li384ELb1ELb1ELb0ELb0EEENS1_36VarlenDynamicPersistentTileSchedulerILi192ELi128ELi384ELi128ELb0ELb1ELb1ELb0ELb1ELb1EEEEEEEEEvNT_6ParamsE,"",@"SHT_CUDA_INFO"
	.sectionflags	@""
	.align	4


	//----- nvinfo : EIATTR_CUDA_API_VERSION
	.align		4
        /*0000*/ 	.byte	0x04, 0x37
        /*0002*/ 	.short	(.L_726 - .L_725)
.L_725:
        /*0004*/ 	.word	0x00000082


	//----- nvinfo : EIATTR_KPARAM_INFO
	.align		4
.L_726:
        /*0008*/ 	.byte	0x04, 0x17
        /*000a*/ 	.short	(.L_728 - .L_727)
.L_727:
        /*000c*/ 	.word	0x00000000
        /*0010*/ 	.short	0x0000
        /*0012*/ 	.short	0x0000
        /*0014*/ 	.byte	0x00, 0xf0, 0x01, 0x2a


	//----- nvinfo : EIATTR_SPARSE_MMA_MASK
	.align		4
.L_728:
        /*0018*/ 	.byte	0x03, 0x50
        /*001a*/ 	.short	0x0000


	//----- nvinfo : EIATTR_MAXREG_COUNT
	.align		4
        /*001c*/ 	.byte	0x03, 0x1b
        /*001e*/ 	.short	0x0080


	//----- nvinfo : EIATTR_MERCURY_ISA_VERSION
	.align		4
        /*0020*/ 	.byte	0x03, 0x5f
        /*0022*/ 	.short	0x0101


	//----- nvinfo : EIATTR_VRC_CTA_INIT_COUNT
	.align		4
        /*0024*/ 	.byte	0x02, 0x4a
	.zero		1
	.zero		1


	//----- nvinfo : EIATTR_EXIT_INSTR_OFFSETS
	.align		4
        /*0028*/ 	.byte	0x04, 0x1c
        /*002a*/ 	.short	(.L_730 - .L_729)


	//   ....[0]....
.L_729:
        /*002c*/ 	.word	0x00000010


	//----- nvinfo : EIATTR_MAX_THREADS
	.align		4
.L_730:
        /*0030*/ 	.byte	0x04, 0x05
        /*0032*/ 	.short	(.L_732 - .L_731)
.L_731:
        /*0034*/ 	.word	0x00000200
        /*0038*/ 	.word	0x00000001
        /*003c*/ 	.word	0x00000001


	//----- nvinfo : EIATTR_CBANK_PARAM_SIZE
	.align		4
.L_732:
        /*0040*/ 	.byte	0x03, 0x19
        /*0042*/ 	.short	0x0a80


	//----- nvinfo : EIATTR_PARAM_CBANK
	.align		4
        /*0044*/ 	.byte	0x04, 0x0a
        /*0046*/ 	.short	(.L_734 - .L_733)
	.align		4
.L_733:
        /*0048*/ 	.word	index@(.nv.constant0._ZN7cutlass13device_kernelIN5flash11enable_sm90INS1_16FlashAttnFwdSm90INS1_25CollectiveMainloopFwdSm90ILi2EN4cute5tupleIJNS5_1CILi1EEES8_S8_EEENS6_IJNS7_ILi192EEENS7_ILi128EEENS7_ILi64EEEEEELi64ENS_6half_tEfNS_4arch4Sm90ELb0ELb0ELb1ELb1ELb1ELb0ELb0ELb1ELb1ELb1ELb0ELb0EEENS1_21CollectiveEpilogueFwdINS6_IJSA_SC_SB_EEES9_SE_SG_Li384ELb1ELb1ELb0ELb0EEENS1_36VarlenDynamicPersistentTileSchedulerILi192ELi128ELi384ELi128ELb0ELb1ELb1ELb0ELb1ELb1EEEEEEEEEvNT_6ParamsE)
        /*004c*/ 	.short	0x0380
        /*004e*/ 	.short	0x0a80


	//----- nvinfo : EIATTR_SW_WAR
	.align		4
.L_734:
        /*0050*/ 	.byte	0x04, 0x36
        /*0052*/ 	.short	(.L_736 - .L_735)
.L_735:
        /*0054*/ 	.word	0x00000008
.L_736:


//--------------------- .nv.info._ZN7cutlass13device_kernelIN5flash11enable_sm90INS1_16FlashAttnFwdSm90INS1_25CollectiveMainloopFwdSm90ILi2EN4cute5tupleIJNS5_1CILi1EEES8_S8_EEENS6_IJNS7_ILi192EEENS7_ILi128EEENS7_ILi64EEEEEELi64ENS_6half_tEfNS_4arch4Sm90ELb0ELb0ELb1ELb1ELb1ELb1ELb0ELb1ELb1ELb1ELb0ELb0EEENS1_21CollectiveEpilogueFwdINS6_IJSA_SC_SB_EEES9_SE_SG_Li384ELb1ELb1ELb0ELb0EEENS1_36VarlenDynamicPersistentTileSchedulerILi192ELi128ELi384ELi128ELb0ELb1ELb1ELb0ELb1ELb1EEEEEEEEEvNT_6ParamsE --------------------------
	.section	.nv.info._ZN7cutlass13device_kernelIN5flash11enable_sm90INS1_16FlashAttnFwdSm90INS1_25CollectiveMainloopFwdSm90ILi2EN4cute5tupleIJNS5_1CILi1EEES8_S8_EEENS6_IJNS7_ILi192EEENS7_ILi128EEENS7_ILi64EEEEEELi64ENS_6half_tEfNS_4arch4Sm90ELb0ELb0ELb1ELb1ELb1ELb1ELb0ELb1ELb1ELb1ELb0ELb0EEENS1_21CollectiveEpilogueFwdINS6_IJSA_SC_SB_EEES9_SE_SG_Li384ELb1ELb1ELb0ELb0EEENS1_36VarlenDynamicPersistentTileSchedulerILi192ELi128ELi384ELi128ELb0ELb1ELb1ELb0ELb1ELb1EEEEEEEEEvNT_6ParamsE,"",@"SHT_CUDA_INFO"
	.sectionflags	@""
	.align	4


	//----- nvinfo : EIATTR_CUDA_API_VERSION
	.align		4
        /*0000*/ 	.byte	0x04, 0x37
        /*0002*/ 	.short	(.L_738 - .L_737)
.L_737:
        /*0004*/ 	.word	0x00000082


	//----- nvinfo : EIATTR_KPARAM_INFO
	.align		4
.L_738:
        /*0008*/ 	.byte	0x04, 0x17
        /*000a*/ 	.short	(.L_740 - .L_739)
.L_739:
        /*000c*/ 	.word	0x00000000
        /*0010*/ 	.short	0x0000
        /*0012*/ 	.short	0x0000
        /*0014*/ 	.byte	0x00, 0xf0, 0x01, 0x2a


	//----- nvinfo : EIATTR_SPARSE_MMA_MASK
	.align		4
.L_740:
        /*0018*/ 	.byte	0x03, 0x50
        /*001a*/ 	.short	0x0000


	//----- nvinfo : EIATTR_MAXREG_COUNT
	.align		4
        /*001c*/ 	.byte	0x03, 0x1b
        /*001e*/ 	.short	0x0080


	//----- nvinfo : EIATTR_MERCURY_ISA_VERSION
	.align		4
        /*0020*/ 	.byte	0x03, 0x5f
        /*0022*/ 	.short	0x0101


	//----- nvinfo : EIATTR_VRC_CTA_INIT_COUNT
	.align		4
        /*0024*/ 	.byte	0x02, 0x4a
	.zero		1
	.zero		1


	//----- nvinfo : EIATTR_EXIT_INSTR_OFFSETS
	.align		4
        /*0028*/ 	.byte	0x04, 0x1c
        /*002a*/ 	.short	(.L_742 - .L_741)


	//   ....[0]....
.L_741:
        /*002c*/ 	.word	0x00000010


	//----- nvinfo : EIATTR_MAX_THREADS
	.align		4
.L_742:
        /*0030*/ 	.byte	0x04, 0x05
        /*0032*/ 	.short	(.L_744 - .L_743)
.L_743:
        /*0034*/ 	.word	0x00000200
        /*0038*/ 	.word	0x00000001
        /*003c*/ 	.word	0x00000001


	//----- nvinfo : EIATTR_CBANK_PARAM_SIZE
	.align		4
.L_744:
        /*0040*/ 	.byte	0x03, 0x19
        /*0042*/ 	.short	0x0a80


	//----- nvinfo : EIATTR_PARAM_CBANK
	.align		4
        /*0044*/ 	.byte	0x04, 0x0a
        /*0046*/ 	.short	(.L_746 - .L_745)
	.align		4
.L_745:
        /*0048*/ 	.word	index@(.nv.constant0._ZN7cutlass13device_kernelIN5flash11enable_sm90INS1_16FlashAttnFwdSm90INS1_25CollectiveMainloopFwdSm90ILi2EN4cute5tupleIJNS5_1CILi1EEES8_S8_EEENS6_IJNS7_ILi192EEENS7_ILi128EEENS7_ILi64EEEEEELi64ENS_6half_tEfNS_4arch4Sm90ELb0ELb0ELb1ELb1ELb1ELb1ELb0ELb1ELb1ELb1ELb0ELb0EEENS1_21CollectiveEpilogueFwdINS6_IJSA_SC_SB_EEES9_SE_SG_Li384ELb1ELb1ELb0ELb0EEENS1_36VarlenDynamicPersistentTileSchedulerILi192ELi128ELi384ELi128ELb0ELb1ELb1ELb0ELb1ELb1EEEEEEEEEvNT_6ParamsE)
        /*004c*/ 	.short	0x0380
        /*004e*/ 	.short	0x0a80


	//----- nvinfo : EIATTR_SW_WAR
	.align		4
.L_746:
        /*0050*/ 	.byte	0x04, 0x36
        /*0052*/ 	.short	(.L_748 - .L_747)
.L_747:
        /*0054*/ 	.word	0x00000008
.L_748:


//--------------------- .nv.info._ZN7cutlass13device_kernelIN5flash11enable_sm90INS1_16FlashAttnFwdSm90INS1_25CollectiveMainloopFwdSm90ILi2EN4cute5tupleIJNS5_1CILi1EEES8_S8_EEENS6_IJNS7_ILi192EEENS7_ILi128EEENS7_ILi64EEEEEELi64ENS_6half_tEfNS_4arch4Sm90ELb0ELb1ELb1ELb0ELb1ELb0ELb0ELb1ELb1ELb1ELb0ELb0EEENS1_21CollectiveEpilogueFwdINS6_IJSA_SC_SB_EEES9_SE_SG_Li384ELb0ELb1ELb0ELb0EEENS1_30DynamicPersistentTileSchedulerILi384ELi128ELb0ELb1ELb1EEEEEEEEEvNT_6ParamsE --------------------------
	.section	.nv.info._ZN7cutlass13device_kernelIN5flash11enable_sm90INS1_16FlashAttnFwdSm90INS1_25CollectiveMainloopFwdSm90ILi2EN4cute5tupleIJNS5_1CILi1EEES8_S8_EEENS6_IJNS7_ILi192EEENS7_ILi128EEENS7_ILi64EEEEEELi64ENS_6half_tEfNS_4arch4Sm90ELb0ELb1ELb1ELb0ELb1ELb0ELb0ELb1ELb1ELb1ELb0ELb0EEENS1_21CollectiveEpilogueFwdINS6_IJSA_SC_SB_EEES9_SE_SG_Li384ELb0ELb1ELb0ELb0EEENS1_30DynamicPersistentTileSchedulerILi384ELi128ELb0ELb1ELb1EEEEEEEEEvNT_6ParamsE,"",@"SHT_CUDA_INFO"
	.sectionflags	@""
	.align	4


	//----- nvinfo : EIATTR_CUDA_API_VERSION
	.align		4
        /*0000*/ 	.byte	0x04, 0x37
        /*0002*/ 	.short	(.L_750 - .L_749)
.L_749:
        /*0004*/ 	.word	0x00000082


	//----- nvinfo : EIATTR_KPARAM_INFO
	.align		4
.L_750:
        /*0008*/ 	.byte	0x04, 0x17
        /*000a*/ 	.short	(.L_752 - .L_751)
.L_751:
        /*000c*/ 	.word	0x00000000
        /*0010*/ 	.short	0x0000
        /*0012*/ 	.short	0x0000
        /*0014*/ 	.byte	0x00, 0xf0, 0x01, 0x2a


	//----- nvinfo : EIATTR_SPARSE_MMA_MASK
	.align		4
.L_752:
        /*0018*/ 	.byte	0x03, 0x50
        /*001a*/ 	.short	0x0000


	//----- nvinfo : EIATTR_MAXREG_COUNT
	.align		4
        /*001c*/ 	.byte	0x03, 0x1b
        /*001e*/ 	.short	0x0080


	//----- nvinfo : EIATTR_MERCURY_ISA_VERSION
	.align		4
        /*0020*/ 	.byte	0x03, 0x5f
        /*0022*/ 	.short	0x0101


	//----- nvinfo : EIATTR_VRC_CTA_INIT_COUNT
	.align		4
        /*0024*/ 	.byte	0x02, 0x4a
	.zero		1
	.zero		1


	//----- nvinfo : EIATTR_EXIT_INSTR_OFFSETS
	.align		4
        /*0028*/ 	.byte	0x04, 0x1c
        /*002a*/ 	.short	(.L_754 - .L_753)


	//   ....[0]....
.L_753:
        /*002c*/ 	.word	0x00000010


	//----- nvinfo : EIATTR_MAX_THREADS
	.align		4
.L_754:
        /*0030*/ 	.byte	0x04, 0x05
        /*0032*/ 	.short	(.L_756 - .L_755)
.L_755:
        /*0034*/ 	.word	0x00000200
        /*0038*/ 	.word	0x00000001
        /*003c*/ 	.word	0x00000001


	//----- nvinfo : EIATTR_CBANK_PARAM_SIZE
	.align		4
.L_756:
        /*0040*/ 	.byte	0x03, 0x19
        /*0042*/ 	.short	0x0a80


	//----- nvinfo : EIATTR_PARAM_CBANK
	.align		4
        /*0044*/ 	.byte	0x04, 0x0a
        /*0046*/ 	.short	(.L_758 - .L_757)
	.align		4
.L_757:
        /*0048*/ 	.word	index@(.nv.constant0._ZN7cutlass13device_kernelIN5flash11enable_sm90INS1_16FlashAttnFwdSm90INS1_25CollectiveMainloopFwdSm90ILi2EN4cute5tupleIJNS5_1CILi1EEES8_S8_EEENS6_IJNS7_ILi192EEENS7_ILi128EEENS7_ILi64EEEEEELi64ENS_6half_tEfNS_4arch4Sm90ELb0ELb1ELb1ELb0ELb1ELb0ELb0ELb1ELb1ELb1ELb0ELb0EEENS1_21CollectiveEpilogueFwdINS6_IJSA_SC_SB_EEES9_SE_SG_Li384ELb0ELb1ELb0ELb0EEENS1_30DynamicPersistentTileSchedulerILi384ELi128ELb0ELb1ELb1EEEEEEEEEvNT_6ParamsE)
        /*004c*/ 	.short	0x0380
        /*004e*/ 	.short	0x0a80


	//----- nvinfo : EIATTR_SW_WAR
	.align		4
.L_758:
        /*0050*/ 	.byte	0x04, 0x36
        /*0052*/ 	.short	(.L_760 - .L_759)
.L_759:
        /*0054*/ 	.word	0x00000008
.L_760:


//--------------------- .nv.info._ZN7cutlass13device_kernelIN5flash11enable_sm90INS1_16FlashAttnFwdSm90INS1_25CollectiveMainloopFwdSm90ILi2EN4cute5tupleIJNS5_1CILi1EEES8_S8_EEENS6_IJNS7_ILi192EEENS7_ILi128EEENS7_ILi64EEEEEELi64ENS_6half_tEfNS_4arch4Sm90ELb0ELb1ELb1ELb1ELb1ELb0ELb0ELb1ELb1ELb1ELb0ELb0EEENS1_21CollectiveEpilogueFwdINS6_IJSA_SC_SB_EEES9_SE_SG_Li384ELb1ELb1ELb0ELb0EEENS1_36VarlenDynamicPersistentTileSchedulerILi192ELi128ELi384ELi128ELb0ELb1ELb1ELb1ELb0ELb1EEEEEEEEEvNT_6ParamsE --------------------------
	.section	.nv.info._ZN7cutlass13device_kernelIN5flash11enable_sm90INS1_16FlashAttnFwdSm90INS1_25CollectiveMainloopFwdSm90ILi2EN4cute5tupleIJNS5_1CILi1EEES8_S8_EEENS6_IJNS7_ILi192EEENS7_ILi128EEENS7_ILi64EEEEEELi64ENS_6half_tEfNS_4arch4Sm90ELb0ELb1ELb1ELb1ELb1ELb0ELb0ELb1ELb1ELb1ELb0ELb0EEENS1_21CollectiveEpilogueFwdINS6_IJSA_SC_SB_EEES9_SE_SG_Li384ELb1ELb1ELb0ELb0EEENS1_36VarlenDynamicPersistentTileSchedulerILi192ELi128ELi384ELi128ELb0ELb1ELb1ELb1ELb0ELb1EEEEEEEEEvNT_6ParamsE,"",@"SHT_CUDA_INFO"
	.sectionflags	@""
	.align	4


	//----- nvinfo : EIATTR_CUDA_API_VERSION
	.align		4
        /*0000*/ 	.byte	0x04, 0x37
        /*0002*/ 	.short	(.L_762 - .L_761)
.L_761:
        /*0004*/ 	.word	0x00000082


	//----- nvinfo : EIATTR_KPARAM_INFO
	.align		4
.L_762:
        /*0008*/ 	.byte	0x04, 0x17
        /*000a*/ 	.short	(.L_764 - .L_763)
.L_763:
        /*000c*/ 	.word	0x00000000
        /*0010*/ 	.short	0x0000
        /*0012*/ 	.short	0x0000
        /*0014*/ 	.byte	0x00, 0xf0, 0x01, 0x2a


	//----- nvinfo : EIATTR_SPARSE_MMA_MASK
	.align		4
.L_764:
        /*0018*/ 	.byte	0x03, 0x50
        /*001a*/ 	.short	0x0000


	//----- nvinfo : EIATTR_MAXREG_COUNT
	.align		4
        /*001c*/ 	.byte	0x03, 0x1b
        /*001e*/ 	.short	0x0080


	//----- nvinfo : EIATTR_MERCURY_ISA_VERSION
	.align		4
        /*0020*/ 	.byte	0x03, 0x5f
        /*0022*/ 	.short	0x0101


	//----- nvinfo : EIATTR_VRC_CTA_INIT_COUNT
	.align		4
        /*0024*/ 	.byte	0x02, 0x4a
	.zero		1
	.zero		1


	//----- nvinfo : EIATTR_EXIT_INSTR_OFFSETS
	.align		4
        /*0028*/ 	.byte	0x04, 0x1c
        /*002a*/ 	.short	(.L_766 - .L_765)


	//   ....[0]....
.L_765:
        /*002c*/ 	.word	0x00000010


	//----- nvinfo : EIATTR_MAX_THREADS
	.align		4
.L_766:
        /*0030*/ 	.byte	0x04, 0x05
        /*0032*/ 	.short	(.L_768 - .L_767)
.L_767:
        /*0034*/ 	.word	0x00000200
        /*0038*/ 	.word	0x00000001
        /*003c*/ 	.word	0x00000001


	//----- nvinfo : EIATTR_CBANK_PARAM_SIZE
	.align		4
.L_768:
        /*0040*/ 	.byte	0x03, 0x19
        /*0042*/ 	.short	0x0a80


	//----- nvinfo : EIATTR_PARAM_CBANK
	.align		4
        /*0044*/ 	.byte	0x04, 0x0a
        /*0046*/ 	.short	(.L_770 - .L_769)
	.align		4
.L_769:
        /*0048*/ 	.word	index@(.nv.constant0._ZN7cutlass13device_kernelIN5flash11enable_sm90INS1_16FlashAttnFwdSm90INS1_25CollectiveMainloopFwdSm90ILi2EN4cute5tupleIJNS5_1CILi1EEES8_S8_EEENS6_IJNS7_ILi192EEENS7_ILi128EEENS7_ILi64EEEEEELi64ENS_6half_tEfNS_4arch4Sm90ELb0ELb1ELb1ELb1ELb1ELb0ELb0ELb1ELb1ELb1ELb0ELb0EEENS1_21CollectiveEpilogueFwdINS6_IJSA_SC_SB_EEES9_SE_SG_Li384ELb1ELb1ELb0ELb0EEENS1_36VarlenDynamicPersistentTileSchedulerILi192ELi128ELi384ELi128ELb0ELb1ELb1ELb1ELb0ELb1EEEEEEEEEvNT_6ParamsE)
        /*004c*/ 	.short	0x0380
        /*004e*/ 	.short	0x0a80


	//----- nvinfo : EIATTR_SW_WAR
	.align		4
.L_770:
        /*0050*/ 	.byte	0x04, 0x36
        /*0052*/ 	.short	(.L_772 - .L_771)
.L_771:
        /*0054*/ 	.word	0x00000008
.L_772:


//--------------------- .nv.info._ZN7cutlass13device_kernelIN5flash11enable_sm90INS1_16FlashAttnFwdSm90INS1_25CollectiveMainloopFwdSm90ILi2EN4cute5tupleIJNS5_1CILi1EEES8_S8_EEENS6_IJNS7_ILi192EEENS7_ILi128EEENS7_ILi64EEEEEELi64ENS_6half_tEfNS_4arch4Sm90ELb0ELb1ELb1ELb1ELb1ELb1ELb0ELb1ELb1ELb1ELb0ELb0EEENS1_21CollectiveEpilogueFwdINS6_IJSA_SC_SB_EEES9_SE_SG_Li384ELb1ELb1ELb0ELb0EEENS1_36VarlenDynamicPersistentTileSchedulerILi192ELi128ELi384ELi128ELb0ELb1ELb1ELb1ELb0ELb1EEEEEEEEEvNT_6ParamsE --------------------------
	.section	.nv.info._ZN7cutlass13device_kernelIN5flash11enable_sm90INS1_16FlashAttnFwdSm90INS1_25CollectiveMainloopFwdSm90ILi2EN4cute5tupleIJNS5_1CILi1EEES8_S8_EEENS6_IJNS7_ILi192EEENS7_ILi128EEENS7_ILi64EEEEEELi64ENS_6half_tEfNS_4arch4Sm90ELb0ELb1ELb1ELb1ELb1ELb1ELb0ELb1ELb1ELb1ELb0ELb0EEENS1_21CollectiveEpilogueFwdINS6_IJSA_SC_SB_EEES9_SE_SG_Li384ELb1ELb1ELb0ELb0EEENS1_36VarlenDynamicPersistentTileSchedulerILi192ELi128ELi384ELi128ELb0ELb1ELb1ELb1ELb0ELb1EEEEEEEEEvNT_6ParamsE,"",@"SHT_CUDA_INFO"
	.sectionflags	@""
	.align	4


	//----- nvinfo : EIATTR_CUDA_API_VERSION
	.align		4
        /*0000*/ 	.byte	0x04, 0x37
        /*0002*/ 	.short	(.L_774 - .L_773)
.L_773:
        /*0004*/ 	.word	0x00000082


	//----- nvinfo : EIATTR_KPARAM_INFO
	.align		4
.L_774:
        /*0008*/ 	.byte	0x04, 0x17
        /*000a*/ 	.short	(.L_776 - .L_775)
.L_775:
        /*000c*/ 	.word	0x00000000
        /*0010*/ 	.short	0x0000
        /*0012*/ 	.short	0x0000
        /*0014*/ 	.byte	0x00, 0xf0, 0x01, 0x2a


	//----- nvinfo : EIATTR_SPARSE_MMA_MASK
	.align		4
.L_776:
        /*0018*/ 	.byte	0x03, 0x50
        /*001a*/ 	.short	0x0000


	//----- nvinfo : EIATTR_MAXREG_COUNT
	.align		4
        /*001c*/ 	.byte	0x03, 0x1b
        /*001e*/ 	.short	0x0080


	//----- nvinfo : EIATTR_MERCURY_ISA_VERSION
	.align		4
        /*0020*/ 	.byte	0x03, 0x5f
        /*0022*/ 	.short	0x0101


	//----- nvinfo : EIATTR_VRC_CTA_INIT_COUNT
	.align		4
        /*0024*/ 	.byte	0x02, 0x4a
	.zero		1
	.zero		1


	//----- nvinfo : EIATTR_EXIT_INSTR_OFFSETS
	.align		4
        /*0028*/ 	.byte	0x04, 0x1c
        /*002a*/ 	.short	(.L_778 - .L_777)


	//   ....[0]....
.L_777:
        /*002c*/ 	.word	0x00000010


	//----- nvinfo : EIATTR_MAX_THREADS
	.align		4
.L_778:
        /*0030*/ 	.byte	0x04, 0x05
        /*0032*/ 	.short	(.L_780 - .L_779)
.L_779:
        /*0034*/ 	.word	0x00000200
        /*0038*/ 	.word	0x00000001
        /*003c*/ 	.word	0x00000001


	//----- nvinfo : EIATTR_CBANK_PARAM_SIZE
	.align		4
.L_780:
        /*0040*/ 	.byte	0x03, 0x19
        /*0042*/ 	.short	0x0a80


	//----- nvinfo : EIATTR_PARAM_CBANK
	.align		4
        /*0044*/ 	.byte	0x04, 0x0a
        /*0046*/ 	.short	(.L_782 - .L_781)
	.align		4
.L_781:
        /*0048*/ 	.word	index@(.nv.constant0._ZN7cutlass13device_kernelIN5flash11enable_sm90INS1_16FlashAttnFwdSm90INS1_25CollectiveMainloopFwdSm90ILi2EN4cute5tupleIJNS5_1CILi1EEES8_S8_EEENS6_IJNS7_ILi192EEENS7_ILi128EEENS7_ILi64EEEEEELi64ENS_6half_tEfNS_4arch4Sm90ELb0ELb1ELb1ELb1ELb1ELb1ELb0ELb1ELb1ELb1ELb0ELb0EEENS1_21CollectiveEpilogueFwdINS6_IJSA_SC_SB_EEES9_SE_SG_Li384ELb1ELb1ELb0ELb0EEENS1_36VarlenDynamicPersistentTileSchedulerILi192ELi128ELi384ELi128ELb0ELb1ELb1ELb1ELb0ELb1EEEEEEEEEvNT_6ParamsE)
        /*004c*/ 	.short	0x0380
        /*004e*/ 	.short	0x0a80


	//----- nvinfo : EIATTR_SW_WAR
	.align		4
.L_782:
        /*0050*/ 	.byte	0x04, 0x36
        /*0052*/ 	.short	(.L_784 - .L_783)
.L_783:
        /*0054*/ 	.word	0x00000008
.L_784:


//--------------------- .nv.info._ZN7cutlass13device_kernelIN5flash11enable_sm90INS1_16FlashAttnFwdSm90INS1_25CollectiveMainloopFwdSm90ILi2EN4cute5tupleIJNS5_1CILi1EEES8_S8_EEENS6_IJNS7_ILi192EEENS7_ILi128EEENS7_ILi64EEEEEELi64ENS_6half_tEfNS_4arch4Sm90ELb1ELb0ELb1ELb0ELb1ELb0ELb0ELb1ELb1ELb1ELb0ELb0EEENS1_21CollectiveEpilogueFwdINS6_IJSA_SC_SB_EEES9_SE_SG_Li384ELb0ELb1ELb0ELb0EEENS1_30DynamicPersistentTileSchedulerILi384ELi128ELb0ELb1ELb1EEEEEEEEEvNT_6ParamsE --------------------------
	.section	.nv.info._ZN7cutlass13device_kernelIN5flash11enable_sm90INS1_16FlashAttnFwdSm90INS1_25CollectiveMainloopFwdSm90ILi2EN4cute5tupleIJNS5_1CILi1EEES8_S8_EEENS6_IJNS7_ILi192EEENS7_ILi128EEENS7_ILi64EEEEEELi64ENS_6half_tEfNS_4arch4Sm90ELb1ELb0ELb1ELb0ELb1ELb0ELb0ELb1ELb1ELb1ELb0ELb0EEENS1_21CollectiveEpilogueFwdINS6_IJSA_SC_SB_EEES9_SE_SG_Li384ELb0ELb1ELb0ELb0EEENS1_30DynamicPersistentTileSchedulerILi384ELi128ELb0ELb1ELb1EEEEEEEEEvNT_6ParamsE,"",@"SHT_CUDA_INFO"
	.sectionflags	@""
	.align	4


	//----- nvinfo : EIATTR_CUDA_API_VERSION
	.align		4
        /*0000*/ 	.byte	0x04, 0x37
        /*0002*/ 	.short	(.L_786 - .L_785)
.L_785:
        /*0004*/ 	.word	0x00000082


	//----- nvinfo : EIATTR_KPARAM_INFO
	.align		4
.L_786:
        /*0008*/ 	.byte	0x04, 0x17
        /*000a*/ 	.short	(.L_788 - .L_787)
.L_787:
        /*000c*/ 	.word	0x00000000
        /*0010*/ 	.short	0x0000
        /*0012*/ 	.short	0x0000
        /*0014*/ 	.byte	0x00, 0xf0, 0x01, 0x2a


	//----- nvinfo : EIATTR_SPARSE_MMA_MASK
	.align		4
.L_788:
        /*0018*/ 	.byte	0x03, 0x50
        /*001a*/ 	.short	0x0000


	//----- nvinfo : EIATTR_MAXREG_COUNT
	.align		4
        /*001c*/ 	.byte	0x03, 0x1b
        /*001e*/ 	.short	0x0080


	//----- nvinfo : EIATTR_MERCURY_ISA_VERSION
	.align		4
        /*0020*/ 	.byte	0x03, 0x5f
        /*0022*/ 	.short	0x0101


	//----- nvinfo : EIATTR_VRC_CTA_INIT_COUNT
	.align		4
        /*0024*/ 	.byte	0x02, 0x4a
	.zero		1
	.zero		1


	//----- nvinfo : EIATTR_EXIT_INSTR_OFFSETS
	.align		4
        /*0028*/ 	.byte	0x04, 0x1c
        /*002a*/ 	.short	(.L_790 - .L_789)


	//   ....[0]....
.L_789:
        /*002c*/ 	.word	0x00000010


	//----- nvinfo : EIATTR_MAX_THREADS
	.align		4
.L_790:
        /*0030*/ 	.byte	0x04, 0x05
        /*0032*/ 	.short	(.L_792 - .L_791)
.L_791:
        /*0034*/ 	.word	0x00000200
        /*0038*/ 	.word	0x00000001
        /*003c*/ 	.word	0x00000001


	//----- nvinfo : EIATTR_CBANK_PARAM_SIZE
	.align		4
.L_792:
        /*0040*/ 	.byte	0x03, 0x19
        /*0042*/ 	.short	0x0a80


	//----- nvinfo : EIATTR_PARAM_CBANK
	.align		4
        /*0044*/ 	.byte	0x04, 0x0a
        /*0046*/ 	.short	(.L_794 - .L_793)
	.align		4
.L_793:
        /*0048*/ 	.word	index@(.nv.constant0._ZN7cutlass13device_kernelIN5flash11enable_sm90INS1_16FlashAttnFwdSm90INS1_25CollectiveMainloopFwdSm90ILi2EN4cute5tupleIJNS5_1CILi1EEES8_S8_EEENS6_IJNS7_ILi192EEENS7_ILi128EEENS7_ILi64EEEEEELi64ENS_6half_tEfNS_4arch4Sm90ELb1ELb0ELb1ELb0ELb1ELb0ELb0ELb1ELb1ELb1ELb0ELb0EEENS1_21CollectiveEpilogueFwdINS6_IJSA_SC_SB_EEES9_SE_SG_Li384ELb0ELb1ELb0ELb0EEENS1_30DynamicPersistentTileSchedulerILi384ELi128ELb0ELb1ELb1EEEEEEEEEvNT_6ParamsE)
        /*004c*/ 	.short	0x0380
        /*004e*/ 	.short	0x0a80


	//----- nvinfo : EIATTR_SW_WAR
	.align		4
.L_794:
        /*0050*/ 	.byte	0x04, 0x36
        /*0052*/ 	.short	(.L_796 - .L_795)
.L_795:
        /*0054*/ 	.word	0x00000008
.L_796:


//--------------------- .nv.info._ZN7cutlass13device_kernelIN5flash11enable_sm90INS1_16FlashAttnFwdSm90INS1_25CollectiveMainloopFwdSm90ILi2EN4cute5tupleIJNS5_1CILi1EEES8_S8_EEENS6_IJNS7_ILi192EEENS7_ILi128EEENS7_ILi64EEEEEELi64ENS_6half_tEfNS_4arch4Sm90ELb1ELb0ELb1ELb1ELb1ELb0ELb0ELb1ELb1ELb1ELb0ELb0EEENS1_21CollectiveEpilogueFwdINS6_IJSA_SC_SB_EEES9_SE_SG_Li384ELb1ELb1ELb0ELb0EEENS1_36VarlenDynamicPersistentTileSchedulerILi192ELi128ELi384ELi128ELb0ELb1ELb1ELb1ELb1ELb1EEEEEEEEEvNT_6ParamsE --------------------------
	.section	.nv.info._ZN7cutlass13device_kernelIN5flash11enable_sm90INS1_16FlashAttnFwdSm90INS1_25CollectiveMainloopFwdSm90ILi2EN4cute5tupleIJNS5_1CILi1EEES8_S8_EEENS6_IJNS7_ILi192EEENS7_ILi128EEENS7_ILi64EEEEEELi64ENS_6half_tEfNS_4arch4Sm90ELb1ELb0ELb1ELb1ELb1ELb0ELb0ELb1ELb1ELb1ELb0ELb0EEENS1_21CollectiveEpilogueFwdINS6_IJSA_SC_SB_EEES9_SE_SG_Li384ELb1ELb1ELb0ELb0EEENS1_36VarlenDynamicPersistentTileSchedulerILi192ELi128ELi384ELi128ELb0ELb1ELb1ELb1ELb1ELb1EEEEEEEEEvNT_6ParamsE,"",@"SHT_CUDA_INFO"
	.sectionflags	@""
	.align	4


	//----- nvinfo : EIATTR_CUDA_API_VERSION
	.align		4
        /*0000*/ 	.byte	0x04, 0x37
        /*0002*/ 	.short	(.L_798 - .L_797)
.L_797:
        /*0004*/ 	.word	0x00000082


	//----- nvinfo : EIATTR_KPARAM_INFO
	.align		4
.L_798:
        /*0008*/ 	.byte	0x04, 0x17
        /*000a*/ 	.short	(.L_800 - .L_799)
.L_799:
        /*000c*/ 	.word	0x00000000
        /*0010*/ 	.short	0x0000
        /*0012*/ 	.short	0x0000
        /*0014*/ 	.byte	0x00, 0xf0, 0x01, 0x2a


	//----- nvinfo : EIATTR_SPARSE_MMA_MASK
	.align		4
.L_800:
        /*0018*/ 	.byte	0x03, 0x50
        /*001a*/ 	.short	0x0000


	//----- nvinfo : EIATTR_MAXREG_COUNT
	.align		4
        /*001c*/ 	.byte	0x03, 0x1b
        /*001e*/ 	.short	0x0080


	//----- nvinfo : EIATTR_MERCURY_ISA_VERSION
	.align		4
        /*0020*/ 	.byte	0x03, 0x5f
        /*0022*/ 	.short	0x0101


	//----- nvinfo : EIATTR_VRC_CTA_INIT_COUNT
	.align		4
        /*0024*/ 	.byte	0x02, 0x4a
	.zero		1
	.zero		1


	//----- nvinfo : EIATTR_EXIT_INSTR_OFFSETS
	.align		4
        /*0028*/ 	.byte	0x04, 0x1c
        /*002a*/ 	.short	(.L_802 - .L_801)


	//   ....[0]....
.L_801:
        /*002c*/ 	.word	0x00000010


	//----- nvinfo : EIATTR_MAX_THREADS
	.align		4
.L_802:
        /*0030*/ 	.byte	0x04, 0x05
        /*0032*/ 	.short	(.L_804 - .L_803)
.L_803:
        /*0034*/ 	.word	0x00000200
        /*0038*/ 	.word	0x00000001
        /*003c*/ 	.word	0x00000001


	//----- nvinfo : EIATTR_CBANK_PARAM_SIZE
	.align		4
.L_804:
        /*0040*/ 	.byte	0x03, 0x19
        /*0042*/ 	.short	0x0a80


	//----- nvinfo : EIATTR_PARAM_CBANK
	.align		4
        /*0044*/ 	.byte	0x04, 0x0a
        /*0046*/ 	.short	(.L_806 - .L_805)
	.align		4
.L_805:
        /*0048*/ 	.word	index@(.nv.constant0._ZN7cutlass13device_kernelIN5flash11enable_sm90INS1_16FlashAttnFwdSm90INS1_25CollectiveMainloopFwdSm90ILi2EN4cute5tupleIJNS5_1CILi1EEES8_S8_EEENS6_IJNS7_ILi192EEENS7_ILi128EEENS7_ILi64EEEEEELi64ENS_6half_tEfNS_4arch4Sm90ELb1ELb0ELb1ELb1ELb1ELb0ELb0ELb1ELb1ELb1ELb0ELb0EEENS1_21CollectiveEpilogueFwdINS6_IJSA_SC_SB_EEES9_SE_SG_Li384ELb1ELb1ELb0ELb0EEENS1_36VarlenDynamicPersistentTileSchedulerILi192ELi128ELi384ELi128ELb0ELb1ELb1ELb1ELb1ELb1EEEEEEEEEvNT_6ParamsE)
        /*004c*/ 	.short	0x0380
        /*004e*/ 	.short	0x0a80


	//----- nvinfo : EIATTR_SW_WAR
	.align		4
.L_806:
        /*0050*/ 	.byte	0x04, 0x36
        /*0052*/ 	.short	(.L_808 - .L_807)
.L_807:
        /*0054*/ 	.word	0x00000008
.L_808:


//--------------------- .nv.info._ZN7cutlass13device_kernelIN5flash11enable_sm90INS1_16FlashAttnFwdSm90INS1_25CollectiveMainloopFwdSm90ILi2EN4cute5tupleIJNS5_1CILi1EEES8_S8_EEENS6_IJNS7_ILi192EEENS7_ILi128EEENS7_ILi64EEEEEELi64ENS_6half_tEfNS_4arch4Sm90ELb1ELb0ELb1ELb1ELb1ELb1ELb0ELb1ELb1ELb1ELb0ELb0EEENS1_21CollectiveEpilogueFwdINS6_IJSA_SC_SB_EEES9_SE_SG_Li384ELb1ELb1ELb0ELb0EEENS1_36VarlenDynamicPersistentTileSchedulerILi192ELi128ELi384ELi128ELb0ELb1ELb1ELb1ELb1ELb1EEEEEEEEEvNT_6ParamsE --------------------------
	.section	.nv.info._ZN7cutlass13device_kernelIN5flash11enable_sm90INS1_16FlashAttnFwdSm90INS1_25CollectiveMainloopFwdSm90ILi2EN4cute5tupleIJNS5_1CILi1EEES8_S8_EEENS6_IJNS7_ILi192EEENS7_ILi128EEENS7_ILi64EEEEEELi64ENS_6half_tEfNS_4arch4Sm90ELb1ELb0ELb1ELb1ELb1ELb1ELb0ELb1ELb1ELb1ELb0ELb0EEENS1_21CollectiveEpilogueFwdINS6_IJSA_SC_SB_EEES9_SE_SG_Li384ELb1ELb1ELb0ELb0EEENS1_36VarlenDynamicPersistentTileSchedulerILi192ELi128ELi384ELi128ELb0ELb1ELb1ELb1ELb1ELb1EEEEEEEEEvNT_6ParamsE,"",@"SHT_CUDA_INFO"
	.sectionflags	@""
	.align	4


	//----- nvinfo : EIATTR_CUDA_API_VERSION
	.align		4
        /*0000*/ 	.byte	0x04, 0x37
        /*0002*/ 	.short	(.L_810 - .L_809)
.L_809:
        /*0004*/ 	.word	0x00000082


	//----- nvinfo : EIATTR_KPARAM_INFO
	.align		4
.L_810:
        /*0008*/ 	.byte	0x04, 0x17
        /*000a*/ 	.short	(.L_812 - .L_811)
.L_811:
        /*000c*/ 	.word	0x00000000
        /*0010*/ 	.short	0x0000
        /*0012*/ 	.short	0x0000
        /*0014*/ 	.byte	0x00, 0xf0, 0x01, 0x2a


	//----- nvinfo : EIATTR_SPARSE_MMA_MASK
	.align		4
.L_812:
        /*0018*/ 	.byte	0x03, 0x50
        /*001a*/ 	.short	0x0000


	//----- nvinfo : EIATTR_MAXREG_COUNT
	.align		4
        /*001c*/ 	.byte	0x03, 0x1b
        /*001e*/ 	.short	0x0080


	//----- nvinfo : EIATTR_MERCURY_ISA_VERSION
	.align		4
        /*0020*/ 	.byte	0x03, 0x5f
        /*0022*/ 	.short	0x0101


	//----- nvinfo : EIATTR_VRC_CTA_INIT_COUNT
	.align		4
        /*0024*/ 	.byte	0x02, 0x4a
	.zero		1
	.zero		1


	//----- nvinfo : EIATTR_EXIT_INSTR_OFFSETS
	.align		4
        /*0028*/ 	.byte	0x04, 0x1c
        /*002a*/ 	.short	(.L_814 - .L_813)


	//   ....[0]....
.L_813:
        /*002c*/ 	.word	0x00000010


	//----- nvinfo : EIATTR_MAX_THREADS
	.align		4
.L_814:
        /*0030*/ 	.byte	0x04, 0x05
        /*0032*/ 	.short	(.L_816 - .L_815)
.L_815:
        /*0034*/ 	.word	0x00000200
        /*0038*/ 	.word	0x00000001
        /*003c*/ 	.word	0x00000001


	//----- nvinfo : EIATTR_CBANK_PARAM_SIZE
	.align		4
.L_816:
        /*0040*/ 	.byte	0x03, 0x19
        /*0042*/ 	.short	0x0a80


	//----- nvinfo : EIATTR_PARAM_CBANK
	.align		4
        /*0044*/ 	.byte	0x04, 0x0a
        /*0046*/ 	.short	(.L_818 - .L_817)
	.align		4
.L_817:
        /*0048*/ 	.word	index@(.nv.constant0._ZN7cutlass13device_kernelIN5flash11enable_sm90INS1_16FlashAttnFwdSm90INS1_25CollectiveMainloopFwdSm90ILi2EN4cute5tupleIJNS5_1CILi1EEES8_S8_EEENS6_IJNS7_ILi192EEENS7_ILi128EEENS7_ILi64EEEEEELi64ENS_6half_tEfNS_4arch4Sm90ELb1ELb0ELb1ELb1ELb1ELb1ELb0ELb1ELb1ELb1ELb0ELb0EEENS1_21CollectiveEpilogueFwdINS6_IJSA_SC_SB_EEES9_SE_SG_Li384ELb1ELb1ELb0ELb0EEENS1_36VarlenDynamicPersistentTileSchedulerILi192ELi128ELi384ELi128ELb0ELb1ELb1ELb1ELb1ELb1EEEEEEEEEvNT_6ParamsE)
        /*004c*/ 	.short	0x0380
        /*004e*/ 	.short	0x0a80


	//----- nvinfo : EIATTR_SW_WAR
	.align		4
.L_818:
        /*0050*/ 	.byte	0x04, 0x36
        /*0052*/ 	.short	(.L_820 - .L_819)
.L_819:
        /*0054*/ 	.word	0x00000008
.L_820:


//--------------------- .nv.callgraph             --------------------------
	.section	.nv.callgraph,"",@"SHT_CUDA_CALLGRAPH"
	.align	4
	.sectionentsize	8
	.align		4
        /*0000*/ 	.word	0x00000000
	.align		4
        /*0004*/ 	.word	0xffffffff
	.align		4
        /*0008*/ 	.word	0x00000000
	.align		4
        /*000c*/ 	.word	0xfffffffe
	.align		4
        /*0010*/ 	.word	0x00000000
	.align		4
        /*0014*/ 	.word	0xfffffffd
	.align		4
        /*0018*/ 	.word	0x00000000
	.align		4
        /*001c*/ 	.word	0xfffffffc


//--------------------- .nv.constant4             --------------------------
	.section	.nv.constant4,"a",@progbits
	.align	8
	.align		8
.nv.constant4:
        /*0000*/ 	.dword	_ZN80_INTERNAL_9d9403cd_44_flash_fwd_hdimall_fp16_paged_softcap_sm90_cu_49158569_35934cuda3std3__45__cpo5beginE
	.align		8
        /*0008*/ 	.dword	_ZN80_INTERNAL_9d9403cd_44_flash_fwd_hdimall_fp16_paged_softcap_sm90_cu_49158569_35934cuda3std3__45__cpo3endE
	.align		8
        /*0010*/ 	.dword	_ZN80_INTERNAL_9d9403cd_44_flash_fwd_hdimall_fp16_paged_softcap_sm90_cu_49158569_35934cuda3std3__45__cpo6cbeginE
	.align		8
        /*0018*/ 	.dword	_ZN80_INTERNAL_9d9403cd_44_flash_fwd_hdimall_fp16_paged_softcap_sm90_cu_49158569_35934cuda3std3__45__cpo4cendE
	.align		8
        /*0020*/ 	.dword	_ZN80_INTERNAL_9d9403cd_44_flash_fwd_hdimall_fp16_paged_softcap_sm90_cu_49158569_35934cuda3std3__482_GLOBAL__N__9d9403cd_44_flash_fwd_hdimall_fp16_paged_softcap_sm90_cu_49158569_35936ignoreE
	.align		8
        /*0028*/ 	.dword	_ZN80_INTERNAL_9d9403cd_44_flash_fwd_hdimall_fp16_paged_softcap_sm90_cu_49158569_35934cuda3std3__419piecewise_constructE
	.align		8
        /*0030*/ 	.dword	_ZN80_INTERNAL_9d9403cd_44_flash_fwd_hdimall_fp16_paged_softcap_sm90_cu_49158569_35934cuda3std3__48in_placeE
	.align		8
        /*0038*/ 	.dword	_ZN80_INTERNAL_9d9403cd_44_flash_fwd_hdimall_fp16_paged_softcap_sm90_cu_49158569_35934cuda3std6ranges3__45__cpo4swapE
	.align		8
        /*0040*/ 	.dword	_ZN80_INTERNAL_9d9403cd_44_flash_fwd_hdimall_fp16_paged_softcap_sm90_cu_49158569_35934cuda3std6ranges3__45__cpo9iter_moveE
	.align		8
        /*0048*/ 	.dword	_ZN80_INTERNAL_9d9403cd_44_flash_fwd_hdimall_fp16_paged_softcap_sm90_cu_49158569_35934cute7productE
	.align		8
        /*0050*/ 	.dword	_ZN80_INTERNAL_9d9403cd_44_flash_fwd_hdimall_fp16_paged_softcap_sm90_cu_49158569_35934cute1_E


//--------------------- .text._ZN7cutlass13device_kernelIN5flash11enable_sm90INS1_16FlashAttnFwdSm90INS1_25CollectiveMainloopFwdSm90ILi2EN4cute5tupleIJNS5_1CILi1EEES8_S8_EEENS6_IJNS7_ILi128EEENS7_ILi80EEENS7_ILi256EEEEEELi256ENS_6half_tEfNS_4arch4Sm90ELb0ELb0ELb1ELb0ELb1ELb0ELb0ELb1ELb1ELb1ELb0ELb0EEENS1_21CollectiveEpilogueFwdINS6_IJSA_SC_SB_EEES9_SE_SG_Li256ELb0ELb1ELb0ELb0EEENS1_29StaticPersistentTileSchedulerILb0EEEEEEEEEvNT_6ParamsE --------------------------
	.section	.text._ZN7cutlass13device_kernelIN5flash11enable_sm90INS1_16FlashAttnFwdSm90INS1_25CollectiveMainloopFwdSm90ILi2EN4cute5tupleIJNS5_1CILi1EEES8_S8_EEENS6_IJNS7_ILi128EEENS7_ILi80EEENS7_ILi256EEEEEELi256ENS_6half_tEfNS_4arch4Sm90ELb0ELb0ELb1ELb0ELb1ELb0ELb0ELb1ELb1ELb1ELb0ELb0EEENS1_21CollectiveEpilogueFwdINS6_IJSA_SC_SB_EEES9_SE_SG_Li256ELb0ELb1ELb0ELb0EEENS1_29StaticPersistentTileSchedulerILb0EEEEEEEEEvNT_6ParamsE,"ax",@progbits
	.align	128
.text._ZN7cutlass13device_kernelIN5flash11enable_sm90INS1_16FlashAttnFwdSm90INS1_25CollectiveMainloopFwdSm90ILi2EN4cute5tupleIJNS5_1CILi1EEES8_S8_EEENS6_IJNS7_ILi128EEENS7_ILi80EEENS7_ILi256EEEEEELi256ENS_6half_tEfNS_4arch4Sm90ELb0ELb0ELb1ELb0ELb1ELb0ELb0ELb1ELb1ELb1ELb0ELb0EEENS1_21CollectiveEpilogueFwdINS6_IJSA_SC_SB_EEES9_SE_SG_Li256ELb0ELb1ELb0ELb0EEENS1_29StaticPersistentTileSchedulerILb0EEEEEEEEEvNT_6ParamsE:
        .type           _ZN7cutlass13device_kernelIN5flash11enable_sm90INS1_16FlashAttnFwdSm90INS1_25CollectiveMainloopFwdSm90ILi2EN4cute5tupleIJNS5_1CILi1EEES8_S8_EEENS6_IJNS7_ILi128EEENS7_ILi80EEENS7_ILi256EEEEEELi256ENS_6half_tEfNS_4arch4Sm90ELb0ELb0ELb1ELb0ELb1ELb0ELb0ELb1ELb1ELb1ELb0ELb0EEENS1_21CollectiveEpilogueFwdINS6_IJSA_SC_SB_EEES9_SE_SG_Li256ELb0ELb1ELb0ELb0EEENS1_29StaticPersistentTileSchedulerILb0EEEEEEEEEvNT_6ParamsE,@function
        .size           _ZN7cutlass13device_kernelIN5flash11enable_sm90INS1_16FlashAttnFwdSm90INS1_25CollectiveMainloopFwdSm90ILi2EN4cute5tupleIJNS5_1CILi1EEES8_S8_EEENS6_IJNS7_ILi128EEENS7_ILi80EEENS7_ILi256EEEEEELi256ENS_6half_tEfNS_4arch4Sm90ELb0ELb0ELb1ELb0ELb1ELb0ELb0ELb1ELb1ELb1ELb0ELb0EEENS1_21CollectiveEpilogueFwdINS6_IJSA_SC_SB_EEES9_SE_SG_Li256ELb0ELb1ELb0ELb0EEENS1_29StaticPersistentTileSchedulerILb0EEEEEEEEEvNT_6ParamsE,(.L_x_45 - _ZN7cutlass13device_kernelIN5flash11enable_sm90INS1_16FlashAttnFwdSm90INS1_25CollectiveMainloopFwdSm90ILi2EN4cute5tupleIJNS5_1CILi1EEES8_S8_EEENS6_IJNS7_ILi128EEENS7_ILi80EEENS7_ILi256EEEEEELi256ENS_6half_tEfNS_4arch4Sm90ELb0ELb0ELb1ELb0ELb1ELb0ELb0ELb1ELb1ELb1ELb0ELb0EEENS1_21CollectiveEpilogueFwdINS6_IJSA_SC_SB_EEES9_SE_SG_Li256ELb0ELb1ELb0ELb0EEENS1_29StaticPersistentTileSchedulerILb0EEEEEEEEEvNT_6ParamsE)
        .other          _ZN7cutlass13device_kernelIN5flash11enable_sm90INS1_16FlashAttnFwdSm90INS1_25CollectiveMainloopFwdSm90ILi2EN4cute5tupleIJNS5_1CILi1EEES8_S8_EEENS6_IJNS7_ILi128EEENS7_ILi80EEENS7_ILi256EEEEEELi256ENS_6half_tEfNS_4arch4Sm90ELb0ELb0ELb1ELb0ELb1ELb0ELb0ELb1ELb1ELb1ELb0ELb0EEENS1_21CollectiveEpilogueFwdINS6_IJSA_SC_SB_EEES9_SE_SG_Li256ELb0ELb1ELb0ELb0EEENS1_29StaticPersistentTileSchedulerILb0EEEEEEEEEvNT_6ParamsE,@"STO_CUDA_ENTRY STV_DEFAULT"
_ZN7cutlass13device_kernelIN5flash11enable_sm90INS1_16FlashAttnFwdSm90INS1_25CollectiveMainloopFwdSm90ILi2EN4cute5tupleIJNS5_1CILi1EEES8_S8_EEENS6_IJNS7_ILi128EEENS7_ILi80EEENS7_ILi256EEEEEELi256ENS_6half_tEfNS_4arch4Sm90ELb0ELb0ELb1ELb0ELb1ELb0ELb0ELb1ELb1ELb1ELb0ELb0EEENS1_21CollectiveEpilogueFwdINS6_IJSA_SC_SB_EEES9_SE_SG_Li256ELb0ELb1ELb0ELb0EEENS1_29StaticPersistentTileSchedulerILb0EEEEEEEEEvNT_6ParamsE:
[----:B------:R-:W-:Y:S01]  /*0000*/  LDC R1, c[0x0][0x37c] ;  /* 0x0000df00ff017b82 */ /* 0x000fe20000000800 */
[----:B------:R-:W-:Y:S05]  /*0010*/  EXIT ;  /* 0x000000000000794d */ /* 0x000fea0003800000 */
.L_x_0:
[----:B------:R-:W-:-:S00]  /*0020*/  BRA `(.L_x_0) ;  /* 0xfffffffc00fc7947 */ /* 0x000fc0000383ffff */
[----:B------:R-:W-:-:S00]  /*0030*/  NOP ;  /* 0x0000000000007918 */ /* 0x000fc00000000000 */
        /* <DEDUP_REMOVED lines=12> */
.L_x_45:


//--------------------- .text._ZN7cutlass13device_kernelIN5flash11enable_sm90INS1_16FlashAttnFwdSm90INS1_25CollectiveMainloopFwdSm90ILi2EN4cute5tupleIJNS5_1CILi1EEES8_S8_EEENS6_IJNS7_ILi128EEENS7_ILi80EEENS7_ILi256EEEEEELi256ENS_6half_tEfNS_4arch4Sm90ELb0ELb0ELb1ELb1ELb1ELb0ELb0ELb1ELb1ELb1ELb0ELb0EEENS1_21CollectiveEpilogueFwdINS6_IJSA_SC_SB_EEES9_SE_SG_Li256ELb1ELb1ELb0ELb0EEENS1_36VarlenDynamicPersistentTileSchedulerILi128ELi80ELi256ELi128ELb0ELb1ELb1ELb0ELb1ELb1EEEEEEEEEvNT_6ParamsE --------------------------
	.section	.text._ZN7cutlass13device_kernelIN5flash11enable_sm90INS1_16FlashAttnFwdSm90INS1_25CollectiveMainloopFwdSm90ILi2EN4cute5tupleIJNS5_1CILi1EEES8_S8_EEENS6_IJNS7_ILi128EEENS7_ILi80EEENS7_ILi256EEEEEELi256ENS_6half_tEfNS_4arch4Sm90ELb0ELb0ELb1ELb1ELb1ELb0ELb0ELb1ELb1ELb1ELb0ELb0EEENS1_21CollectiveEpilogueFwdINS6_IJSA_SC_SB_EEES9_SE_SG_Li256ELb1ELb1ELb0ELb0EEENS1_36VarlenDynamicPersistentTileSchedulerILi128ELi80ELi256ELi128ELb0ELb1ELb1ELb0ELb1ELb1EEEEEEEEEvNT_6ParamsE,"ax",@progbits
	.align	128
.text._ZN7cutlass13device_kernelIN5flash11enable_sm90INS1_16FlashAttnFwdSm90INS1_25CollectiveMainloopFwdSm90ILi2EN4cute5tupleIJNS5_1CILi1EEES8_S8_EEENS6_IJNS7_ILi128EEENS7_ILi80EEENS7_ILi256EEEEEELi256ENS_6half_tEfNS_4arch4Sm90ELb0ELb0ELb1ELb1ELb1ELb0ELb0ELb1ELb1ELb1ELb0ELb0EEENS1_21CollectiveEpilogueFwdINS6_IJSA_SC_SB_EEES9_SE_SG_Li256ELb1ELb1ELb0ELb0EEENS1_36VarlenDynamicPersistentTileSchedulerILi128ELi80ELi256ELi128ELb0ELb1ELb1ELb0ELb1ELb1EEEEEEEEEvNT_6ParamsE:
        .type           _ZN7cutlass13device_kernelIN5flash11enable_sm90INS1_16FlashAttnFwdSm90INS1_25CollectiveMainloopFwdSm90ILi2EN4cute5tupleIJNS5_1CILi1EEES8_S8_EEENS6_IJNS7_ILi128EEENS7_ILi80EEENS7_ILi256EEEEEELi256ENS_6half_tEfNS_4arch4Sm90ELb0ELb0ELb1ELb1ELb1ELb0ELb0ELb1ELb1ELb1ELb0ELb0EEENS1_21CollectiveEpilogueFwdINS6_IJSA_SC_SB_EEES9_SE_SG_Li256ELb1ELb1ELb0ELb0EEENS1_36VarlenDynamicPersistentTileSchedulerILi128ELi80ELi256ELi128ELb0ELb1ELb1ELb0ELb1ELb1EEEEEEEEEvNT_6ParamsE,@function
        .size           _ZN7cutlass13device_kernelIN5flash11enable_sm90INS1_16FlashAttnFwdSm90INS1_25CollectiveMainloopFwdSm90ILi2EN4cute5tupleIJNS5_1CILi1EEES8_S8_EEENS6_IJNS7_ILi128EEENS7_ILi80EEENS7_ILi256EEEEEELi256ENS_6half_tEfNS_4arch4Sm90ELb0ELb0ELb1ELb1ELb1ELb0ELb0ELb1ELb1ELb1ELb0ELb0EEENS1_21CollectiveEpilogueFwdINS6_IJSA_SC_SB_EEES9_SE_SG_Li256ELb1ELb1ELb0ELb0EEENS1_36VarlenDynamicPersistentTileSchedulerILi128ELi80ELi256ELi128ELb0ELb1ELb1ELb0ELb1ELb1EEEEEEEEEvNT_6ParamsE,(.L_x_46 - _ZN7cutlass13device_kernelIN5flash11enable_sm90INS1_16FlashAttnFwdSm90INS1_25CollectiveMainloopFwdSm90ILi2EN4cute5tupleIJNS5_1CILi1EEES8_S8_EEENS6_IJNS7_ILi128EEENS7_ILi80EEENS7_ILi256EEEEEELi256ENS_6half_tEfNS_4arch4Sm90ELb0ELb0ELb1ELb1ELb1ELb0ELb0ELb1ELb1ELb1ELb0ELb0EEENS1_21CollectiveEpilogueFwdINS6_IJSA_SC_SB_EEES9_SE_SG_Li256ELb1ELb1ELb0ELb0EEENS1_36VarlenDynamicPersistentTileSchedulerILi128ELi80ELi256ELi128ELb0ELb1ELb1ELb0ELb1ELb1EEEEEEEEEvNT_6ParamsE)
        .other          _ZN7cutlass13device_kernelIN5flash11enable_sm90INS1_16FlashAttnFwdSm90INS1_25CollectiveMainloopFwdSm90ILi2EN4cute5tupleIJNS5_1CILi1EEES8_S8_EEENS6_IJNS7_ILi128EEENS7_ILi80EEENS7_ILi256EEEEEELi256ENS_6half_tEfNS_4arch4Sm90ELb0ELb0ELb1ELb1ELb1ELb0ELb0ELb1ELb1ELb1ELb0ELb0EEENS1_21CollectiveEpilogueFwdINS6_IJSA_SC_SB_EEES9_SE_SG_Li256ELb1ELb1ELb0ELb0EEENS1_36VarlenDynamicPersistentTileSchedulerILi128ELi80ELi256ELi128ELb0ELb1ELb1ELb0ELb1ELb1EEEEEEEEEvNT_6ParamsE,@"STO_CUDA_ENTRY STV_DEFAULT"
_ZN7cutlass13device_kernelIN5flash11enable_sm90INS1_16FlashAttnFwdSm90INS1_25CollectiveMainloopFwdSm90ILi2EN4cute5tupleIJNS5_1CILi1EEES8_S8_EEENS6_IJNS7_ILi128EEENS7_ILi80EEENS7_ILi256EEEEEELi256ENS_6half_tEfNS_4arch4Sm90ELb0ELb0ELb1ELb1ELb1ELb0ELb0ELb1ELb1ELb1ELb0ELb0EEENS1_21CollectiveEpilogueFwdINS6_IJSA_SC_SB_EEES9_SE_SG_Li256ELb1ELb1ELb0ELb0EEENS1_36VarlenDynamicPersistentTileSchedulerILi128ELi80ELi256ELi128ELb0ELb1ELb1ELb0ELb1ELb1EEEEEEEEEvNT_6ParamsE:
[----:B------:R-:W-:Y:S01]  /*0000*/  LDC R1, c[0x0][0x37c] ;  /* 0x0000df00ff017b82 */ /* 0x000fe20000000800 */
[----:B------:R-:W-:Y:S05]  /*0010*/  EXIT ;  /* 0x000000000000794d */ /* 0x000fea0003800000 */
.L_x_1:
        /* <DEDUP_REMOVED lines=14> */
.L_x_46:


//--------------------- .text._ZN7cutlass13device_kernelIN5flash11enable_sm90INS1_16FlashAttnFwdSm90INS1_25CollectiveMainloopFwdSm90ILi2EN4cute5tupleIJNS5_1CILi1EEES8_S8_EEENS6_IJNS7_ILi128EEENS7_ILi80EEENS7_ILi256EEEEEELi256ENS_6half_tEfNS_4arch4Sm90ELb0ELb0ELb1ELb1ELb1ELb1ELb0ELb1ELb1ELb1ELb0ELb0EEENS1_21CollectiveEpilogueFwdINS6_IJSA_SC_SB_EEES9_SE_SG_Li256ELb1ELb1ELb0ELb0EEENS1_36VarlenDynamicPersistentTileSchedulerILi128ELi80ELi256ELi128ELb0ELb1ELb1ELb0ELb1ELb1EEEEEEEEEvNT_6ParamsE --------------------------
	.section	.text._ZN7cutlass13device_kernelIN5flash11enable_sm90INS1_16FlashAttnFwdSm90INS1_25CollectiveMainloopFwdSm90ILi2EN4cute5tupleIJNS5_1CILi1EEES8_S8_EEENS6_IJNS7_ILi128EEENS7_ILi80EEENS7_ILi256EEEEEELi256ENS_6half_tEfNS_4arch4Sm90ELb0ELb0ELb1ELb1ELb1ELb1ELb0ELb1ELb1ELb1ELb0ELb0EEENS1_21CollectiveEpilogueFwdINS6_IJSA_SC_SB_EEES9_SE_SG_Li256ELb1ELb1ELb0ELb0EEENS1_36VarlenDynamicPersistentTileSchedulerILi128ELi80ELi256ELi128ELb0ELb1ELb1ELb0ELb1ELb1EEEEEEEEEvNT_6ParamsE,"ax",@progbits
	.align	128
.text._ZN7cutlass13device_kernelIN5flash11enable_sm90INS1_16FlashAttnFwdSm90INS1_25CollectiveMainloopFwdSm90ILi2EN4cute5tupleIJNS5_1CILi1EEES8_S8_EEENS6_IJNS7_ILi128EEENS7_ILi80EEENS7_ILi256EEEEEELi256ENS_6half_tEfNS_4arch4Sm90ELb0ELb0ELb1ELb1ELb1ELb1ELb0ELb1ELb1ELb1ELb0ELb0EEENS1_21CollectiveEpilogueFwdINS6_IJSA_SC_SB_EEES9_SE_SG_Li256ELb1ELb1ELb0ELb0EEENS1_36VarlenDynamicPersistentTileSchedulerILi128ELi80ELi256ELi128ELb0ELb1ELb1ELb0ELb1ELb1EEEEEEEEEvNT_6ParamsE:
        .type           _ZN7cutlass13device_kernelIN5flash11enable_sm90INS1_16FlashAttnFwdSm90INS1_25CollectiveMainloopFwdSm90ILi2EN4cute5tupleIJNS5_1CILi1EEES8_S8_EEENS6_IJNS7_ILi128EEENS7_ILi80EEENS7_ILi256EEEEEELi256ENS_6half_tEfNS_4arch4Sm90ELb0ELb0ELb1ELb1ELb1ELb1ELb0ELb1ELb1ELb1ELb0ELb0EEENS1_21CollectiveEpilogueFwdINS6_IJSA_SC_SB_EEES9_SE_SG_Li256ELb1ELb1ELb0ELb0EEENS1_36VarlenDynamicPersistentTileSchedulerILi128ELi80ELi256ELi128ELb0ELb1ELb1ELb0ELb1ELb1EEEEEEEEEvNT_6ParamsE,@function
        .size           _ZN7cutlass13device_kernelIN5flash11enable_sm90INS1_16FlashAttnFwdSm90INS1_25CollectiveMainloopFwdSm90ILi2EN4cute5tupleIJNS5_1CILi1EEES8_S8_EEENS6_IJNS7_ILi128EEENS7_ILi80EEENS7_ILi256EEEEEELi256ENS_6half_tEfNS_4arch4Sm90ELb0ELb0ELb1ELb1ELb1ELb1ELb0ELb1ELb1ELb1ELb0ELb0EEENS1_21CollectiveEpilogueFwdINS6_IJSA_SC_SB_EEES9_SE_SG_Li256ELb1ELb1ELb0ELb0EEENS1_36VarlenDynamicPersistentTileSchedulerILi128ELi80ELi256ELi128ELb0ELb1ELb1ELb0ELb1ELb1EEEEEEEEEvNT_6ParamsE,(.L_x_47 - _ZN7cutlass13device_kernelIN5flash11enable_sm90INS1_16FlashAttnFwdSm90INS1_25CollectiveMainloopFwdSm90ILi2EN4cute5tupleIJNS5_1CILi1EEES8_S8_EEENS6_IJNS7_ILi128EEENS7_ILi80EEENS7_ILi256EEEEEELi256ENS_6half_tEfNS_4arch4Sm90ELb0ELb0ELb1ELb1ELb1ELb1ELb0ELb1ELb1ELb1ELb0ELb0EEENS1_21CollectiveEpilogueFwdINS6_IJSA_SC_SB_EEES9_SE_SG_Li256ELb1ELb1ELb0ELb0EEENS1_36VarlenDynamicPersistentTileSchedulerILi128ELi80ELi256ELi128ELb0ELb1ELb1ELb0ELb1ELb1EEEEEEEEEvNT_6ParamsE)
        .other          _ZN7cutlass13device_kernelIN5flash11enable_sm90INS1_16FlashAttnFwdSm90INS1_25CollectiveMainloopFwdSm90ILi2EN4cute5tupleIJNS5_1CILi1EEES8_S8_EEENS6_IJNS7_ILi128EEENS7_ILi80EEENS7_ILi256EEEEEELi256ENS_6half_tEfNS_4arch4Sm90ELb0ELb0ELb1ELb1ELb1ELb1ELb0ELb1ELb1ELb1ELb0ELb0EEENS1_21CollectiveEpilogueFwdINS6_IJSA_SC_SB_EEES9_SE_SG_Li256ELb1ELb1ELb0ELb0EEENS1_36VarlenDynamicPersistentTileSchedulerILi128ELi80ELi256ELi128ELb0ELb1ELb1ELb0ELb1ELb1EEEEEEEEEvNT_6ParamsE,@"STO_CUDA_ENTRY STV_DEFAULT"
_ZN7cutlass13device_kernelIN5flash11enable_sm90INS1_16FlashAttnFwdSm90INS1_25CollectiveMainloopFwdSm90ILi2EN4cute5tupleIJNS5_1CILi1EEES8_S8_EEENS6_IJNS7_ILi128EEENS7_ILi80EEENS7_ILi256EEEEEELi256ENS_6half_tEfNS_4arch4Sm90ELb0ELb0ELb1ELb1ELb1ELb1ELb0ELb1ELb1ELb1ELb0ELb0EEENS1_21CollectiveEpilogueFwdINS6_IJSA_SC_SB_EEES9_SE_SG_Li256ELb1ELb1ELb0ELb0EEENS1_36VarlenDynamicPersistentTileSchedulerILi128ELi80ELi256ELi128ELb0ELb1ELb1ELb0ELb1ELb1EEEEEEEEEvNT_6ParamsE:
[----:B------:R-:W-:Y:S01]  /*0000*/  LDC R1, c[0x0][0x37c] ;  /* 0x0000df00ff017b82 */ /* 0x000fe20000000800 */
[----:B------:R-:W-:Y:S05]  /*0010*/  EXIT ;  /* 0x000000000000794d */ /* 0x000fea0003800000 */
.L_x_2:
        /* <DEDUP_REMOVED lines=14> */
.L_x_47:


//--------------------- .text._ZN7cutlass13device_kernelIN5flash11enable_sm90INS1_16FlashAttnFwdSm90INS1_25CollectiveMainloopFwdSm90ILi2EN4cute5tupleIJNS5_1CILi1EEES8_S8_EEENS6_IJNS7_ILi128EEENS7_ILi64EEENS7_ILi256EEEEEELi256ENS_6half_tEfNS_4arch4Sm90ELb0ELb1ELb1ELb0ELb1ELb0ELb0ELb1ELb1ELb1ELb0ELb0EEENS1_21CollectiveEpilogueFwdINS6_IJSA_SC_SB_EEES9_SE_SG_Li256ELb0ELb1ELb0ELb0EEENS1_30DynamicPersistentTileSchedulerILi256ELi128ELb0ELb1ELb1EEEEEEEEEvNT_6ParamsE --------------------------
	.section	.text._ZN7cutlass13device_kernelIN5flash11enable_sm90INS1_16FlashAttnFwdSm90INS1_25CollectiveMainloopFwdSm90ILi2EN4cute5tupleIJNS5_1CILi1EEES8_S8_EEENS6_IJNS7_ILi128EEENS7_ILi64EEENS7_ILi256EEEEEELi256ENS_6half_tEfNS_4arch4Sm90ELb0ELb1ELb1ELb0ELb1ELb0ELb0ELb1ELb1ELb1ELb0ELb0EEENS1_21CollectiveEpilogueFwdINS6_IJSA_SC_SB_EEES9_SE_SG_Li256ELb0ELb1ELb0ELb0EEENS1_30DynamicPersistentTileSchedulerILi256ELi128ELb0ELb1ELb1EEEEEEEEEvNT_6ParamsE,"ax",@progbits
	.align	128
.text._ZN7cutlass13device_kernelIN5flash11enable_sm90INS1_16FlashAttnFwdSm90INS1_25CollectiveMainloopFwdSm90ILi2EN4cute5tupleIJNS5_1CILi1EEES8_S8_EEENS6_IJNS7_ILi128EEENS7_ILi64EEENS7_ILi256EEEEEELi256ENS_6half_tEfNS_4arch4Sm90ELb0ELb1ELb1ELb0ELb1ELb0ELb0ELb1ELb1ELb1ELb0ELb0EEENS1_21CollectiveEpilogueFwdINS6_IJSA_SC_SB_EEES9_SE_SG_Li256ELb0ELb1ELb0ELb0EEENS1_30DynamicPersistentTileSchedulerILi256ELi128ELb0ELb1ELb1EEEEEEEEEvNT_6ParamsE:
        .type           _ZN7cutlass13device_kernelIN5flash11enable_sm90INS1_16FlashAttnFwdSm90INS1_25CollectiveMainloopFwdSm90ILi2EN4cute5tupleIJNS5_1CILi1EEES8_S8_EEENS6_IJNS7_ILi128EEENS7_ILi64EEENS7_ILi256EEEEEELi256ENS_6half_tEfNS_4arch4Sm90ELb0ELb1ELb1ELb0ELb1ELb0ELb0ELb1ELb1ELb1ELb0ELb0EEENS1_21CollectiveEpilogueFwdINS6_IJSA_SC_SB_EEES9_SE_SG_Li256ELb0ELb1ELb0ELb0EEENS1_30DynamicPersistentTileSchedulerILi256ELi128ELb0ELb1ELb1EEEEEEEEEvNT_6ParamsE,@function
        .size           _ZN7cutlass13device_kernelIN5flash11enable_sm90INS1_16FlashAttnFwdSm90INS1_25CollectiveMainloopFwdSm90ILi2EN4cute5tupleIJNS5_1CILi1EEES8_S8_EEENS6_IJNS7_ILi128EEENS7_ILi64EEENS7_ILi256EEEEEELi256ENS_6half_tEfNS_4arch4Sm90ELb0ELb1ELb1ELb0ELb1ELb0ELb0ELb1ELb1ELb1ELb0ELb0EEENS1_21CollectiveEpilogueFwdINS6_IJSA_SC_SB_EEES9_SE_SG_Li256ELb0ELb1ELb0ELb0EEENS1_30DynamicPersistentTileSchedulerILi256ELi128ELb0ELb1ELb1EEEEEEEEEvNT_6ParamsE,(.L_x_48 - _ZN7cutlass13device_kernelIN5flash11enable_sm90INS1_16FlashAttnFwdSm90INS1_25CollectiveMainloopFwdSm90ILi2EN4cute5tupleIJNS5_1CILi1EEES8_S8_EEENS6_IJNS7_ILi128EEENS7_ILi64EEENS7_ILi256EEEEEELi256ENS_6half_tEfNS_4arch4Sm90ELb0ELb1ELb1ELb0ELb1ELb0ELb0ELb1ELb1ELb1ELb0ELb0EEENS1_21CollectiveEpilogueFwdINS6_IJSA_SC_SB_EEES9_SE_SG_Li256ELb0ELb1ELb0ELb0EEENS1_30DynamicPersistentTileSchedulerILi256ELi128ELb0ELb1ELb1EEEEEEEEEvNT_6ParamsE)
        .other          _ZN7cutlass13device_kernelIN5flash11enable_sm90INS1_16FlashAttnFwdSm90INS1_25CollectiveMainloopFwdSm90ILi2EN4cute5tupleIJNS5_1CILi1EEES8_S8_EEENS6_IJNS7_ILi128EEENS7_ILi64EEENS7_ILi256EEEEEELi256ENS_6half_tEfNS_4arch4Sm90ELb0ELb1ELb1ELb0ELb1ELb0ELb0ELb1ELb1ELb1ELb0ELb0EEENS1_21CollectiveEpilogueFwdINS6_IJSA_SC_SB_EEES9_SE_SG_Li256ELb0ELb1ELb0ELb0EEENS1_30DynamicPersistentTileSchedulerILi256ELi128ELb0ELb1ELb1EEEEEEEEEvNT_6ParamsE,@"STO_CUDA_ENTRY STV_DEFAULT"
_ZN7cutlass13device_kernelIN5flash11enable_sm90INS1_16FlashAttnFwdSm90INS1_25CollectiveMainloopFwdSm90ILi2EN4cute5tupleIJNS5_1CILi1EEES8_S8_EEENS6_IJNS7_ILi128EEENS7_ILi64EEENS7_ILi256EEEEEELi256ENS_6half_tEfNS_4arch4Sm90ELb0ELb1ELb1ELb0ELb1ELb0ELb0ELb1ELb1ELb1ELb0ELb0EEENS1_21CollectiveEpilogueFwdINS6_IJSA_SC_SB_EEES9_SE_SG_Li256ELb0ELb1ELb0ELb0EEENS1_30DynamicPersistentTileSchedulerILi256ELi128ELb0ELb1ELb1EEEEEEEEEvNT_6ParamsE:
[----:B------:R-:W-:Y:S01]  /*0000*/  LDC R1, c[0x0][0x37c] ;  /* 0x0000df00ff017b82 */ /* 0x000fe20000000800 */
[----:B------:R-:W-:Y:S05]  /*0010*/  EXIT ;  /* 0x000000000000794d */ /* 0x000fea0003800000 */
.L_x_3:
        /* <DEDUP_REMOVED lines=14> */
.L_x_48:


//--------------------- .text._ZN7cutlass13device_kernelIN5flash11enable_sm90INS1_16FlashAttnFwdSm90INS1_25CollectiveMainloopFwdSm90ILi2EN4cute5tupleIJNS5_1CILi1EEES8_S8_EEENS6_IJNS7_ILi128EEENS7_ILi64EEENS7_ILi256EEEEEELi256ENS_6half_tEfNS_4arch4Sm90ELb0ELb1ELb1ELb1ELb1ELb0ELb0ELb1ELb1ELb1ELb0ELb0EEENS1_21CollectiveEpilogueFwdINS6_IJSA_SC_SB_EEES9_SE_SG_Li256ELb1ELb1ELb0ELb0EEENS1_36VarlenDynamicPersistentTileSchedulerILi128ELi64ELi256ELi128ELb0ELb1ELb1ELb1ELb0ELb1EEEEEEEEEvNT_6ParamsE --------------------------
	.section	.text._ZN7cutlass13device_kernelIN5flash11enable_sm90INS1_16FlashAttnFwdSm90INS1_25CollectiveMainloopFwdSm90ILi2EN4cute5tupleIJNS5_1CILi1EEES8_S8_EEENS6_IJNS7_ILi128EEENS7_ILi64EEENS7_ILi256EEEEEELi256ENS_6half_tEfNS_4arch4Sm90ELb0ELb1ELb1ELb1ELb1ELb0ELb0ELb1ELb1ELb1ELb0ELb0EEENS1_21CollectiveEpilogueFwdINS6_IJSA_SC_SB_EEES9_SE_SG_Li256ELb1ELb1ELb0ELb0EEENS1_36VarlenDynamicPersistentTileSchedulerILi128ELi64ELi256ELi128ELb0ELb1ELb1ELb1ELb0ELb1EEEEEEEEEvNT_6ParamsE,"ax",@progbits
	.align	128
.text._ZN7cutlass13device_kernelIN5flash11enable_sm90INS1_16FlashAttnFwdSm90INS1_25CollectiveMainloopFwdSm90ILi2EN4cute5tupleIJNS5_1CILi1EEES8_S8_EEENS6_IJNS7_ILi128EEENS7_ILi64EEENS7_ILi256EEEEEELi256ENS_6half_tEfNS_4arch4Sm90ELb0ELb1ELb1ELb1ELb1ELb0ELb0ELb1ELb1ELb1ELb0ELb0EEENS1_21CollectiveEpilogueFwdINS6_IJSA_SC_SB_EEES9_SE_SG_Li256ELb1ELb1ELb0ELb0EEENS1_36VarlenDynamicPersistentTileSchedulerILi128ELi64ELi256ELi128ELb0ELb1ELb1ELb1ELb0ELb1EEEEEEEEEvNT_6ParamsE:
        .type           _ZN7cutlass13device_kernelIN5flash11enable_sm90INS1_16FlashAttnFwdSm90INS1_25CollectiveMainloopFwdSm90ILi2EN4cute5tupleIJNS5_1CILi1EEES8_S8_EEENS6_IJNS7_ILi128EEENS7_ILi64EEENS7_ILi256EEEEEELi256ENS_6half_tEfNS_4arch4Sm90ELb0ELb1ELb1ELb1ELb1ELb0ELb0ELb1ELb1ELb1ELb0ELb0EEENS1_21CollectiveEpilogueFwdINS6_IJSA_SC_SB_EEES9_SE_SG_Li256ELb1ELb1ELb0ELb0EEENS1_36VarlenDynamicPersistentTileSchedulerILi128ELi64ELi256ELi128ELb0ELb1ELb1ELb1ELb0ELb1EEEEEEEEEvNT_6ParamsE,@function
        .size           _ZN7cutlass13device_kernelIN5flash11enable_sm90INS1_16FlashAttnFwdSm90INS1_25CollectiveMainloopFwdSm90ILi2EN4cute5tupleIJNS5_1CILi1EEES8_S8_EEENS6_IJNS7_ILi128EEENS7_ILi64EEENS7_ILi256EEEEEELi256ENS_6half_tEfNS_4arch4Sm90ELb0ELb1ELb1ELb1ELb1ELb0ELb0ELb1ELb1ELb1ELb0ELb0EEENS1_21CollectiveEpilogueFwdINS6_IJSA_SC_SB_EEES9_SE_SG_Li256ELb1ELb1ELb0ELb0EEENS1_36VarlenDynamicPersistentTileSchedulerILi128ELi64ELi256ELi128ELb0ELb1ELb1ELb1ELb0ELb1EEEEEEEEEvNT_6ParamsE,(.L_x_49 - _ZN7cutlass13device_kernelIN5flash11enable_sm90INS1_16FlashAttnFwdSm90INS1_25CollectiveMainloopFwdSm90ILi2EN4cute5tupleIJNS5_1CILi1EEES8_S8_EEENS6_IJNS7_ILi128EEENS7_ILi64EEENS7_ILi256EEEEEELi256ENS_6half_tEfNS_4arch4Sm90ELb0ELb1ELb1ELb1ELb1ELb0ELb0ELb1ELb1ELb1ELb0ELb0EEENS1_21CollectiveEpilogueFwdINS6_IJSA_SC_SB_EEES9_SE_SG_Li256ELb1ELb1ELb0ELb0EEENS1_36VarlenDynamicPersistentTileSchedulerILi128ELi64ELi256ELi128ELb0ELb1ELb1ELb1ELb0ELb1EEEEEEEEEvNT_6ParamsE)
        .other          _ZN7cutlass13device_kernelIN5flash11enable_sm90INS1_16FlashAttnFwdSm90INS1_25CollectiveMainloopFwdSm90ILi2EN4cute5tupleIJNS5_1CILi1EEES8_S8_EEENS6_IJNS7_ILi128EEENS7_ILi64EEENS7_ILi256EEEEEELi256ENS_6half_tEfNS_4arch4Sm90ELb0ELb1ELb1ELb1ELb1ELb0ELb0ELb1ELb1ELb1ELb0ELb0EEENS1_21CollectiveEpilogueFwdINS6_IJSA_SC_SB_EEES9_SE_SG_Li256ELb1ELb1ELb0ELb0EEENS1_36VarlenDynamicPersistentTileSchedulerILi128ELi64ELi256ELi128ELb0ELb1ELb1ELb1ELb0ELb1EEEEEEEEEvNT_6ParamsE,@"STO_CUDA_ENTRY STV_DEFAULT"
_ZN7cutlass13device_kernelIN5flash11enable_sm90INS1_16FlashAttnFwdSm90INS1_25CollectiveMainloopFwdSm90ILi2EN4cute5tupleIJNS5_1CILi1EEES8_S8_EEENS6_IJNS7_ILi128EEENS7_ILi64EEENS7_ILi256EEEEEELi256ENS_6half_tEfNS_4arch4Sm90ELb0ELb1ELb1ELb1ELb1ELb0ELb0ELb1ELb1ELb1ELb0ELb0EEENS1_21CollectiveEpilogueFwdINS6_IJSA_SC_SB_EEES9_SE_SG_Li256ELb1ELb1ELb0ELb0EEENS1_36VarlenDynamicPersistentTileSchedulerILi128ELi64ELi256ELi128ELb0ELb1ELb1ELb1ELb0ELb1EEEEEEEEEvNT_6ParamsE:
[----:B------:R-:W-:Y:S01]  /*0000*/  LDC R1, c[0x0][0x37c] ;  /* 0x0000df00ff017b82 */ /* 0x000fe20000000800 */
[----:B------:R-:W-:Y:S05]  /*0010*/  EXIT ;  /* 0x000000000000794d */ /* 0x000fea0003800000 */
.L_x_4:
        /* <DEDUP_REMOVED lines=14> */
.L_x_49:


//--------------------- .text._ZN7cutlass13device_kernelIN5flash11enable_sm90INS1_16FlashAttnFwdSm90INS1_25CollectiveMainloopFwdSm90ILi2EN4cute5tupleIJNS5_1CILi1EEES8_S8_EEENS6_IJNS7_ILi128EEENS7_ILi64EEENS7_ILi256EEEEEELi256ENS_6half_tEfNS_4arch4Sm90ELb0ELb1ELb1ELb1ELb1ELb1ELb0ELb1ELb1ELb1ELb0ELb0EEENS1_21CollectiveEpilogueFwdINS6_IJSA_SC_SB_EEES9_SE_SG_Li256ELb1ELb1ELb0ELb0EEENS1_36VarlenDynamicPersistentTileSchedulerILi128ELi64ELi256ELi128ELb0ELb1ELb1ELb1ELb0ELb1EEEEEEEEEvNT_6ParamsE --------------------------
	.section	.text._ZN7cutlass13device_kernelIN5flash11enable_sm90INS1_16FlashAttnFwdSm90INS1_25CollectiveMainloopFwdSm90ILi2EN4cute5tupleIJNS5_1CILi1EEES8_S8_EEENS6_IJNS7_ILi128EEENS7_ILi64EEENS7_ILi256EEEEEELi256ENS_6half_tEfNS_4arch4Sm90ELb0ELb1ELb1ELb1ELb1ELb1ELb0ELb1ELb1ELb1ELb0ELb0EEENS1_21CollectiveEpilogueFwdINS6_IJSA_SC_SB_EEES9_SE_SG_Li256ELb1ELb1ELb0ELb0EEENS1_36VarlenDynamicPersistentTileSchedulerILi128ELi64ELi256ELi128ELb0ELb1ELb1ELb1ELb0ELb1EEEEEEEEEvNT_6ParamsE,"ax",@progbits
	.align	128
.text._ZN7cutlass13device_kernelIN5flash11enable_sm90INS1_16FlashAttnFwdSm90INS1_25CollectiveMainloopFwdSm90ILi2EN4cute5tupleIJNS5_1CILi1EEES8_S8_EEENS6_IJNS7_ILi128EEENS7_ILi64EEENS7_ILi256EEEEEELi256ENS_6half_tEfNS_4arch4Sm90ELb0ELb1ELb1ELb1ELb1ELb1ELb0ELb1ELb1ELb1ELb0ELb0EEENS1_21CollectiveEpilogueFwdINS6_IJSA_SC_SB_EEES9_SE_SG_Li256ELb1ELb1ELb0ELb0EEENS1_36VarlenDynamicPersistentTileSchedulerILi128ELi64ELi256ELi128ELb0ELb1ELb1ELb1ELb0ELb1EEEEEEEEEvNT_6ParamsE:
        .type           _ZN7cutlass13device_kernelIN5flash11enable_sm90INS1_16FlashAttnFwdSm90INS1_25CollectiveMainloopFwdSm90ILi2EN4cute5tupleIJNS5_1CILi1EEES8_S8_EEENS6_IJNS7_ILi128EEENS7_ILi64EEENS7_ILi256EEEEEELi256ENS_6half_tEfNS_4arch4Sm90ELb0ELb1ELb1ELb1ELb1ELb1ELb0ELb1ELb1ELb1ELb0ELb0EEENS1_21CollectiveEpilogueFwdINS6_IJSA_SC_SB_EEES9_SE_SG_Li256ELb1ELb1ELb0ELb0EEENS1_36VarlenDynamicPersistentTileSchedulerILi128ELi64ELi256ELi128ELb0ELb1ELb1ELb1ELb0ELb1EEEEEEEEEvNT_6ParamsE,@function
        .size           _ZN7cutlass13device_kernelIN5flash11enable_sm90INS1_16FlashAttnFwdSm90INS1_25CollectiveMainloopFwdSm90ILi2EN4cute5tupleIJNS5_1CILi1EEES8_S8_EEENS6_IJNS7_ILi128EEENS7_ILi64EEENS7_ILi256EEEEEELi256ENS_6half_tEfNS_4arch4Sm90ELb0ELb1ELb1ELb1ELb1ELb1ELb0ELb1ELb1ELb1ELb0ELb0EEENS1_21CollectiveEpilogueFwdINS6_IJSA_SC_SB_EEES9_SE_SG_Li256ELb1ELb1ELb0ELb0EEENS1_36VarlenDynamicPersistentTileSchedulerILi128ELi64ELi256ELi128ELb0ELb1ELb1ELb1ELb0ELb1EEEEEEEEEvNT_6ParamsE,(.L_x_50 - _ZN7cutlass13device_kernelIN5flash11enable_sm90INS1_16FlashAttnFwdSm90INS1_25CollectiveMainloopFwdSm90ILi2EN4cute5tupleIJNS5_1CILi1EEES8_S8_EEENS6_IJNS7_ILi128EEENS7_ILi64EEENS7_ILi256EEEEEELi256ENS_6half_tEfNS_4arch4Sm90ELb0ELb1ELb1ELb1ELb1ELb1ELb0ELb1ELb1ELb1ELb0ELb0EEENS1_21CollectiveEpilogueFwdINS6_IJSA_SC_SB_EEES9_SE_SG_Li256ELb1ELb1ELb0ELb0EEENS1_36VarlenDynamicPersistentTileSchedulerILi128ELi64ELi256ELi128ELb0ELb1ELb1ELb1ELb0ELb1EEEEEEEEEvNT_6ParamsE)
        .other          _ZN7cutlass13device_kernelIN5flash11enable_sm90INS1_16FlashAttnFwdSm90INS1_25CollectiveMainloopFwdSm90ILi2EN4cute5tupleIJNS5_1CILi1EEES8_S8_EEENS6_IJNS7_ILi128EEENS7_ILi64EEENS7_ILi256EEEEEELi256ENS_6half_tEfNS_4arch4Sm90ELb0ELb1ELb1ELb1ELb1ELb1ELb0ELb1ELb1ELb1ELb0ELb0EEENS1_21CollectiveEpilogueFwdINS6_IJSA_SC_SB_EEES9_SE_SG_Li256ELb1ELb1ELb0ELb0EEENS1_36VarlenDynamicPersistentTileSchedulerILi128ELi64ELi256ELi128ELb0ELb1ELb1ELb1ELb0ELb1EEEEEEEEEvNT_6ParamsE,@"STO_CUDA_ENTRY STV_DEFAULT"
_ZN7cutlass13device_kernelIN5flash11enable_sm90INS1_16FlashAttnFwdSm90INS1_25CollectiveMainloopFwdSm90ILi2EN4cute5tupleIJNS5_1CILi1EEES8_S8_EEENS6_IJNS7_ILi128EEENS7_ILi64EEENS7_ILi256EEEEEELi256ENS_6half_tEfNS_4arch4Sm90ELb0ELb1ELb1ELb1ELb1ELb1ELb0ELb1ELb1ELb1ELb0ELb0EEENS1_21CollectiveEpilogueFwdINS6_IJSA_SC_SB_EEES9_SE_SG_Li256ELb1ELb1ELb0ELb0EEENS1_36VarlenDynamicPersistentTileSchedulerILi128ELi64ELi256ELi128ELb0ELb1ELb1ELb1ELb0ELb1EEEEEEEEEvNT_6ParamsE:
[----:B------:R-:W-:Y:S01]  /*0000*/  LDC R1, c[0x0][0x37c] ;  /* 0x0000df00ff017b82 */ /* 0x000fe20000000800 */
[----:B------:R-:W-:Y:S05]  /*0010*/  EXIT ;  /* 0x000000000000794d */ /* 0x000fea0003800000 */
.L_x_5:
        /* <DEDUP_REMOVED lines=14> */
.L_x_50:


//--------------------- .text._ZN7cutlass13device_kernelIN5flash11enable_sm90INS1_16FlashAttnFwdSm90INS1_25CollectiveMainloopFwdSm90ILi2EN4cute5tupleIJNS5_1CILi1EEES8_S8_EEENS6_IJNS7_ILi128EEENS7_ILi80EEENS7_ILi256EEEEEELi256ENS_6half_tEfNS_4arch4Sm90ELb1ELb0ELb1ELb0ELb1ELb0ELb0ELb1ELb1ELb1ELb0ELb0EEENS1_21CollectiveEpilogueFwdINS6_IJSA_SC_SB_EEES9_SE_SG_Li256ELb0ELb1ELb0ELb0EEENS1_30DynamicPersistentTileSchedulerILi256ELi128ELb0ELb1ELb1EEEEEEEEEvNT_6ParamsE --------------------------
	.section	.text._ZN7cutlass13device_kernelIN5flash11enable_sm90INS1_16FlashAttnFwdSm90INS1_25CollectiveMainloopFwdSm90ILi2EN4cute5tupleIJNS5_1CILi1EEES8_S8_EEENS6_IJNS7_ILi128EEENS7_ILi80EEENS7_ILi256EEEEEELi256ENS_6half_tEfNS_4arch4Sm90ELb1ELb0ELb1ELb0ELb1ELb0ELb0ELb1ELb1ELb1ELb0ELb0EEENS1_21CollectiveEpilogueFwdINS6_IJSA_SC_SB_EEES9_SE_SG_Li256ELb0ELb1ELb0ELb0EEENS1_30DynamicPersistentTileSchedulerILi256ELi128ELb0ELb1ELb1EEEEEEEEEvNT_6ParamsE,"ax",@progbits
	.align	128
.text._ZN7cutlass13device_kernelIN5flash11enable_sm90INS1_16FlashAttnFwdSm90INS1_25CollectiveMainloopFwdSm90ILi2EN4cute5tupleIJNS5_1CILi1EEES8_S8_EEENS6_IJNS7_ILi128EEENS7_ILi80EEENS7_ILi256EEEEEELi256ENS_6half_tEfNS_4arch4Sm90ELb1ELb0ELb1ELb0ELb1ELb0ELb0ELb1ELb1ELb1ELb0ELb0EEENS1_21CollectiveEpilogueFwdINS6_IJSA_SC_SB_EEES9_SE_SG_Li256ELb0ELb1ELb0ELb0EEENS1_30DynamicPersistentTileSchedulerILi256ELi128ELb0ELb1ELb1EEEEEEEEEvNT_6ParamsE:
        .type           _ZN7cutlass13device_kernelIN5flash11enable_sm90INS1_16FlashAttnFwdSm90INS1_25CollectiveMainloopFwdSm90ILi2EN4cute5tupleIJNS5_1CILi1EEES8_S8_EEENS6_IJNS7_ILi128EEENS7_ILi80EEENS7_ILi256EEEEEELi256ENS_6half_tEfNS_4arch4Sm90ELb1ELb0ELb1ELb0ELb1ELb0ELb0ELb1ELb1ELb1ELb0ELb0EEENS1_21CollectiveEpilogueFwdINS6_IJSA_SC_SB_EEES9_SE_SG_Li256ELb0ELb1ELb0ELb0EEENS1_30DynamicPersistentTileSchedulerILi256ELi128ELb0ELb1ELb1EEEEEEEEEvNT_6ParamsE,@function
        .size           _ZN7cutlass13device_kernelIN5flash11enable_sm90INS1_16FlashAttnFwdSm90INS1_25CollectiveMainloopFwdSm90ILi2EN4cute5tupleIJNS5_1CILi1EEES8_S8_EEENS6_IJNS7_ILi128EEENS7_ILi80EEENS7_ILi256EEEEEELi256ENS_6half_tEfNS_4arch4Sm90ELb1ELb0ELb1ELb0ELb1ELb0ELb0ELb1ELb1ELb1ELb0ELb0EEENS1_21CollectiveEpilogueFwdINS6_IJSA_SC_SB_EEES9_SE_SG_Li256ELb0ELb1ELb0ELb0EEENS1_30DynamicPersistentTileSchedulerILi256ELi128ELb0ELb1ELb1EEEEEEEEEvNT_6ParamsE,(.L_x_51 - _ZN7cutlass13device_kernelIN5flash11enable_sm90INS1_16FlashAttnFwdSm90INS1_25CollectiveMainloopFwdSm90ILi2EN4cute5tupleIJNS5_1CILi1EEES8_S8_EEENS6_IJNS7_ILi128EEENS7_ILi80EEENS7_ILi256EEEEEELi256ENS_6half_tEfNS_4arch4Sm90ELb1ELb0ELb1ELb0ELb1ELb0ELb0ELb1ELb1ELb1ELb0ELb0EEENS1_21CollectiveEpilogueFwdINS6_IJSA_SC_SB_EEES9_SE_SG_Li256ELb0ELb1ELb0ELb0EEENS1_30DynamicPersistentTileSchedulerILi256ELi128ELb0ELb1ELb1EEEEEEEEEvNT_6ParamsE)
        .other          _ZN7cutlass13device_kernelIN5flash11enable_sm90INS1_16FlashAttnFwdSm90INS1_25CollectiveMainloopFwdSm90ILi2EN4cute5tupleIJNS5_1CILi1EEES8_S8_EEENS6_IJNS7_ILi128EEENS7_ILi80EEENS7_ILi256EEEEEELi256ENS_6half_tEfNS_4arch4Sm90ELb1ELb0ELb1ELb0ELb1ELb0ELb0ELb1ELb1ELb1ELb0ELb0EEENS1_21CollectiveEpilogueFwdINS6_IJSA_SC_SB_EEES9_SE_SG_Li256ELb0ELb1ELb0ELb0EEENS1_30DynamicPersistentTileSchedulerILi256ELi128ELb0ELb1ELb1EEEEEEEEEvNT_6ParamsE,@"STO_CUDA_ENTRY STV_DEFAULT"
_ZN7cutlass13device_kernelIN5flash11enable_sm90INS1_16FlashAttnFwdSm90INS1_25CollectiveMainloopFwdSm90ILi2EN4cute5tupleIJNS5_1CILi1EEES8_S8_EEENS6_IJNS7_ILi128EEENS7_ILi80EEENS7_ILi256EEEEEELi256ENS_6half_tEfNS_4arch4Sm90ELb1ELb0ELb1ELb0ELb1ELb0ELb0ELb1ELb1ELb1ELb0ELb0EEENS1_21CollectiveEpilogueFwdINS6_IJSA_SC_SB_EEES9_SE_SG_Li256ELb0ELb1ELb0ELb0EEENS1_30DynamicPersistentTileSchedulerILi256ELi128ELb0ELb1ELb1EEEEEEEEEvNT_6ParamsE:
[----:B------:R-:W-:Y:S01]  /*0000*/  LDC R1, c[0x0][0x37c] ;  /* 0x0000df00ff017b82 */ /* 0x000fe20000000800 */
[----:B------:R-:W-:Y:S05]  /*0010*/  EXIT ;  /* 0x000000000000794d */ /* 0x000fea0003800000 */
.L_x_6:
        /* <DEDUP_REMOVED lines=14> */
.L_x_51:


//--------------------- .text._ZN7cutlass13device_kernelIN5flash11enable_sm90INS1_16FlashAttnFwdSm90INS1_25CollectiveMainloopFwdSm90ILi2EN4cute5tupleIJNS5_1CILi1EEES8_S8_EEENS6_IJNS7_ILi128EEENS7_ILi80EEENS7_ILi256EEEEEELi256ENS_6half_tEfNS_4arch4Sm90ELb1ELb0ELb1ELb1ELb1ELb0ELb0ELb1ELb1ELb1ELb0ELb0EEENS1_21CollectiveEpilogueFwdINS6_IJSA_SC_SB_EEES9_SE_SG_Li256ELb1ELb1ELb0ELb0EEENS1_36VarlenDynamicPersistentTileSchedulerILi128ELi80ELi256ELi128ELb0ELb1ELb1ELb1ELb1ELb1EEEEEEEEEvNT_6ParamsE --------------------------
	.section	.text._ZN7cutlass13device_kernelIN5flash11enable_sm90INS1_16FlashAttnFwdSm90INS1_25CollectiveMainloopFwdSm90ILi2EN4cute5tupleIJNS5_1CILi1EEES8_S8_EEENS6_IJNS7_ILi128EEENS7_ILi80EEENS7_ILi256EEEEEELi256ENS_6half_tEfNS_4arch4Sm90ELb1ELb0ELb1ELb1ELb1ELb0ELb0ELb1ELb1ELb1ELb0ELb0EEENS1_21CollectiveEpilogueFwdINS6_IJSA_SC_SB_EEES9_SE_SG_Li256ELb1ELb1ELb0ELb0EEENS1_36VarlenDynamicPersistentTileSchedulerILi128ELi80ELi256ELi128ELb0ELb1ELb1ELb1ELb1ELb1EEEEEEEEEvNT_6ParamsE,"ax",@progbits
	.align	128
.text._ZN7cutlass13device_kernelIN5flash11enable_sm90INS1_16FlashAttnFwdSm90INS1_25CollectiveMainloopFwdSm90ILi2EN4cute5tupleIJNS5_1CILi1EEES8_S8_EEENS6_IJNS7_ILi128EEENS7_ILi80EEENS7_ILi256EEEEEELi256ENS_6half_tEfNS_4arch4Sm90ELb1ELb0ELb1ELb1ELb1ELb0ELb0ELb1ELb1ELb1ELb0ELb0EEENS1_21CollectiveEpilogueFwdINS6_IJSA_SC_SB_EEES9_SE_SG_Li256ELb1ELb1ELb0ELb0EEENS1_36VarlenDynamicPersistentTileSchedulerILi128ELi80ELi256ELi128ELb0ELb1ELb1ELb1ELb1ELb1EEEEEEEEEvNT_6ParamsE:
        .type           _ZN7cutlass13device_kernelIN5flash11enable_sm90INS1_16FlashAttnFwdSm90INS1_25CollectiveMainloopFwdSm90ILi2EN4cute5tupleIJNS5_1CILi1EEES8_S8_EEENS6_IJNS7_ILi128EEENS7_ILi80EEENS7_ILi256EEEEEELi256ENS_6half_tEfNS_4arch4Sm90ELb1ELb0ELb1ELb1ELb1ELb0ELb0ELb1ELb1ELb1ELb0ELb0EEENS1_21CollectiveEpilogueFwdINS6_IJSA_SC_SB_EEES9_SE_SG_Li256ELb1ELb1ELb0ELb0EEENS1_36VarlenDynamicPersistentTileSchedulerILi128ELi80ELi256ELi128ELb0ELb1ELb1ELb1ELb1ELb1EEEEEEEEEvNT_6ParamsE,@function
        .size           _ZN7cutlass13device_kernelIN5flash11enable_sm90INS1_16FlashAttnFwdSm90INS1_25CollectiveMainloopFwdSm90ILi2EN4cute5tupleIJNS5_1CILi1EEES8_S8_EEENS6_IJNS7_ILi128EEENS7_ILi80EEENS7_ILi256EEEEEELi256ENS_6half_tEfNS_4arch4Sm90ELb1ELb0ELb1ELb1ELb1ELb0ELb0ELb1ELb1ELb1ELb0ELb0EEENS1_21CollectiveEpilogueFwdINS6_IJSA_SC_SB_EEES9_SE_SG_Li256ELb1ELb1ELb0ELb0EEENS1_36VarlenDynamicPersistentTileSchedulerILi128ELi80ELi256ELi128ELb0ELb1ELb1ELb1ELb1ELb1EEEEEEEEEvNT_6ParamsE,(.L_x_52 - _ZN7cutlass13device_kernelIN5flash11enable_sm90INS1_16FlashAttnFwdSm90INS1_25CollectiveMainloopFwdSm90ILi2EN4cute5tupleIJNS5_1CILi1EEES8_S8_EEENS6_IJNS7_ILi128EEENS7_ILi80EEENS7_ILi256EEEEEELi256ENS_6half_tEfNS_4arch4Sm90ELb1ELb0ELb1ELb1ELb1ELb0ELb0ELb1ELb1ELb1ELb0ELb0EEENS1_21CollectiveEpilogueFwdINS6_IJSA_SC_SB_EEES9_SE_SG_Li256ELb1ELb1ELb0ELb0EEENS1_36VarlenDynamicPersistentTileSchedulerILi128ELi80ELi256ELi128ELb0ELb1ELb1ELb1ELb1ELb1EEEEEEEEEvNT_6ParamsE)
        .other          _ZN7cutlass13device_kernelIN5flash11enable_sm90INS1_16FlashAttnFwdSm90INS1_25CollectiveMainloopFwdSm90ILi2EN4cute5tupleIJNS5_1CILi1EEES8_S8_EEENS6_IJNS7_ILi128EEENS7_ILi80EEENS7_ILi256EEEEEELi256ENS_6half_tEfNS_4arch4Sm90ELb1ELb0ELb1ELb1ELb1ELb0ELb0ELb1ELb1ELb1ELb0ELb0EEENS1_21CollectiveEpilogueFwdINS6_IJSA_SC_SB_EEES9_SE_SG_Li256ELb1ELb1ELb0ELb0EEENS1_36VarlenDynamicPersistentTileSchedulerILi128ELi80ELi256ELi128ELb0ELb1ELb1ELb1ELb1ELb1EEEEEEEEEvNT_6ParamsE,@"STO_CUDA_ENTRY STV_DEFAULT"
_ZN7cutlass13device_kernelIN5flash11enable_sm90INS1_16FlashAttnFwdSm90INS1_25CollectiveMainloopFwdSm90ILi2EN4cute5tupleIJNS5_1CILi1EEES8_S8_EEENS6_IJNS7_ILi128EEENS7_ILi80EEENS7_ILi256EEEEEELi256ENS_6half_tEfNS_4arch4Sm90ELb1ELb0ELb1ELb1ELb1ELb0ELb0ELb1ELb1ELb1ELb0ELb0EEENS1_21CollectiveEpilogueFwdINS6_IJSA_SC_SB_EEES9_SE_SG_Li256ELb1ELb1ELb0ELb0EEENS1_36VarlenDynamicPersistentTileSchedulerILi128ELi80ELi256ELi128ELb0ELb1ELb1ELb1ELb1ELb1EEEEEEEEEvNT_6ParamsE:
[----:B------:R-:W-:Y:S01]  /*0000*/  LDC R1, c[0x0][0x37c] ;  /* 0x0000df00ff017b82 */ /* 0x000fe20000000800 */
[----:B------:R-:W-:Y:S05]  /*0010*/  EXIT ;  /* 0x000000000000794d */ /* 0x000fea0003800000 */
.L_x_7:
        /* <DEDUP_REMOVED lines=14> */
.L_x_52:


//--------------------- .text._ZN7cutlass13device_kernelIN5flash11enable_sm90INS1_16FlashAttnFwdSm90INS1_25CollectiveMainloopFwdSm90ILi2EN4cute5tupleIJNS5_1CILi1EEES8_S8_EEENS6_IJNS7_ILi128EEENS7_ILi80EEENS7_ILi256EEEEEELi256ENS_6half_tEfNS_4arch4Sm90ELb1ELb0ELb1ELb1ELb1ELb1ELb0ELb1ELb1ELb1ELb0ELb0EEENS1_21CollectiveEpilogueFwdINS6_IJSA_SC_SB_EEES9_SE_SG_Li256ELb1ELb1ELb0ELb0EEENS1_36VarlenDynamicPersistentTileSchedulerILi128ELi80ELi256ELi128ELb0ELb1ELb1ELb1ELb1ELb1EEEEEEEEEvNT_6ParamsE --------------------------
	.section	.text._ZN7cutlass13device_kernelIN5flash11enable_sm90INS1_16FlashAttnFwdSm90INS1_25CollectiveMainloopFwdSm90ILi2EN4cute5tupleIJNS5_1CILi1EEES8_S8_EEENS6_IJNS7_ILi128EEENS7_ILi80EEENS7_ILi256EEEEEELi256ENS_6half_tEfNS_4arch4Sm90ELb1ELb0ELb1ELb1ELb1ELb1ELb0ELb1ELb1ELb1ELb0ELb0EEENS1_21CollectiveEpilogueFwdINS6_IJSA_SC_SB_EEES9_SE_SG_Li256ELb1ELb1ELb0ELb0EEENS1_36VarlenDynamicPersistentTileSchedulerILi128ELi80ELi256ELi128ELb0ELb1ELb1ELb1ELb1ELb1EEEEEEEEEvNT_6ParamsE,"ax",@progbits
	.align	128
.text._ZN7cutlass13device_kernelIN5flash11enable_sm90INS1_16FlashAttnFwdSm90INS1_25CollectiveMainloopFwdSm90ILi2EN4cute5tupleIJNS5_1CILi1EEES8_S8_EEENS6_IJNS7_ILi128EEENS7_ILi80EEENS7_ILi256EEEEEELi256ENS_6half_tEfNS_4arch4Sm90ELb1ELb0ELb1ELb1ELb1ELb1ELb0ELb1ELb1ELb1ELb0ELb0EEENS1_21CollectiveEpilogueFwdINS6_IJSA_SC_SB_EEES9_SE_SG_Li256ELb1ELb1ELb0ELb0EEENS1_36VarlenDynamicPersistentTileSchedulerILi128ELi80ELi256ELi128ELb0ELb1ELb1ELb1ELb1ELb1EEEEEEEEEvNT_6ParamsE:
        .type           _ZN7cutlass13device_kernelIN5flash11enable_sm90INS1_16FlashAttnFwdSm90INS1_25CollectiveMainloopFwdSm90ILi2EN4cute5tupleIJNS5_1CILi1EEES8_S8_EEENS6_IJNS7_ILi128EEENS7_ILi80EEENS7_ILi256EEEEEELi256ENS_6half_tEfNS_4arch4Sm90ELb1ELb0ELb1ELb1ELb1ELb1ELb0ELb1ELb1ELb1ELb0ELb0EEENS1_21CollectiveEpilogueFwdINS6_IJSA_SC_SB_EEES9_SE_SG_Li256ELb1ELb1ELb0ELb0EEENS1_36VarlenDynamicPersistentTileSchedulerILi128ELi80ELi256ELi128ELb0ELb1ELb1ELb1ELb1ELb1EEEEEEEEEvNT_6ParamsE,@function
        .size           _ZN7cutlass13device_kernelIN5flash11enable_sm90INS1_16FlashAttnFwdSm90INS1_25CollectiveMainloopFwdSm90ILi2EN4cute5tupleIJNS5_1CILi1EEES8_S8_EEENS6_IJNS7_ILi128EEENS7_ILi80EEENS7_ILi256EEEEEELi256ENS_6half_tEfNS_4arch4Sm90ELb1ELb0ELb1ELb1ELb1ELb1ELb0ELb1ELb1ELb1ELb0ELb0EEENS1_21CollectiveEpilogueFwdINS6_IJSA_SC_SB_EEES9_SE_SG_Li256ELb1ELb1ELb0ELb0EEENS1_36VarlenDynamicPersistentTileSchedulerILi128ELi80ELi256ELi128ELb0ELb1ELb1ELb1ELb1ELb1EEEEEEEEEvNT_6ParamsE,(.L_x_53 - _ZN7cutlass13device_kernelIN5flash11enable_sm90INS1_16FlashAttnFwdSm90INS1_25CollectiveMainloopFwdSm90ILi2EN4cute5tupleIJNS5_1CILi1EEES8_S8_EEENS6_IJNS7_ILi128EEENS7_ILi80EEENS7_ILi256EEEEEELi256ENS_6half_tEfNS_4arch4Sm90ELb1ELb0ELb1ELb1ELb1ELb1ELb0ELb1ELb1ELb1ELb0ELb0EEENS1_21CollectiveEpilogueFwdINS6_IJSA_SC_SB_EEES9_SE_SG_Li256ELb1ELb1ELb0ELb0EEENS1_36VarlenDynamicPersistentTileSchedulerILi128ELi80ELi256ELi128ELb0ELb1ELb1ELb1ELb1ELb1EEEEEEEEEvNT_6ParamsE)
        .other          _ZN7cutlass13device_kernelIN5flash11enable_sm90INS1_16FlashAttnFwdSm90INS1_25CollectiveMainloopFwdSm90ILi2EN4cute5tupleIJNS5_1CILi1EEES8_S8_EEENS6_IJNS7_ILi128EEENS7_ILi80EEENS7_ILi256EEEEEELi256ENS_6half_tEfNS_4arch4Sm90ELb1ELb0ELb1ELb1ELb1ELb1ELb0ELb1ELb1ELb1ELb0ELb0EEENS1_21CollectiveEpilogueFwdINS6_IJSA_SC_SB_EEES9_SE_SG_Li256ELb1ELb1ELb0ELb0EEENS1_36VarlenDynamicPersistentTileSchedulerILi128ELi80ELi256ELi128ELb0ELb1ELb1ELb1ELb1ELb1EEEEEEEEEvNT_6ParamsE,@"STO_CUDA_ENTRY STV_DEFAULT"
_ZN7cutlass13device_kernelIN5flash11enable_sm90INS1_16FlashAttnFwdSm90INS1_25CollectiveMainloopFwdSm90ILi2EN4cute5tupleIJNS5_1CILi1EEES8_S8_EEENS6_IJNS7_ILi128EEENS7_ILi80EEENS7_ILi256EEEEEELi256ENS_6half_tEfNS_4arch4Sm90ELb1ELb0ELb1ELb1ELb1ELb1ELb0ELb1ELb1ELb1ELb0ELb0EEENS1_21CollectiveEpilogueFwdINS6_IJSA_SC_SB_EEES9_SE_SG_Li256ELb1ELb1ELb0ELb0EEENS1_36VarlenDynamicPersistentTileSchedulerILi128ELi80ELi256ELi128ELb0ELb1ELb1ELb1ELb1ELb1EEEEEEEEEvNT_6ParamsE:
[----:B------:R-:W-:Y:S01]  /*0000*/  LDC R1, c[0x0][0x37c] ;  /* 0x0000df00ff017b82 */ /* 0x000fe20000000800 */
[----:B------:R-:W-:Y:S05]  /*0010*/  EXIT ;  /* 0x000000000000794d */ /* 0x000fea0003800000 */
.L_x_8:
        /* <DEDUP_REMOVED lines=14> */
.L_x_53:


//--------------------- .text._ZN7cutlass13device_kernelIN5flash11enable_sm90INS1_16FlashAttnFwdSm90INS1_25CollectiveMainloopFwdSm90ILi2EN4cute5tupleIJNS5_1CILi1EEES8_S8_EEENS6_IJNS7_ILi128EEENS7_ILi96EEENS7_ILi192EEEEEELi192ENS_6half_tEfNS_4arch4Sm90ELb0ELb0ELb1ELb0ELb1ELb0ELb0ELb1ELb1ELb1ELb0ELb0EEENS1_21CollectiveEpilogueFwdINS6_IJSA_SC_SB_EEES9_SE_SG_Li256ELb0ELb1ELb0ELb0EEENS1_29StaticPersistentTileSchedulerILb0EEEEEEEEEvNT_6ParamsE --------------------------
	.section	.text._ZN7cutlass13device_kernelIN5flash11enable_sm90INS1_16FlashAttnFwdSm90INS1_25CollectiveMainloopFwdSm90ILi2EN4cute5tupleIJNS5_1CILi1EEES8_S8_EEENS6_IJNS7_ILi128EEENS7_ILi96EEENS7_ILi192EEEEEELi192ENS_6half_tEfNS_4arch4Sm90ELb0ELb0ELb1ELb0ELb1ELb0ELb0ELb1ELb1ELb1ELb0ELb0EEENS1_21CollectiveEpilogueFwdINS6_IJSA_SC_SB_EEES9_SE_SG_Li256ELb0ELb1ELb0ELb0EEENS1_29StaticPersistentTileSchedulerILb0EEEEEEEEEvNT_6ParamsE,"ax",@progbits
	.align	128
.text._ZN7cutlass13device_kernelIN5flash11enable_sm90INS1_16FlashAttnFwdSm90INS1_25CollectiveMainloopFwdSm90ILi2EN4cute5tupleIJNS5_1CILi1EEES8_S8_EEENS6_IJNS7_ILi128EEENS7_ILi96EEENS7_ILi192EEEEEELi192ENS_6half_tEfNS_4arch4Sm90ELb0ELb0ELb1ELb0ELb1ELb0ELb0ELb1ELb1ELb1ELb0ELb0EEENS1_21CollectiveEpilogueFwdINS6_IJSA_SC_SB_EEES9_SE_SG_Li256ELb0ELb1ELb0ELb0EEENS1_29StaticPersistentTileSchedulerILb0EEEEEEEEEvNT_6ParamsE:
        .type           _ZN7cutlass13device_kernelIN5flash11enable_sm90INS1_16FlashAttnFwdSm90INS1_25CollectiveMainloopFwdSm90ILi2EN4cute5tupleIJNS5_1CILi1EEES8_S8_EEENS6_IJNS7_ILi128EEENS7_ILi96EEENS7_ILi192EEEEEELi192ENS_6half_tEfNS_4arch4Sm90ELb0ELb0ELb1ELb0ELb1ELb0ELb0ELb1ELb1ELb1ELb0ELb0EEENS1_21CollectiveEpilogueFwdINS6_IJSA_SC_SB_EEES9_SE_SG_Li256ELb0ELb1ELb0ELb0EEENS1_29StaticPersistentTileSchedulerILb0EEEEEEEEEvNT_6ParamsE,@function
        .size           _ZN7cutlass13device_kernelIN5flash11enable_sm90INS1_16FlashAttnFwdSm90INS1_25CollectiveMainloopFwdSm90ILi2EN4cute5tupleIJNS5_1CILi1EEES8_S8_EEENS6_IJNS7_ILi128EEENS7_ILi96EEENS7_ILi192EEEEEELi192ENS_6half_tEfNS_4arch4Sm90ELb0ELb0ELb1ELb0ELb1ELb0ELb0ELb1ELb1ELb1ELb0ELb0EEENS1_21CollectiveEpilogueFwdINS6_IJSA_SC_SB_EEES9_SE_SG_Li256ELb0ELb1ELb0ELb0EEENS1_29StaticPersistentTileSchedulerILb0EEEEEEEEEvNT_6ParamsE,(.L_x_54 - _ZN7cutlass13device_kernelIN5flash11enable_sm90INS1_16FlashAttnFwdSm90INS1_25CollectiveMainloopFwdSm90ILi2EN4cute5tupleIJNS5_1CILi1EEES8_S8_EEENS6_IJNS7_ILi128EEENS7_ILi96EEENS7_ILi192EEEEEELi192ENS_6half_tEfNS_4arch4Sm90ELb0ELb0ELb1ELb0ELb1ELb0ELb0ELb1ELb1ELb1ELb0ELb0EEENS1_21CollectiveEpilogueFwdINS6_IJSA_SC_SB_EEES9_SE_SG_Li256ELb0ELb1ELb0ELb0EEENS1_29StaticPersistentTileSchedulerILb0EEEEEEEEEvNT_6ParamsE)
        .other          _ZN7cutlass13device_kernelIN5flash11enable_sm90INS1_16FlashAttnFwdSm90INS1_25CollectiveMainloopFwdSm90ILi2EN4cute5tupleIJNS5_1CILi1EEES8_S8_EEENS6_IJNS7_ILi128EEENS7_ILi96EEENS7_ILi192EEEEEELi192ENS_6half_tEfNS_4arch4Sm90ELb0ELb0ELb1ELb0ELb1ELb0ELb0ELb1ELb1ELb1ELb0ELb0EEENS1_21CollectiveEpilogueFwdINS6_IJSA_SC_SB_EEES9_SE_SG_Li256ELb0ELb1ELb0ELb0EEENS1_29StaticPersistentTileSchedulerILb0EEEEEEEEEvNT_6ParamsE,@"STO_CUDA_ENTRY STV_DEFAULT"
_ZN7cutlass13device_kernelIN5flash11enable_sm90INS1_16FlashAttnFwdSm90INS1_25CollectiveMainloopFwdSm90ILi2EN4cute5tupleIJNS5_1CILi1EEES8_S8_EEENS6_IJNS7_ILi128EEENS7_ILi96EEENS7_ILi192EEEEEELi192ENS_6half_tEfNS_4arch4Sm90ELb0ELb0ELb1ELb0ELb1ELb0ELb0ELb1ELb1ELb1ELb0ELb0EEENS1_21CollectiveEpilogueFwdINS6_IJSA_SC_SB_EEES9_SE_SG_Li256ELb0ELb1ELb0ELb0EEENS1_29StaticPersistentTileSchedulerILb0EEEEEEEEEvNT_6ParamsE:
[----:B------:R-:W-:Y:S01]  /*0000*/  LDC R1, c[0x0][0x37c] ;  /* 0x0000df00ff017b82 */ /* 0x000fe20000000800 */
[----:B------:R-:W-:Y:S05]  /*0010*/  EXIT ;  /* 0x000000000000794d */ /* 0x000fea0003800000 */
.L_x_9:
        /* <DEDUP_REMOVED lines=14> */
.L_x_54:


//--------------------- .text._ZN7cutlass13device_kernelIN5flash11enable_sm90INS1_16FlashAttnFwdSm90INS1_25CollectiveMainloopFwdSm90ILi2EN4cute5tupleIJNS5_1CILi1EEES8_S8_EEENS6_IJNS7_ILi128EEENS7_ILi96EEENS7_ILi192EEEEEELi192ENS_6half_tEfNS_4arch4Sm90ELb0ELb0ELb1ELb1ELb1ELb0ELb0ELb1ELb1ELb1ELb0ELb0EEENS1_21CollectiveEpilogueFwdINS6_IJSA_SC_SB_EEES9_SE_SG_Li256ELb1ELb1ELb0ELb0EEENS1_36VarlenDynamicPersistentTileSchedulerILi128ELi96ELi256ELi128ELb0ELb1ELb1ELb0ELb1ELb1EEEEEEEEEvNT_6ParamsE --------------------------
	.section	.text._ZN7cutlass13device_kernelIN5flash11enable_sm90INS1_16FlashAttnFwdSm90INS1_25CollectiveMainloopFwdSm90ILi2EN4cute5tupleIJNS5_1CILi1EEES8_S8_EEENS6_IJNS7_ILi128EEENS7_ILi96EEENS7_ILi192EEEEEELi192ENS_6half_tEfNS_4arch4Sm90ELb0ELb0ELb1ELb1ELb1ELb0ELb0ELb1ELb1ELb1ELb0ELb0EEENS1_21CollectiveEpilogueFwdINS6_IJSA_SC_SB_EEES9_SE_SG_Li256ELb1ELb1ELb0ELb0EEENS1_36VarlenDynamicPersistentTileSchedulerILi128ELi96ELi256ELi128ELb0ELb1ELb1ELb0ELb1ELb1EEEEEEEEEvNT_6ParamsE,"ax",@progbits
	.align	128
.text._ZN7cutlass13device_kernelIN5flash11enable_sm90INS1_16FlashAttnFwdSm90INS1_25CollectiveMainloopFwdSm90ILi2EN4cute5tupleIJNS5_1CILi1EEES8_S8_EEENS6_IJNS7_ILi128EEENS7_ILi96EEENS7_ILi192EEEEEELi192ENS_6half_tEfNS_4arch4Sm90ELb0ELb0ELb1ELb1ELb1ELb0ELb0ELb1ELb1ELb1ELb0ELb0EEENS1_21CollectiveEpilogueFwdINS6_IJSA_SC_SB_EEES9_SE_SG_Li256ELb1ELb1ELb0ELb0EEENS1_36VarlenDynamicPersistentTileSchedulerILi128ELi96ELi256ELi128ELb0ELb1ELb1ELb0ELb1ELb1EEEEEEEEEvNT_6ParamsE:
        .type           _ZN7cutlass13device_kernelIN5flash11enable_sm90INS1_16FlashAttnFwdSm90INS1_25CollectiveMainloopFwdSm90ILi2EN4cute5tupleIJNS5_1CILi1EEES8_S8_EEENS6_IJNS7_ILi128EEENS7_ILi96EEENS7_ILi192EEEEEELi192ENS_6half_tEfNS_4arch4Sm90ELb0ELb0ELb1ELb1ELb1ELb0ELb0ELb1ELb1ELb1ELb0ELb0EEENS1_21CollectiveEpilogueFwdINS6_IJSA_SC_SB_EEES9_SE_SG_Li256ELb1ELb1ELb0ELb0EEENS1_36VarlenDynamicPersistentTileSchedulerILi128ELi96ELi256ELi128ELb0ELb1ELb1ELb0ELb1ELb1EEEEEEEEEvNT_6ParamsE,@function
        .size           _ZN7cutlass13device_kernelIN5flash11enable_sm90INS1_16FlashAttnFwdSm90INS1_25CollectiveMainloopFwdSm90ILi2EN4cute5tupleIJNS5_1CILi1EEES8_S8_EEENS6_IJNS7_ILi128EEENS7_ILi96EEENS7_ILi192EEEEEELi192ENS_6half_tEfNS_4arch4Sm90ELb0ELb0ELb1ELb1ELb1ELb0ELb0ELb1ELb1ELb1ELb0ELb0EEENS1_21CollectiveEpilogueFwdINS6_IJSA_SC_SB_EEES9_SE_SG_Li256ELb1ELb1ELb0ELb0EEENS1_36VarlenDynamicPersistentTileSchedulerILi128ELi96ELi256ELi128ELb0ELb1ELb1ELb0ELb1ELb1EEEEEEEEEvNT_6ParamsE,(.L_x_55 - _ZN7cutlass13device_kernelIN5flash11enable_sm90INS1_16FlashAttnFwdSm90INS1_25CollectiveMainloopFwdSm90ILi2EN4cute5tupleIJNS5_1CILi1EEES8_S8_EEENS6_IJNS7_ILi128EEENS7_ILi96EEENS7_ILi192EEEEEELi192ENS_6half_tEfNS_4arch4Sm90ELb0ELb0ELb1ELb1ELb1ELb0ELb0ELb1ELb1ELb1ELb0ELb0EEENS1_21CollectiveEpilogueFwdINS6_IJSA_SC_SB_EEES9_SE_SG_Li256ELb1ELb1ELb0ELb0EEENS1_36VarlenDynamicPersistentTileSchedulerILi128ELi96ELi256ELi128ELb0ELb1ELb1ELb0ELb1ELb1EEEEEEEEEvNT_6ParamsE)
        .other          _ZN7cutlass13device_kernelIN5flash11enable_sm90INS1_16FlashAttnFwdSm90INS1_25CollectiveMainloopFwdSm90ILi2EN4cute5tupleIJNS5_1CILi1EEES8_S8_EEENS6_IJNS7_ILi128EEENS7_ILi96EEENS7_ILi192EEEEEELi192ENS_6half_tEfNS_4arch4Sm90ELb0ELb0ELb1ELb1ELb1ELb0ELb0ELb1ELb1ELb1ELb0ELb0EEENS1_21CollectiveEpilogueFwdINS6_IJSA_SC_SB_EEES9_SE_SG_Li256ELb1ELb1ELb0ELb0EEENS1_36VarlenDynamicPersistentTileSchedulerILi128ELi96ELi256ELi128ELb0ELb1ELb1ELb0ELb1ELb1EEEEEEEEEvNT_6ParamsE,@"STO_CUDA_ENTRY STV_DEFAULT"
_ZN7cutlass13device_kernelIN5flash11enable_sm90INS1_16FlashAttnFwdSm90INS1_25CollectiveMainloopFwdSm90ILi2EN4cute5tupleIJNS5_1CILi1EEES8_S8_EEENS6_IJNS7_ILi128EEENS7_ILi96EEENS7_ILi192EEEEEELi192ENS_6half_tEfNS_4arch4Sm90ELb0ELb0ELb1ELb1ELb1ELb0ELb0ELb1ELb1ELb1ELb0ELb0EEENS1_21CollectiveEpilogueFwdINS6_IJSA_SC_SB_EEES9_SE_SG_Li256ELb1ELb1ELb0ELb0EEENS1_36VarlenDynamicPersistentTileSchedulerILi128ELi96ELi256ELi128ELb0ELb1ELb1ELb0ELb1ELb1EEEEEEEEEvNT_6ParamsE:
[----:B------:R-:W-:Y:S01]  /*0000*/  LDC R1, c[0x0][0x37c] ;  /* 0x0000df00ff017b82 */ /* 0x000fe20000000800 */
[----:B------:R-:W-:Y:S05]  /*0010*/  EXIT ;  /* 0x000000000000794d */ /* 0x000fea0003800000 */
.L_x_10:
        /* <DEDUP_REMOVED lines=14> */
.L_x_55:


//--------------------- .text._ZN7cutlass13device_kernelIN5flash11enable_sm90INS1_16FlashAttnFwdSm90INS1_25CollectiveMainloopFwdSm90ILi2EN4cute5tupleIJNS5_1CILi1EEES8_S8_EEENS6_IJNS7_ILi128EEENS7_ILi96EEENS7_ILi192EEEEEELi192ENS_6half_tEfNS_4arch4Sm90ELb0ELb0ELb1ELb1ELb1ELb1ELb0ELb1ELb1ELb1ELb0ELb0EEENS1_21CollectiveEpilogueFwdINS6_IJSA_SC_SB_EEES9_SE_SG_Li256ELb1ELb1ELb0ELb0EEENS1_36VarlenDynamicPersistentTileSchedulerILi128ELi96ELi256ELi128ELb0ELb1ELb1ELb0ELb1ELb1EEEEEEEEEvNT_6ParamsE --------------------------
	.section	.text._ZN7cutlass13device_kernelIN5flash11enable_sm90INS1_16FlashAttnFwdSm90INS1_25CollectiveMainloopFwdSm90ILi2EN4cute5tupleIJNS5_1CILi1EEES8_S8_EEENS6_IJNS7_ILi128EEENS7_ILi96EEENS7_ILi192EEEEEELi192ENS_6half_tEfNS_4arch4Sm90ELb0ELb0ELb1ELb1ELb1ELb1ELb0ELb1ELb1ELb1ELb0ELb0EEENS1_21CollectiveEpilogueFwdINS6_IJSA_SC_SB_EEES9_SE_SG_Li256ELb1ELb1ELb0ELb0EEENS1_36VarlenDynamicPersistentTileSchedulerILi128ELi96ELi256ELi128ELb0ELb1ELb1ELb0ELb1ELb1EEEEEEEEEvNT_6ParamsE,"ax",@progbits
	.align	128
.text._ZN7cutlass13device_kernelIN5flash11enable_sm90INS1_16FlashAttnFwdSm90INS1_25CollectiveMainloopFwdSm90ILi2EN4cute5tupleIJNS5_1CILi1EEES8_S8_EEENS6_IJNS7_ILi128EEENS7_ILi96EEENS7_ILi192EEEEEELi192ENS_6half_tEfNS_4arch4Sm90ELb0ELb0ELb1ELb1ELb1ELb1ELb0ELb1ELb1ELb1ELb0ELb0EEENS1_21CollectiveEpilogueFwdINS6_IJSA_SC_SB_EEES9_SE_SG_Li256ELb1ELb1ELb0ELb0EEENS1_36VarlenDynamicPersistentTileSchedulerILi128ELi96ELi256ELi128ELb0ELb1ELb1ELb0ELb1ELb1EEEEEEEEEvNT_6ParamsE:
        .type           _ZN7cutlass13device_kernelIN5flash11enable_sm90INS1_16FlashAttnFwdSm90INS1_25CollectiveMainloopFwdSm90ILi2EN4cute5tupleIJNS5_1CILi1EEES8_S8_EEENS6_IJNS7_ILi128EEENS7_ILi96EEENS7_ILi192EEEEEELi192ENS_6half_tEfNS_4arch4Sm90ELb0ELb0ELb1ELb1ELb1ELb1ELb0ELb1ELb1ELb1ELb0ELb0EEENS1_21CollectiveEpilogueFwdINS6_IJSA_SC_SB_EEES9_SE_SG_Li256ELb1ELb1ELb0ELb0EEENS1_36VarlenDynamicPersistentTileSchedulerILi128ELi96ELi256ELi128ELb0ELb1ELb1ELb0ELb1ELb1EEEEEEEEEvNT_6ParamsE,@function
        .size           _ZN7cutlass13device_kernelIN5flash11enable_sm90INS1_16FlashAttnFwdSm90INS1_25CollectiveMainloopFwdSm90ILi2EN4cute5tupleIJNS5_1CILi1EEES8_S8_EEENS6_IJNS7_ILi128EEENS7_ILi96EEENS7_ILi192EEEEEELi192ENS_6half_tEfNS_4arch4Sm90ELb0ELb0ELb1ELb1ELb1ELb1ELb0ELb1ELb1ELb1ELb0ELb0EEENS1_21CollectiveEpilogueFwdINS6_IJSA_SC_SB_EEES9_SE_SG_Li256ELb1ELb1ELb0ELb0EEENS1_36VarlenDynamicPersistentTileSchedulerILi128ELi96ELi256ELi128ELb0ELb1ELb1ELb0ELb1ELb1EEEEEEEEEvNT_6ParamsE,(.L_x_56 - _ZN7cutlass13device_kernelIN5flash11enable_sm90INS1_16FlashAttnFwdSm90INS1_25CollectiveMainloopFwdSm90ILi2EN4cute5tupleIJNS5_1CILi1EEES8_S8_EEENS6_IJNS7_ILi128EEENS7_ILi96EEENS7_ILi192EEEEEELi192ENS_6half_tEfNS_4arch4Sm90ELb0ELb0ELb1ELb1ELb1ELb1ELb0ELb1ELb1ELb1ELb0ELb0EEENS1_21CollectiveEpilogueFwdINS6_IJSA_SC_SB_EEES9_SE_SG_Li256ELb1ELb1ELb0ELb0EEENS1_36VarlenDynamicPersistentTileSchedulerILi128ELi96ELi256ELi128ELb0ELb1ELb1ELb0ELb1ELb1EEEEEEEEEvNT_6ParamsE)
        .other          _ZN7cutlass13device_kernelIN5flash11enable_sm90INS1_16FlashAttnFwdSm90INS1_25CollectiveMainloopFwdSm90ILi2EN4cute5tupleIJNS5_1CILi1EEES8_S8_EEENS6_IJNS7_ILi128EEENS7_ILi96EEENS7_ILi192EEEEEELi192ENS_6half_tEfNS_4arch4Sm90ELb0ELb0ELb1ELb1ELb1ELb1ELb0ELb1ELb1ELb1ELb0ELb0EEENS1_21CollectiveEpilogueFwdINS6_IJSA_SC_SB_EEES9_SE_SG_Li256ELb1ELb1ELb0ELb0EEENS1_36VarlenDynamicPersistentTileSchedulerILi128ELi96ELi256ELi128ELb0ELb1ELb1ELb0ELb1ELb1EEEEEEEEEvNT_6ParamsE,@"STO_CUDA_ENTRY STV_DEFAULT"
_ZN7cutlass13device_kernelIN5flash11enable_sm90INS1_16FlashAttnFwdSm90INS1_25CollectiveMainloopFwdSm90ILi2EN4cute5tupleIJNS5_1CILi1EEES8_S8_EEENS6_IJNS7_ILi128EEENS7_ILi96EEENS7_ILi192EEEEEELi192ENS_6half_tEfNS_4arch4Sm90ELb0ELb0ELb1ELb1ELb1ELb1ELb0ELb1ELb1ELb1ELb0ELb0EEENS1_21CollectiveEpilogueFwdINS6_IJSA_SC_SB_EEES9_SE_SG_Li256ELb1ELb1ELb0ELb0EEENS1_36VarlenDynamicPersistentTileSchedulerILi128ELi96ELi256ELi128ELb0ELb1ELb1ELb0ELb1ELb1EEEEEEEEEvNT_6ParamsE:
[----:B------:R-:W-:Y:S01]  /*0000*/  LDC R1, c[0x0][0x37c] ;  /* 0x0000df00ff017b82 */ /* 0x000fe20000000800 */
[----:B------:R-:W-:Y:S05]  /*0010*/  EXIT ;  /* 0x000000000000794d */ /* 0x000fea0003800000 */
.L_x_11:
        /* <DEDUP_REMOVED lines=14> */
.L_x_56:


//--------------------- .text._ZN7cutlass13device_kernelIN5flash11enable_sm90INS1_16FlashAttnFwdSm90INS1_25CollectiveMainloopFwdSm90ILi2EN4cute5tupleIJNS5_1CILi1EEES8_S8_EEENS6_IJNS7_ILi128EEENS7_ILi96EEENS7_ILi192EEEEEELi192ENS_6half_tEfNS_4arch4Sm90ELb0ELb1ELb1ELb0ELb1ELb0ELb0ELb1ELb1ELb1ELb0ELb0EEENS1_21CollectiveEpilogueFwdINS6_IJSA_SC_SB_EEES9_SE_SG_Li256ELb0ELb1ELb0ELb0EEENS1_30DynamicPersistentTileSchedulerILi256ELi128ELb0ELb1ELb1EEEEEEEEEvNT_6ParamsE --------------------------
	.section	.text._ZN7cutlass13device_kernelIN5flash11enable_sm90INS1_16FlashAttnFwdSm90INS1_25CollectiveMainloopFwdSm90ILi2EN4cute5tupleIJNS5_1CILi1EEES8_S8_EEENS6_IJNS7_ILi128EEENS7_ILi96EEENS7_ILi192EEEEEELi192ENS_6half_tEfNS_4arch4Sm90ELb0ELb1ELb1ELb0ELb1ELb0ELb0ELb1ELb1ELb1ELb0ELb0EEENS1_21CollectiveEpilogueFwdINS6_IJSA_SC_SB_EEES9_SE_SG_Li256ELb0ELb1ELb0ELb0EEENS1_30DynamicPersistentTileSchedulerILi256ELi128ELb0ELb1ELb1EEEEEEEEEvNT_6ParamsE,"ax",@progbits
	.align	128
.text._ZN7cutlass13device_kernelIN5flash11enable_sm90INS1_16FlashAttnFwdSm90INS1_25CollectiveMainloopFwdSm90ILi2EN4cute5tupleIJNS5_1CILi1EEES8_S8_EEENS6_IJNS7_ILi128EEENS7_ILi96EEENS7_ILi192EEEEEELi192ENS_6half_tEfNS_4arch4Sm90ELb0ELb1ELb1ELb0ELb1ELb0ELb0ELb1ELb1ELb1ELb0ELb0EEENS1_21CollectiveEpilogueFwdINS6_IJSA_SC_SB_EEES9_SE_SG_Li256ELb0ELb1ELb0ELb0EEENS1_30DynamicPersistentTileSchedulerILi256ELi128ELb0ELb1ELb1EEEEEEEEEvNT_6ParamsE:
        .type           _ZN7cutlass13device_kernelIN5flash11enable_sm90INS1_16FlashAttnFwdSm90INS1_25CollectiveMainloopFwdSm90ILi2EN4cute5tupleIJNS5_1CILi1EEES8_S8_EEENS6_IJNS7_ILi128EEENS7_ILi96EEENS7_ILi192EEEEEELi192ENS_6half_tEfNS_4arch4Sm90ELb0ELb1ELb1ELb0ELb1ELb0ELb0ELb1ELb1ELb1ELb0ELb0EEENS1_21CollectiveEpilogueFwdINS6_IJSA_SC_SB_EEES9_SE_SG_Li256ELb0ELb1ELb0ELb0EEENS1_30DynamicPersistentTileSchedulerILi256ELi128ELb0ELb1ELb1EEEEEEEEEvNT_6ParamsE,@function
        .size           _ZN7cutlass13device_kernelIN5flash11enable_sm90INS1_16FlashAttnFwdSm90INS1_25CollectiveMainloopFwdSm90ILi2EN4cute5tupleIJNS5_1CILi1EEES8_S8_EEENS6_IJNS7_ILi128EEENS7_ILi96EEENS7_ILi192EEEEEELi192ENS_6half_tEfNS_4arch4Sm90ELb0ELb1ELb1ELb0ELb1ELb0ELb0ELb1ELb1ELb1ELb0ELb0EEENS1_21CollectiveEpilogueFwdINS6_IJSA_SC_SB_EEES9_SE_SG_Li256ELb0ELb1ELb0ELb0EEENS1_30DynamicPersistentTileSchedulerILi256ELi128ELb0ELb1ELb1EEEEEEEEEvNT_6ParamsE,(.L_x_57 - _ZN7cutlass13device_kernelIN5flash11enable_sm90INS1_16FlashAttnFwdSm90INS1_25CollectiveMainloopFwdSm90ILi2EN4cute5tupleIJNS5_1CILi1EEES8_S8_EEENS6_IJNS7_ILi128EEENS7_ILi96EEENS7_ILi192EEEEEELi192ENS_6half_tEfNS_4arch4Sm90ELb0ELb1ELb1ELb0ELb1ELb0ELb0ELb1ELb1ELb1ELb0ELb0EEENS1_21CollectiveEpilogueFwdINS6_IJSA_SC_SB_EEES9_SE_SG_Li256ELb0ELb1ELb0ELb0EEENS1_30DynamicPersistentTileSchedulerILi256ELi128ELb0ELb1ELb1EEEEEEEEEvNT_6ParamsE)
        .other          _ZN7cutlass13device_kernelIN5flash11enable_sm90INS1_16FlashAttnFwdSm90INS1_25CollectiveMainloopFwdSm90ILi2EN4cute5tupleIJNS5_1CILi1EEES8_S8_EEENS6_IJNS7_ILi128EEENS7_ILi96EEENS7_ILi192EEEEEELi192ENS_6half_tEfNS_4arch4Sm90ELb0ELb1ELb1ELb0ELb1ELb0ELb0ELb1ELb1ELb1ELb0ELb0EEENS1_21CollectiveEpilogueFwdINS6_IJSA_SC_SB_EEES9_SE_SG_Li256ELb0ELb1ELb0ELb0EEENS1_30DynamicPersistentTileSchedulerILi256ELi128ELb0ELb1ELb1EEEEEEEEEvNT_6ParamsE,@"STO_CUDA_ENTRY STV_DEFAULT"
_ZN7cutlass13device_kernelIN5flash11enable_sm90INS1_16FlashAttnFwdSm90INS1_25CollectiveMainloopFwdSm90ILi2EN4cute5tupleIJNS5_1CILi1EEES8_S8_EEENS6_IJNS7_ILi128EEENS7_ILi96EEENS7_ILi192EEEEEELi192ENS_6half_tEfNS_4arch4Sm90ELb0ELb1ELb1ELb0ELb1ELb0ELb0ELb1ELb1ELb1ELb0ELb0EEENS1_21CollectiveEpilogueFwdINS6_IJSA_SC_SB_EEES9_SE_SG_Li256ELb0ELb1ELb0ELb0EEENS1_30DynamicPersistentTileSchedulerILi256ELi128ELb0ELb1ELb1EEEEEEEEEvNT_6ParamsE:
[----:B------:R-:W-:Y:S01]  /*0000*/  LDC R1, c[0x0][0x37c] ;  /* 0x0000df00ff017b82 */ /* 0x000fe20000000800 */
[----:B------:R-:W-:Y:S05]  /*0010*/  EXIT ;  /* 0x000000000000794d */ /* 0x000fea0003800000 */
.L_x_12:
        /* <DEDUP_REMOVED lines=14> */
.L_x_57:


//--------------------- .text._ZN7cutlass13device_kernelIN5flash11enable_sm90INS1_16FlashAttnFwdSm90INS1_25CollectiveMainloopFwdSm90ILi2EN4cute5tupleIJNS5_1CILi1EEES8_S8_EEENS6_IJNS7_ILi128EEENS7_ILi96EEENS7_ILi192EEEEEELi192ENS_6half_tEfNS_4arch4Sm90ELb0ELb1ELb1ELb1ELb1ELb0ELb0ELb1ELb1ELb1ELb0ELb0EEENS1_21CollectiveEpilogueFwdINS6_IJSA_SC_SB_EEES9_SE_SG_Li256ELb1ELb1ELb0ELb0EEENS1_36VarlenDynamicPersistentTileSchedulerILi128ELi96ELi256ELi128ELb0ELb1ELb1ELb1ELb0ELb1EEEEEEEEEvNT_6ParamsE --------------------------
	.section	.text._ZN7cutlass13device_kernelIN5flash11enable_sm90INS1_16FlashAttnFwdSm90INS1_25CollectiveMainloopFwdSm90ILi2EN4cute5tupleIJNS5_1CILi1EEES8_S8_EEENS6_IJNS7_ILi128EEENS7_ILi96EEENS7_ILi192EEEEEELi192ENS_6half_tEfNS_4arch4Sm90ELb0ELb1ELb1ELb1ELb1ELb0ELb0ELb1ELb1ELb1ELb0ELb0EEENS1_21CollectiveEpilogueFwdINS6_IJSA_SC_SB_EEES9_SE_SG_Li256ELb1ELb1ELb0ELb0EEENS1_36VarlenDynamicPersistentTileSchedulerILi128ELi96ELi256ELi128ELb0ELb1ELb1ELb1ELb0ELb1EEEEEEEEEvNT_6ParamsE,"ax",@progbits
	.align	128
.text._ZN7cutlass13device_kernelIN5flash11enable_sm90INS1_16FlashAttnFwdSm90INS1_25CollectiveMainloopFwdSm90ILi2EN4cute5tupleIJNS5_1CILi1EEES8_S8_EEENS6_IJNS7_ILi128EEENS7_ILi96EEENS7_ILi192EEEEEELi192ENS_6half_tEfNS_4arch4Sm90ELb0ELb1ELb1ELb1ELb1ELb0ELb0ELb1ELb1ELb1ELb0ELb0EEENS1_21CollectiveEpilogueFwdINS6_IJSA_SC_SB_EEES9_SE_SG_Li256ELb1ELb1ELb0ELb0EEENS1_36VarlenDynamicPersistentTileSchedulerILi128ELi96ELi256ELi128ELb0ELb1ELb1ELb1ELb0ELb1EEEEEEEEEvNT_6ParamsE:
        .type           _ZN7cutlass13device_kernelIN5flash11enable_sm90INS1_16FlashAttnFwdSm90INS1_25CollectiveMainloopFwdSm90ILi2EN4cute5tupleIJNS5_1CILi1EEES8_S8_EEENS6_IJNS7_ILi128EEENS7_ILi96EEENS7_ILi192EEEEEELi192ENS_6half_tEfNS_4arch4Sm90ELb0ELb1ELb1ELb1ELb1ELb0ELb0ELb1ELb1ELb1ELb0ELb0EEENS1_21CollectiveEpilogueFwdINS6_IJSA_SC_SB_EEES9_SE_SG_Li256ELb1ELb1ELb0ELb0EEENS1_36VarlenDynamicPersistentTileSchedulerILi128ELi96ELi256ELi128ELb0ELb1ELb1ELb1ELb0ELb1EEEEEEEEEvNT_6ParamsE,@function
        .size           _ZN7cutlass13device_kernelIN5flash11enable_sm90INS1_16FlashAttnFwdSm90INS1_25CollectiveMainloopFwdSm90ILi2EN4cute5tupleIJNS5_1CILi1EEES8_S8_EEENS6_IJNS7_ILi128EEENS7_ILi96EEENS7_ILi192EEEEEELi192ENS_6half_tEfNS_4arch4Sm90ELb0ELb1ELb1ELb1ELb1ELb0ELb0ELb1ELb1ELb1ELb0ELb0EEENS1_21CollectiveEpilogueFwdINS6_IJSA_SC_SB_EEES9_SE_SG_Li256ELb1ELb1ELb0ELb0EEENS1_36VarlenDynamicPersistentTileSchedulerILi128ELi96ELi256ELi128ELb0ELb1ELb1ELb1ELb0ELb1EEEEEEEEEvNT_6ParamsE,(.L_x_58 - _ZN7cutlass13device_kernelIN5flash11enable_sm90INS1_16FlashAttnFwdSm90INS1_25CollectiveMainloopFwdSm90ILi2EN4cute5tupleIJNS5_1CILi1EEES8_S8_EEENS6_IJNS7_ILi128EEENS7_ILi96EEENS7_ILi192EEEEEELi192ENS_6half_tEfNS_4arch4Sm90ELb0ELb1ELb1ELb1ELb1ELb0ELb0ELb1ELb1ELb1ELb0ELb0EEENS1_21CollectiveEpilogueFwdINS6_IJSA_SC_SB_EEES9_SE_SG_Li256ELb1ELb1ELb0ELb0EEENS1_36VarlenDynamicPersistentTileSchedulerILi128ELi96ELi256ELi128ELb0ELb1ELb1ELb1ELb0ELb1EEEEEEEEEvNT_6ParamsE)
        .other          _ZN7cutlass13device_kernelIN5flash11enable_sm90INS1_16FlashAttnFwdSm90INS1_25CollectiveMainloopFwdSm90ILi2EN4cute5tupleIJNS5_1CILi1EEES8_S8_EEENS6_IJNS7_ILi128EEENS7_ILi96EEENS7_ILi192EEEEEELi192ENS_6half_tEfNS_4arch4Sm90ELb0ELb1ELb1ELb1ELb1ELb0ELb0ELb1ELb1ELb1ELb0ELb0EEENS1_21CollectiveEpilogueFwdINS6_IJSA_SC_SB_EEES9_SE_SG_Li256ELb1ELb1ELb0ELb0EEENS1_36VarlenDynamicPersistentTileSchedulerILi128ELi96ELi256ELi128ELb0ELb1ELb1ELb1ELb0ELb1EEEEEEEEEvNT_6ParamsE,@"STO_CUDA_ENTRY STV_DEFAULT"
_ZN7cutlass13device_kernelIN5flash11enable_sm90INS1_16FlashAttnFwdSm90INS1_25CollectiveMainloopFwdSm90ILi2EN4cute5tupleIJNS5_1CILi1EEES8_S8_EEENS6_IJNS7_ILi128EEENS7_ILi96EEENS7_ILi192EEEEEELi192ENS_6half_tEfNS_4arch4Sm90ELb0ELb1ELb1ELb1ELb1ELb0ELb0ELb1ELb1ELb1ELb0ELb0EEENS1_21CollectiveEpilogueFwdINS6_IJSA_SC_SB_EEES9_SE_SG_Li256ELb1ELb1ELb0ELb0EEENS1_36VarlenDynamicPersistentTileSchedulerILi128ELi96ELi256ELi128ELb0ELb1ELb1ELb1ELb0ELb1EEEEEEEEEvNT_6ParamsE:
[----:B------:R-:W-:Y:S01]  /*0000*/  LDC R1, c[0x0][0x37c] ;  /* 0x0000df00ff017b82 */ /* 0x000fe20000000800 */
[----:B------:R-:W-:Y:S05]  /*0010*/  EXIT ;  /* 0x000000000000794d */ /* 0x000fea0003800000 */
.L_x_13:
        /* <DEDUP_REMOVED lines=14> */
.L_x_58:


//--------------------- .text._ZN7cutlass13device_kernelIN5flash11enable_sm90INS1_16FlashAttnFwdSm90INS1_25CollectiveMainloopFwdSm90ILi2EN4cute5tupleIJNS5_1CILi1EEES8_S8_EEENS6_IJNS7_ILi128EEENS7_ILi96EEENS7_ILi192EEEEEELi192ENS_6half_tEfNS_4arch4Sm90ELb0ELb1ELb1ELb1ELb1ELb1ELb0ELb1ELb1ELb1ELb0ELb0EEENS1_21CollectiveEpilogueFwdINS6_IJSA_SC_SB_EEES9_SE_SG_Li256ELb1ELb1ELb0ELb0EEENS1_36VarlenDynamicPersistentTileSchedulerILi128ELi96ELi256ELi128ELb0ELb1ELb1ELb1ELb0ELb1EEEEEEEEEvNT_6ParamsE --------------------------
	.section	.text._ZN7cutlass13device_kernelIN5flash11enable_sm90INS1_16FlashAttnFwdSm90INS1_25CollectiveMainloopFwdSm90ILi2EN4cute5tupleIJNS5_1CILi1EEES8_S8_EEENS6_IJNS7_ILi128EEENS7_ILi96EEENS7_ILi192EEEEEELi192ENS_6half_tEfNS_4arch4Sm90ELb0ELb1ELb1ELb1ELb1ELb1ELb0ELb1ELb1ELb1ELb0ELb0EEENS1_21CollectiveEpilogueFwdINS6_IJSA_SC_SB_EEES9_SE_SG_Li256ELb1ELb1ELb0ELb0EEENS1_36VarlenDynamicPersistentTileSchedulerILi128ELi96ELi256ELi128ELb0ELb1ELb1ELb1ELb0ELb1EEEEEEEEEvNT_6ParamsE,"ax",@progbits
	.align	128
.text._ZN7cutlass13device_kernelIN5flash11enable_sm90INS1_16FlashAttnFwdSm90INS1_25CollectiveMainloopFwdSm90ILi2EN4cute5tupleIJNS5_1CILi1EEES8_S8_EEENS6_IJNS7_ILi128EEENS7_ILi96EEENS7_ILi192EEEEEELi192ENS_6half_tEfNS_4arch4Sm90ELb0ELb1ELb1ELb1ELb1ELb1ELb0ELb1ELb1ELb1ELb0ELb0EEENS1_21CollectiveEpilogueFwdINS6_IJSA_SC_SB_EEES9_SE_SG_Li256ELb1ELb1ELb0ELb0EEENS1_36VarlenDynamicPersistentTileSchedulerILi128ELi96ELi256ELi128ELb0ELb1ELb1ELb1ELb0ELb1EEEEEEEEEvNT_6ParamsE:
        .type           _ZN7cutlass13device_kernelIN5flash11enable_sm90INS1_16FlashAttnFwdSm90INS1_25CollectiveMainloopFwdSm90ILi2EN4cute5tupleIJNS5_1CILi1EEES8_S8_EEENS6_IJNS7_ILi128EEENS7_ILi96EEENS7_ILi192EEEEEELi192ENS_6half_tEfNS_4arch4Sm90ELb0ELb1ELb1ELb1ELb1ELb1ELb0ELb1ELb1ELb1ELb0ELb0EEENS1_21CollectiveEpilogueFwdINS6_IJSA_SC_SB_EEES9_SE_SG_Li256ELb1ELb1ELb0ELb0EEENS1_36VarlenDynamicPersistentTileSchedulerILi128ELi96ELi256ELi128ELb0ELb1ELb1ELb1ELb0ELb1EEEEEEEEEvNT_6ParamsE,@function
        .size           _ZN7cutlass13device_kernelIN5flash11enable_sm90INS1_16FlashAttnFwdSm90INS1_25CollectiveMainloopFwdSm90ILi2EN4cute5tupleIJNS5_1CILi1EEES8_S8_EEENS6_IJNS7_ILi128EEENS7_ILi96EEENS7_ILi192EEEEEELi192ENS_6half_tEfNS_4arch4Sm90ELb0ELb1ELb1ELb1ELb1ELb1ELb0ELb1ELb1ELb1ELb0ELb0EEENS1_21CollectiveEpilogueFwdINS6_IJSA_SC_SB_EEES9_SE_SG_Li256ELb1ELb1ELb0ELb0EEENS1_36VarlenDynamicPersistentTileSchedulerILi128ELi96ELi256ELi128ELb0ELb1ELb1ELb1ELb0ELb1EEEEEEEEEvNT_6ParamsE,(.L_x_59 - _ZN7cutlass13device_kernelIN5flash11enable_sm90INS1_16FlashAttnFwdSm90INS1_25CollectiveMainloopFwdSm90ILi2EN4cute5tupleIJNS5_1CILi1EEES8_S8_EEENS6_IJNS7_ILi128EEENS7_ILi96EEENS7_ILi192EEEEEELi192ENS_6half_tEfNS_4arch4Sm90ELb0ELb1ELb1ELb1ELb1ELb1ELb0ELb1ELb1ELb1ELb0ELb0EEENS1_21CollectiveEpilogueFwdINS6_IJSA_SC_SB_EEES9_SE_SG_Li256ELb1ELb1ELb0ELb0EEENS1_36VarlenDynamicPersistentTileSchedulerILi128ELi96ELi256ELi128ELb0ELb1ELb1ELb1ELb0ELb1EEEEEEEEEvNT_6ParamsE)
        .other          _ZN7cutlass13device_kernelIN5flash11enable_sm90INS1_16FlashAttnFwdSm90INS1_25CollectiveMainloopFwdSm90ILi2EN4cute5tupleIJNS5_1CILi1EEES8_S8_EEENS6_IJNS7_ILi128EEENS7_ILi96EEENS7_ILi192EEEEEELi192ENS_6half_tEfNS_4arch4Sm90ELb0ELb1ELb1ELb1ELb1ELb1ELb0ELb1ELb1ELb1ELb0ELb0EEENS1_21CollectiveEpilogueFwdINS6_IJSA_SC_SB_EEES9_SE_SG_Li256ELb1ELb1ELb0ELb0EEENS1_36VarlenDynamicPersistentTileSchedulerILi128ELi96ELi256ELi128ELb0ELb1ELb1ELb1ELb0ELb1EEEEEEEEEvNT_6ParamsE,@"STO_CUDA_ENTRY STV_DEFAULT"
_ZN7cutlass13device_kernelIN5flash11enable_sm90INS1_16FlashAttnFwdSm90INS1_25CollectiveMainloopFwdSm90ILi2EN4cute5tupleIJNS5_1CILi1EEES8_S8_EEENS6_IJNS7_ILi128EEENS7_ILi96EEENS7_ILi192EEEEEELi192ENS_6half_tEfNS_4arch4Sm90ELb0ELb1ELb1ELb1ELb1ELb1ELb0ELb1ELb1ELb1ELb0ELb0EEENS1_21CollectiveEpilogueFwdINS6_IJSA_SC_SB_EEES9_SE_SG_Li256ELb1ELb1ELb0ELb0EEENS1_36VarlenDynamicPersistentTileSchedulerILi128ELi96ELi256ELi128ELb0ELb1ELb1ELb1ELb0ELb1EEEEEEEEEvNT_6ParamsE:
[----:B------:R-:W-:Y:S01]  /*0000*/  LDC R1, c[0x0][0x37c] ;  /* 0x0000df00ff017b82 */ /* 0x000fe20000000800 */
[----:B------:R-:W-:Y:S05]  /*0010*/  EXIT ;  /* 0x000000000000794d */ /* 0x000fea0003800000 */
.L_x_14:
        /* <DEDUP_REMOVED lines=14> */
.L_x_59:


//--------------------- .text._ZN7cutlass13device_kernelIN5flash11enable_sm90INS1_16FlashAttnFwdSm90INS1_25CollectiveMainloopFwdSm90ILi2EN4cute5tupleIJNS5_1CILi1EEES8_S8_EEENS6_IJNS7_ILi128EEENS7_ILi96EEENS7_ILi192EEEEEELi192ENS_6half_tEfNS_4arch4Sm90ELb1ELb0ELb1ELb0ELb1ELb0ELb0ELb1ELb1ELb1ELb0ELb0EEENS1_21CollectiveEpilogueFwdINS6_IJSA_SC_SB_EEES9_SE_SG_Li256ELb0ELb1ELb0ELb0EEENS1_30DynamicPersistentTileSchedulerILi256ELi128ELb0ELb1ELb1EEEEEEEEEvNT_6ParamsE --------------------------
	.section	.text._ZN7cutlass13device_kernelIN5flash11enable_sm90INS1_16FlashAttnFwdSm90INS1_25CollectiveMainloopFwdSm90ILi2EN4cute5tupleIJNS5_1CILi1EEES8_S8_EEENS6_IJNS7_ILi128EEENS7_ILi96EEENS7_ILi192EEEEEELi192ENS_6half_tEfNS_4arch4Sm90ELb1ELb0ELb1ELb0ELb1ELb0ELb0ELb1ELb1ELb1ELb0ELb0EEENS1_21CollectiveEpilogueFwdINS6_IJSA_SC_SB_EEES9_SE_SG_Li256ELb0ELb1ELb0ELb0EEENS1_30DynamicPersistentTileSchedulerILi256ELi128ELb0ELb1ELb1EEEEEEEEEvNT_6ParamsE,"ax",@progbits
	.align	128
.text._ZN7cutlass13device_kernelIN5flash11enable_sm90INS1_16FlashAttnFwdSm90INS1_25CollectiveMainloopFwdSm90ILi2EN4cute5tupleIJNS5_1CILi1EEES8_S8_EEENS6_IJNS7_ILi128EEENS7_ILi96EEENS7_ILi192EEEEEELi192ENS_6half_tEfNS_4arch4Sm90ELb1ELb0ELb1ELb0ELb1ELb0ELb0ELb1ELb1ELb1ELb0ELb0EEENS1_21CollectiveEpilogueFwdINS6_IJSA_SC_SB_EEES9_SE_SG_Li256ELb0ELb1ELb0ELb0EEENS1_30DynamicPersistentTileSchedulerILi256ELi128ELb0ELb1ELb1EEEEEEEEEvNT_6ParamsE:
        .type           _ZN7cutlass13device_kernelIN5flash11enable_sm90INS1_16FlashAttnFwdSm90INS1_25CollectiveMainloopFwdSm90ILi2EN4cute5tupleIJNS5_1CILi1EEES8_S8_EEENS6_IJNS7_ILi128EEENS7_ILi96EEENS7_ILi192EEEEEELi192ENS_6half_tEfNS_4arch4Sm90ELb1ELb0ELb1ELb0ELb1ELb0ELb0ELb1ELb1ELb1ELb0ELb0EEENS1_21CollectiveEpilogueFwdINS6_IJSA_SC_SB_EEES9_SE_SG_Li256ELb0ELb1ELb0ELb0EEENS1_30DynamicPersistentTileSchedulerILi256ELi128ELb0ELb1ELb1EEEEEEEEEvNT_6ParamsE,@function
        .size           _ZN7cutlass13device_kernelIN5flash11enable_sm90INS1_16FlashAttnFwdSm90INS1_25CollectiveMainloopFwdSm90ILi2EN4cute5tupleIJNS5_1CILi1EEES8_S8_EEENS6_IJNS7_ILi128EEENS7_ILi96EEENS7_ILi192EEEEEELi192ENS_6half_tEfNS_4arch4Sm90ELb1ELb0ELb1ELb0ELb1ELb0ELb0ELb1ELb1ELb1ELb0ELb0EEENS1_21CollectiveEpilogueFwdINS6_IJSA_SC_SB_EEES9_SE_SG_Li256ELb0ELb1ELb0ELb0EEENS1_30DynamicPersistentTileSchedulerILi256ELi128ELb0ELb1ELb1EEEEEEEEEvNT_6ParamsE,(.L_x_60 - _ZN7cutlass13device_kernelIN5flash11enable_sm90INS1_16FlashAttnFwdSm90INS1_25CollectiveMainloopFwdSm90ILi2EN4cute5tupleIJNS5_1CILi1EEES8_S8_EEENS6_IJNS7_ILi128EEENS7_ILi96EEENS7_ILi192EEEEEELi192ENS_6half_tEfNS_4arch4Sm90ELb1ELb0ELb1ELb0ELb1ELb0ELb0ELb1ELb1ELb1ELb0ELb0EEENS1_21CollectiveEpilogueFwdINS6_IJSA_SC_SB_EEES9_SE_SG_Li256ELb0ELb1ELb0ELb0EEENS1_30DynamicPersistentTileSchedulerILi256ELi128ELb0ELb1ELb1EEEEEEEEEvNT_6ParamsE)
        .other          _ZN7cutlass13device_kernelIN5flash11enable_sm90INS1_16FlashAttnFwdSm90INS1_25CollectiveMainloopFwdSm90ILi2EN4cute5tupleIJNS5_1CILi1EEES8_S8_EEENS6_IJNS7_ILi128EEENS7_ILi96EEENS7_ILi192EEEEEELi192ENS_6half_tEfNS_4arch4Sm90ELb1ELb0ELb1ELb0ELb1ELb0ELb0ELb1ELb1ELb1ELb0ELb0EEENS1_21CollectiveEpilogueFwdINS6_IJSA_SC_SB_EEES9_SE_SG_Li256ELb0ELb1ELb0ELb0EEENS1_30DynamicPersistentTileSchedulerILi256ELi128ELb0ELb1ELb1EEEEEEEEEvNT_6ParamsE,@"STO_CUDA_ENTRY STV_DEFAULT"
_ZN7cutlass13device_kernelIN5flash11enable_sm90INS1_16FlashAttnFwdSm90INS1_25CollectiveMainloopFwdSm90ILi2EN4cute5tupleIJNS5_1CILi1EEES8_S8_EEENS6_IJNS7_ILi128EEENS7_ILi96EEENS7_ILi192EEEEEELi192ENS_6half_tEfNS_4arch4Sm90ELb1ELb0ELb1ELb0ELb1ELb0ELb0ELb1ELb1ELb1ELb0ELb0EEENS1_21CollectiveEpilogueFwdINS6_IJSA_SC_SB_EEES9_SE_SG_Li256ELb0ELb1ELb0ELb0EEENS1_30DynamicPersistentTileSchedulerILi256ELi128ELb0ELb1ELb1EEEEEEEEEvNT_6ParamsE:
[----:B------:R-:W-:Y:S01]  /*0000*/  LDC R1, c[0x0][0x37c] ;  /* 0x0000df00ff017b82 */ /* 0x000fe20000000800 */
[----:B------:R-:W-:Y:S05]  /*0010*/  EXIT ;  /* 0x000000000000794d */ /* 0x000fea0003800000 */
.L_x_15:
        /* <DEDUP_REMOVED lines=14> */
.L_x_60:


//--------------------- .text._ZN7cutlass13device_kernelIN5flash11enable_sm90INS1_16FlashAttnFwdSm90INS1_25CollectiveMainloopFwdSm90ILi2EN4cute5tupleIJNS5_1CILi1EEES8_S8_EEENS6_IJNS7_ILi128EEENS7_ILi96EEENS7_ILi192EEEEEELi192ENS_6half_tEfNS_4arch4Sm90ELb1ELb0ELb1ELb1ELb1ELb0ELb0ELb1ELb1ELb1ELb0ELb0EEENS1_21CollectiveEpilogueFwdINS6_IJSA_SC_SB_EEES9_SE_SG_Li256ELb1ELb1ELb0ELb0EEENS1_36VarlenDynamicPersistentTileSchedulerILi128ELi96ELi256ELi128ELb0ELb1ELb1ELb1ELb1ELb1EEEEEEEEEvNT_6ParamsE --------------------------
	.section	.text._ZN7cutlass13device_kernelIN5flash11enable_sm90INS1_16FlashAttnFwdSm90INS1_25CollectiveMainloopFwdSm90ILi2EN4cute5tupleIJNS5_1CILi1EEES8_S8_EEENS6_IJNS7_ILi128EEENS7_ILi96EEENS7_ILi192EEEEEELi192ENS_6half_tEfNS_4arch4Sm90ELb1ELb0ELb1ELb1ELb1ELb0ELb0ELb1ELb1ELb1ELb0ELb0EEENS1_21CollectiveEpilogueFwdINS6_IJSA_SC_SB_EEES9_SE_SG_Li256ELb1ELb1ELb0ELb0EEENS1_36VarlenDynamicPersistentTileSchedulerILi128ELi96ELi256ELi128ELb0ELb1ELb1ELb1ELb1ELb1EEEEEEEEEvNT_6ParamsE,"ax",@progbits
	.align	128
.text._ZN7cutlass13device_kernelIN5flash11enable_sm90INS1_16FlashAttnFwdSm90INS1_25CollectiveMainloopFwdSm90ILi2EN4cute5tupleIJNS5_1CILi1EEES8_S8_EEENS6_IJNS7_ILi128EEENS7_ILi96EEENS7_ILi192EEEEEELi192ENS_6half_tEfNS_4arch4Sm90ELb1ELb0ELb1ELb1ELb1ELb0ELb0ELb1ELb1ELb1ELb0ELb0EEENS1_21CollectiveEpilogueFwdINS6_IJSA_SC_SB_EEES9_SE_SG_Li256ELb1ELb1ELb0ELb0EEENS1_36VarlenDynamicPersistentTileSchedulerILi128ELi96ELi256ELi128ELb0ELb1ELb1ELb1ELb1ELb1EEEEEEEEEvNT_6ParamsE:
        .type           _ZN7cutlass13device_kernelIN5flash11enable_sm90INS1_16FlashAttnFwdSm90INS1_25CollectiveMainloopFwdSm90ILi2EN4cute5tupleIJNS5_1CILi1EEES8_S8_EEENS6_IJNS7_ILi128EEENS7_ILi96EEENS7_ILi192EEEEEELi192ENS_6half_tEfNS_4arch4Sm90ELb1ELb0ELb1ELb1ELb1ELb0ELb0ELb1ELb1ELb1ELb0ELb0EEENS1_21CollectiveEpilogueFwdINS6_IJSA_SC_SB_EEES9_SE_SG_Li256ELb1ELb1ELb0ELb0EEENS1_36VarlenDynamicPersistentTileSchedulerILi128ELi96ELi256ELi128ELb0ELb1ELb1ELb1ELb1ELb1EEEEEEEEEvNT_6ParamsE,@function
        .size           _ZN7cutlass13device_kernelIN5flash11enable_sm90INS1_16FlashAttnFwdSm90INS1_25CollectiveMainloopFwdSm90ILi2EN4cute5tupleIJNS5_1CILi1EEES8_S8_EEENS6_IJNS7_ILi128EEENS7_ILi96EEENS7_ILi192EEEEEELi192ENS_6half_tEfNS_4arch4Sm90ELb1ELb0ELb1ELb1ELb1ELb0ELb0ELb1ELb1ELb1ELb0ELb0EEENS1_21CollectiveEpilogueFwdINS6_IJSA_SC_SB_EEES9_SE_SG_Li256ELb1ELb1ELb0ELb0EEENS1_36VarlenDynamicPersistentTileSchedulerILi128ELi96ELi256ELi128ELb0ELb1ELb1ELb1ELb1ELb1EEEEEEEEEvNT_6ParamsE,(.L_x_61 - _ZN7cutlass13device_kernelIN5flash11enable_sm90INS1_16FlashAttnFwdSm90INS1_25CollectiveMainloopFwdSm90ILi2EN4cute5tupleIJNS5_1CILi1EEES8_S8_EEENS6_IJNS7_ILi128EEENS7_ILi96EEENS7_ILi192EEEEEELi192ENS_6half_tEfNS_4arch4Sm90ELb1ELb0ELb1ELb1ELb1ELb0ELb0ELb1ELb1ELb1ELb0ELb0EEENS1_21CollectiveEpilogueFwdINS6_IJSA_SC_SB_EEES9_SE_SG_Li256ELb1ELb1ELb0ELb0EEENS1_36VarlenDynamicPersistentTileSchedulerILi128ELi96ELi256ELi128ELb0ELb1ELb1ELb1ELb1ELb1EEEEEEEEEvNT_6ParamsE)
        .other          _ZN7cutlass13device_kernelIN5flash11enable_sm90INS1_16FlashAttnFwdSm90INS1_25CollectiveMainloopFwdSm90ILi2EN4cute5tupleIJNS5_1CILi1EEES8_S8_EEENS6_IJNS7_ILi128EEENS7_ILi96EEENS7_ILi192EEEEEELi192ENS_6half_tEfNS_4arch4Sm90ELb1ELb0ELb1ELb1ELb1ELb0ELb0ELb1ELb1ELb1ELb0ELb0EEENS1_21CollectiveEpilogueFwdINS6_IJSA_SC_SB_EEES9_SE_SG_Li256ELb1ELb1ELb0ELb0EEENS1_36VarlenDynamicPersistentTileSchedulerILi128ELi96ELi256ELi128ELb0ELb1ELb1ELb1ELb1ELb1EEEEEEEEEvNT_6ParamsE,@"STO_CUDA_ENTRY STV_DEFAULT"
_ZN7cutlass13device_kernelIN5flash11enable_sm90INS1_16FlashAttnFwdSm90INS1_25CollectiveMainloopFwdSm90ILi2EN4cute5tupleIJNS5_1CILi1EEES8_S8_EEENS6_IJNS7_ILi128EEENS7_ILi96EEENS7_ILi192EEEEEELi192ENS_6half_tEfNS_4arch4Sm90ELb1ELb0ELb1ELb1ELb1ELb0ELb0ELb1ELb1ELb1ELb0ELb0EEENS1_21CollectiveEpilogueFwdINS6_IJSA_SC_SB_EEES9_SE_SG_Li256ELb1ELb1ELb0ELb0EEENS1_36VarlenDynamicPersistentTileSchedulerILi128ELi96ELi256ELi128ELb0ELb1ELb1ELb1ELb1ELb1EEEEEEEEEvNT_6ParamsE:
[----:B------:R-:W-:Y:S01]  /*0000*/  LDC R1, c[0x0][0x37c] ;  /* 0x0000df00ff017b82 */ /* 0x000fe20000000800 */
[----:B------:R-:W-:Y:S05]  /*0010*/  EXIT ;  /* 0x000000000000794d */ /* 0x000fea0003800000 */
.L_x_16:
        /* <DEDUP_REMOVED lines=14> */
.L_x_61:


//--------------------- .text._ZN7cutlass13device_kernelIN5flash11enable_sm90INS1_16FlashAttnFwdSm90INS1_25CollectiveMainloopFwdSm90ILi2EN4cute5tupleIJNS5_1CILi1EEES8_S8_EEENS6_IJNS7_ILi128EEENS7_ILi96EEENS7_ILi192EEEEEELi192ENS_6half_tEfNS_4arch4Sm90ELb1ELb0ELb1ELb1ELb1ELb1ELb0ELb1ELb1ELb1ELb0ELb0EEENS1_21CollectiveEpilogueFwdINS6_IJSA_SC_SB_EEES9_SE_SG_Li256ELb1ELb1ELb0ELb0EEENS1_36VarlenDynamicPersistentTileSchedulerILi128ELi96ELi256ELi128ELb0ELb1ELb1ELb1ELb1ELb1EEEEEEEEEvNT_6ParamsE --------------------------
	.section	.text._ZN7cutlass13device_kernelIN5flash11enable_sm90INS1_16FlashAttnFwdSm90INS1_25CollectiveMainloopFwdSm90ILi2EN4cute5tupleIJNS5_1CILi1EEES8_S8_EEENS6_IJNS7_ILi128EEENS7_ILi96EEENS7_ILi192EEEEEELi192ENS_6half_tEfNS_4arch4Sm90ELb1ELb0ELb1ELb1ELb1ELb1ELb0ELb1ELb1ELb1ELb0ELb0EEENS1_21CollectiveEpilogueFwdINS6_IJSA_SC_SB_EEES9_SE_SG_Li256ELb1ELb1ELb0ELb0EEENS1_36VarlenDynamicPersistentTileSchedulerILi128ELi96ELi256ELi128ELb0ELb1ELb1ELb1ELb1ELb1EEEEEEEEEvNT_6ParamsE,"ax",@progbits
	.align	128
.text._ZN7cutlass13device_kernelIN5flash11enable_sm90INS1_16FlashAttnFwdSm90INS1_25CollectiveMainloopFwdSm90ILi2EN4cute5tupleIJNS5_1CILi1EEES8_S8_EEENS6_IJNS7_ILi128EEENS7_ILi96EEENS7_ILi192EEEEEELi192ENS_6half_tEfNS_4arch4Sm90ELb1ELb0ELb1ELb1ELb1ELb1ELb0ELb1ELb1ELb1ELb0ELb0EEENS1_21CollectiveEpilogueFwdINS6_IJSA_SC_SB_EEES9_SE_SG_Li256ELb1ELb1ELb0ELb0EEENS1_36VarlenDynamicPersistentTileSchedulerILi128ELi96ELi256ELi128ELb0ELb1ELb1ELb1ELb1ELb1EEEEEEEEEvNT_6ParamsE:
        .type           _ZN7cutlass13device_kernelIN5flash11enable_sm90INS1_16FlashAttnFwdSm90INS1_25CollectiveMainloopFwdSm90ILi2EN4cute5tupleIJNS5_1CILi1EEES8_S8_EEENS6_IJNS7_ILi128EEENS7_ILi96EEENS7_ILi192EEEEEELi192ENS_6half_tEfNS_4arch4Sm90ELb1ELb0ELb1ELb1ELb1ELb1ELb0ELb1ELb1ELb1ELb0ELb0EEENS1_21CollectiveEpilogueFwdINS6_IJSA_SC_SB_EEES9_SE_SG_Li256ELb1ELb1ELb0ELb0EEENS1_36VarlenDynamicPersistentTileSchedulerILi128ELi96ELi256ELi128ELb0ELb1ELb1ELb1ELb1ELb1EEEEEEEEEvNT_6ParamsE,@function
        .size           _ZN7cutlass13device_kernelIN5flash11enable_sm90INS1_16FlashAttnFwdSm90INS1_25CollectiveMainloopFwdSm90ILi2EN4cute5tupleIJNS5_1CILi1EEES8_S8_EEENS6_IJNS7_ILi128EEENS7_ILi96EEENS7_ILi192EEEEEELi192ENS_6half_tEfNS_4arch4Sm90ELb1ELb0ELb1ELb1ELb1ELb1ELb0ELb1ELb1ELb1ELb0ELb0EEENS1_21CollectiveEpilogueFwdINS6_IJSA_SC_SB_EEES9_SE_SG_Li256ELb1ELb1ELb0ELb0EEENS1_36VarlenDynamicPersistentTileSchedulerILi128ELi96ELi256ELi128ELb0ELb1ELb1ELb1ELb1ELb1EEEEEEEEEvNT_6ParamsE,(.L_x_62 - _ZN7cutlass13device_kernelIN5flash11enable_sm90INS1_16FlashAttnFwdSm90INS1_25CollectiveMainloopFwdSm90ILi2EN4cute5tupleIJNS5_1CILi1EEES8_S8_EEENS6_IJNS7_ILi128EEENS7_ILi96EEENS7_ILi192EEEEEELi192ENS_6half_tEfNS_4arch4Sm90ELb1ELb0ELb1ELb1ELb1ELb1ELb0ELb1ELb1ELb1ELb0ELb0EEENS1_21CollectiveEpilogueFwdINS6_IJSA_SC_SB_EEES9_SE_SG_Li256ELb1ELb1ELb0ELb0EEENS1_36VarlenDynamicPersistentTileSchedulerILi128ELi96ELi256ELi128ELb0ELb1ELb1ELb1ELb1ELb1EEEEEEEEEvNT_6ParamsE)
        .other          _ZN7cutlass13device_kernelIN5flash11enable_sm90INS1_16FlashAttnFwdSm90INS1_25CollectiveMainloopFwdSm90ILi2EN4cute5tupleIJNS5_1CILi1EEES8_S8_EEENS6_IJNS7_ILi128EEENS7_ILi96EEENS7_ILi192EEEEEELi192ENS_6half_tEfNS_4arch4Sm90ELb1ELb0ELb1ELb1ELb1ELb1ELb0ELb1ELb1ELb1ELb0ELb0EEENS1_21CollectiveEpilogueFwdINS6_IJSA_SC_SB_EEES9_SE_SG_Li256ELb1ELb1ELb0ELb0EEENS1_36VarlenDynamicPersistentTileSchedulerILi128ELi96ELi256ELi128ELb0ELb1ELb1ELb1ELb1ELb1EEEEEEEEEvNT_6ParamsE,@"STO_CUDA_ENTRY STV_DEFAULT"
_ZN7cutlass13device_kernelIN5flash11enable_sm90INS1_16FlashAttnFwdSm90INS1_25CollectiveMainloopFwdSm90ILi2EN4cute5tupleIJNS5_1CILi1EEES8_S8_EEENS6_IJNS7_ILi128EEENS7_ILi96EEENS7_ILi192EEEEEELi192ENS_6half_tEfNS_4arch4Sm90ELb1ELb0ELb1ELb1ELb1ELb1ELb0ELb1ELb1ELb1ELb0ELb0EEENS1_21CollectiveEpilogueFwdINS6_IJSA_SC_SB_EEES9_SE_SG_Li256ELb1ELb1ELb0ELb0EEENS1_36VarlenDynamicPersistentTileSchedulerILi128ELi96ELi256ELi128ELb0ELb1ELb1ELb1ELb1ELb1EEEEEEEEEvNT_6ParamsE:
[----:B------:R-:W-:Y:S01]  /*0000*/  LDC R1, c[0x0][0x37c] ;  /* 0x0000df00ff017b82 */ /* 0x000fe20000000800 */
[----:B------:R-:W-:Y:S05]  /*0010*/  EXIT ;  /* 0x000000000000794d */ /* 0x000fea0003800000 */
.L_x_17:
        /* <DEDUP_REMOVED lines=14> */
.L_x_62:


//--------------------- .text._ZN7cutlass13device_kernelIN5flash11enable_sm90INS1_16FlashAttnFwdSm90INS1_25CollectiveMainloopFwdSm90ILi2EN4cute5tupleIJNS5_1CILi1EEES8_S8_EEENS6_IJNS7_ILi128EEESA_SA_EEELi128ENS_6half_tEfNS_4arch4Sm90ELb0ELb0ELb1ELb0ELb1ELb0ELb0ELb1ELb1ELb1ELb0ELb0EEENS1_21CollectiveEpilogueFwdISB_S9_SC_SE_Li256ELb0ELb1ELb0ELb0EEENS1_29StaticPersistentTileSchedulerILb0EEEEEEEEEvNT_6ParamsE --------------------------
	.section	.text._ZN7cutlass13device_kernelIN5flash11enable_sm90INS1_16FlashAttnFwdSm90INS1_25CollectiveMainloopFwdSm90ILi2EN4cute5tupleIJNS5_1CILi1EEES8_S8_EEENS6_IJNS7_ILi128EEESA_SA_EEELi128ENS_6half_tEfNS_4arch4Sm90ELb0ELb0ELb1ELb0ELb1ELb0ELb0ELb1ELb1ELb1ELb0ELb0EEENS1_21CollectiveEpilogueFwdISB_S9_SC_SE_Li256ELb0ELb1ELb0ELb0EEENS1_29StaticPersistentTileSchedulerILb0EEEEEEEEEvNT_6ParamsE,"ax",@progbits
	.align	128
.text._ZN7cutlass13device_kernelIN5flash11enable_sm90INS1_16FlashAttnFwdSm90INS1_25CollectiveMainloopFwdSm90ILi2EN4cute5tupleIJNS5_1CILi1EEES8_S8_EEENS6_IJNS7_ILi128EEESA_SA_EEELi128ENS_6half_tEfNS_4arch4Sm90ELb0ELb0ELb1ELb0ELb1ELb0ELb0ELb1ELb1ELb1ELb0ELb0EEENS1_21CollectiveEpilogueFwdISB_S9_SC_SE_Li256ELb0ELb1ELb0ELb0EEENS1_29StaticPersistentTileSchedulerILb0EEEEEEEEEvNT_6ParamsE:
        .type           _ZN7cutlass13device_kernelIN5flash11enable_sm90INS1_16FlashAttnFwdSm90INS1_25CollectiveMainloopFwdSm90ILi2EN4cute5tupleIJNS5_1CILi1EEES8_S8_EEENS6_IJNS7_ILi128EEESA_SA_EEELi128ENS_6half_tEfNS_4arch4Sm90ELb0ELb0ELb1ELb0ELb1ELb0ELb0ELb1ELb1ELb1ELb0ELb0EEENS1_21CollectiveEpilogueFwdISB_S9_SC_SE_Li256ELb0ELb1ELb0ELb0EEENS1_29StaticPersistentTileSchedulerILb0EEEEEEEEEvNT_6ParamsE,@function
        .size           _ZN7cutlass13device_kernelIN5flash11enable_sm90INS1_16FlashAttnFwdSm90INS1_25CollectiveMainloopFwdSm90ILi2EN4cute5tupleIJNS5_1CILi1EEES8_S8_EEENS6_IJNS7_ILi128EEESA_SA_EEELi128ENS_6half_tEfNS_4arch4Sm90ELb0ELb0ELb1ELb0ELb1ELb0ELb0ELb1ELb1ELb1ELb0ELb0EEENS1_21CollectiveEpilogueFwdISB_S9_SC_SE_Li256ELb0ELb1ELb0ELb0EEENS1_29StaticPersistentTileSchedulerILb0EEEEEEEEEvNT_6ParamsE,(.L_x_63 - _ZN7cutlass13device_kernelIN5flash11enable_sm90INS1_16FlashAttnFwdSm90INS1_25CollectiveMainloopFwdSm90ILi2EN4cute5tupleIJNS5_1CILi1EEES8_S8_EEENS6_IJNS7_ILi128EEESA_SA_EEELi128ENS_6half_tEfNS_4arch4Sm90ELb0ELb0ELb1ELb0ELb1ELb0ELb0ELb1ELb1ELb1ELb0ELb0EEENS1_21CollectiveEpilogueFwdISB_S9_SC_SE_Li256ELb0ELb1ELb0ELb0EEENS1_29StaticPersistentTileSchedulerILb0EEEEEEEEEvNT_6ParamsE)
        .other          _ZN7cutlass13device_kernelIN5flash11enable_sm90INS1_16FlashAttnFwdSm90INS1_25CollectiveMainloopFwdSm90ILi2EN4cute5tupleIJNS5_1CILi1EEES8_S8_EEENS6_IJNS7_ILi128EEESA_SA_EEELi128ENS_6half_tEfNS_4arch4Sm90ELb0ELb0ELb1ELb0ELb1ELb0ELb0ELb1ELb1ELb1ELb0ELb0EEENS1_21CollectiveEpilogueFwdISB_S9_SC_SE_Li256ELb0ELb1ELb0ELb0EEENS1_29StaticPersistentTileSchedulerILb0EEEEEEEEEvNT_6ParamsE,@"STO_CUDA_ENTRY STV_DEFAULT"
_ZN7cutlass13device_kernelIN5flash11enable_sm90INS1_16FlashAttnFwdSm90INS1_25CollectiveMainloopFwdSm90ILi2EN4cute5tupleIJNS5_1CILi1EEES8_S8_EEENS6_IJNS7_ILi128EEESA_SA_EEELi128ENS_6half_tEfNS_4arch4Sm90ELb0ELb0ELb1ELb0ELb1ELb0ELb0ELb1ELb1ELb1ELb0ELb0EEENS1_21CollectiveEpilogueFwdISB_S9_SC_SE_Li256ELb0ELb1ELb0ELb0EEENS1_29StaticPersistentTileSchedulerILb0EEEEEEEEEvNT_6ParamsE:
[----:B------:R-:W-:Y:S01]  /*0000*/  LDC R1, c[0x0][0x37c] ;  /* 0x0000df00ff017b82 */ /* 0x000fe20000000800 */
[----:B------:R-:W-:Y:S05]  /*0010*/  EXIT ;  /* 0x000000000000794d */ /* 0x000fea0003800000 */
.L_x_18:
        /* <DEDUP_REMOVED lines=14> */
.L_x_63:


//--------------------- .text._ZN7cutlass13device_kernelIN5flash11enable_sm90INS1_16FlashAttnFwdSm90INS1_25CollectiveMainloopFwdSm90ILi2EN4cute5tupleIJNS5_1CILi1EEES8_S8_EEENS6_IJNS7_ILi128EEESA_SA_EEELi128ENS_6half_tEfNS_4arch4Sm90ELb0ELb0ELb1ELb1ELb1ELb0ELb0ELb1ELb1ELb1ELb0ELb0EEENS1_21CollectiveEpilogueFwdISB_S9_SC_SE_Li256ELb1ELb1ELb0ELb0EEENS1_36VarlenDynamicPersistentTileSchedulerILi128ELi128ELi256ELi128ELb0ELb1ELb1ELb0ELb1ELb1EEEEEEEEEvNT_6ParamsE --------------------------
	.section	.text._ZN7cutlass13device_kernelIN5flash11enable_sm90INS1_16FlashAttnFwdSm90INS1_25CollectiveMainloopFwdSm90ILi2EN4cute5tupleIJNS5_1CILi1EEES8_S8_EEENS6_IJNS7_ILi128EEESA_SA_EEELi128ENS_6half_tEfNS_4arch4Sm90ELb0ELb0ELb1ELb1ELb1ELb0ELb0ELb1ELb1ELb1ELb0ELb0EEENS1_21CollectiveEpilogueFwdISB_S9_SC_SE_Li256ELb1ELb1ELb0ELb0EEENS1_36VarlenDynamicPersistentTileSchedulerILi128ELi128ELi256ELi128ELb0ELb1ELb1ELb0ELb1ELb1EEEEEEEEEvNT_6ParamsE,"ax",@progbits
	.align	128
.text._ZN7cutlass13device_kernelIN5flash11enable_sm90INS1_16FlashAttnFwdSm90INS1_25CollectiveMainloopFwdSm90ILi2EN4cute5tupleIJNS5_1CILi1EEES8_S8_EEENS6_IJNS7_ILi128EEESA_SA_EEELi128ENS_6half_tEfNS_4arch4Sm90ELb0ELb0ELb1ELb1ELb1ELb0ELb0ELb1ELb1ELb1ELb0ELb0EEENS1_21CollectiveEpilogueFwdISB_S9_SC_SE_Li256ELb1ELb1ELb0ELb0EEENS1_36VarlenDynamicPersistentTileSchedulerILi128ELi128ELi256ELi128ELb0ELb1ELb1ELb0ELb1ELb1EEEEEEEEEvNT_6ParamsE:
        .type           _ZN7cutlass13device_kernelIN5flash11enable_sm90INS1_16FlashAttnFwdSm90INS1_25CollectiveMainloopFwdSm90ILi2EN4cute5tupleIJNS5_1CILi1EEES8_S8_EEENS6_IJNS7_ILi128EEESA_SA_EEELi128ENS_6half_tEfNS_4arch4Sm90ELb0ELb0ELb1ELb1ELb1ELb0ELb0ELb1ELb1ELb1ELb0ELb0EEENS1_21CollectiveEpilogueFwdISB_S9_SC_SE_Li256ELb1ELb1ELb0ELb0EEENS1_36VarlenDynamicPersistentTileSchedulerILi128ELi128ELi256ELi128ELb0ELb1ELb1ELb0ELb1ELb1EEEEEEEEEvNT_6ParamsE,@function
        .size           _ZN7cutlass13device_kernelIN5flash11enable_sm90INS1_16FlashAttnFwdSm90INS1_25CollectiveMainloopFwdSm90ILi2EN4cute5tupleIJNS5_1CILi1EEES8_S8_EEENS6_IJNS7_ILi128EEESA_SA_EEELi128ENS_6half_tEfNS_4arch4Sm90ELb0ELb0ELb1ELb1ELb1ELb0ELb0ELb1ELb1ELb1ELb0ELb0EEENS1_21CollectiveEpilogueFwdISB_S9_SC_SE_Li256ELb1ELb1ELb0ELb0EEENS1_36VarlenDynamicPersistentTileSchedulerILi128ELi128ELi256ELi128ELb0ELb1ELb1ELb0ELb1ELb1EEEEEEEEEvNT_6ParamsE,(.L_x_64 - _ZN7cutlass13device_kernelIN5flash11enable_sm90INS1_16FlashAttnFwdSm90INS1_25CollectiveMainloopFwdSm90ILi2EN4cute5tupleIJNS5_1CILi1EEES8_S8_EEENS6_IJNS7_ILi128EEESA_SA_EEELi128ENS_6half_tEfNS_4arch4Sm90ELb0ELb0ELb1ELb1ELb1ELb0ELb0ELb1ELb1ELb1ELb0ELb0EEENS1_21CollectiveEpilogueFwdISB_S9_SC_SE_Li256ELb1ELb1ELb0ELb0EEENS1_36VarlenDynamicPersistentTileSchedulerILi128ELi128ELi256ELi128ELb0ELb1ELb1ELb0ELb1ELb1EEEEEEEEEvNT_6ParamsE)
        .other          _ZN7cutlass13device_kernelIN5flash11enable_sm90INS1_16FlashAttnFwdSm90INS1_25CollectiveMainloopFwdSm90ILi2EN4cute5tupleIJNS5_1CILi1EEES8_S8_EEENS6_IJNS7_ILi128EEESA_SA_EEELi128ENS_6half_tEfNS_4arch4Sm90ELb0ELb0ELb1ELb1ELb1ELb0ELb0ELb1ELb1ELb1ELb0ELb0EEENS1_21CollectiveEpilogueFwdISB_S9_SC_SE_Li256ELb1ELb1ELb0ELb0EEENS1_36VarlenDynamicPersistentTileSchedulerILi128ELi128ELi256ELi128ELb0ELb1ELb1ELb0ELb1ELb1EEEEEEEEEvNT_6ParamsE,@"STO_CUDA_ENTRY STV_DEFAULT"
_ZN7cutlass13device_kernelIN5flash11enable_sm90INS1_16FlashAttnFwdSm90INS1_25CollectiveMainloopFwdSm90ILi2EN4cute5tupleIJNS5_1CILi1EEES8_S8_EEENS6_IJNS7_ILi128EEESA_SA_EEELi128ENS_6half_tEfNS_4arch4Sm90ELb0ELb0ELb1ELb1ELb1ELb0ELb0ELb1ELb1ELb1ELb0ELb0EEENS1_21CollectiveEpilogueFwdISB_S9_SC_SE_Li256ELb1ELb1ELb0ELb0EEENS1_36VarlenDynamicPersistentTileSchedulerILi128ELi128ELi256ELi128ELb0ELb1ELb1ELb0ELb1ELb1EEEEEEEEEvNT_6ParamsE:
[----:B------:R-:W-:Y:S01]  /*0000*/  LDC R1, c[0x0][0x37c] ;  /* 0x0000df00ff017b82 */ /* 0x000fe20000000800 */
[----:B------:R-:W-:Y:S05]  /*0010*/  EXIT ;  /* 0x000000000000794d */ /* 0x000fea0003800000 */
.L_x_19:
        /* <DEDUP_REMOVED lines=14> */
.L_x_64:


//--------------------- .text._ZN7cutlass13device_kernelIN5flash11enable_sm90INS1_16FlashAttnFwdSm90INS1_25CollectiveMainloopFwdSm90ILi2EN4cute5tupleIJNS5_1CILi1EEES8_S8_EEENS6_IJNS7_ILi128EEESA_SA_EEELi128ENS_6half_tEfNS_4arch4Sm90ELb0ELb0ELb1ELb1ELb1ELb1ELb0ELb1ELb1ELb1ELb0ELb0EEENS1_21CollectiveEpilogueFwdISB_S9_SC_SE_Li256ELb1ELb1ELb0ELb0EEENS1_36VarlenDynamicPersistentTileSchedulerILi128ELi128ELi256ELi128ELb0ELb1ELb1ELb0ELb1ELb1EEEEEEEEEvNT_6ParamsE --------------------------
	.section	.text._ZN7cutlass13device_kernelIN5flash11enable_sm90INS1_16FlashAttnFwdSm90INS1_25CollectiveMainloopFwdSm90ILi2EN4cute5tupleIJNS5_1CILi1EEES8_S8_EEENS6_IJNS7_ILi128EEESA_SA_EEELi128ENS_6half_tEfNS_4arch4Sm90ELb0ELb0ELb1ELb1ELb1ELb1ELb0ELb1ELb1ELb1ELb0ELb0EEENS1_21CollectiveEpilogueFwdISB_S9_SC_SE_Li256ELb1ELb1ELb0ELb0EEENS1_36VarlenDynamicPersistentTileSchedulerILi128ELi128ELi256ELi128ELb0ELb1ELb1ELb0ELb1ELb1EEEEEEEEEvNT_6ParamsE,"ax",@progbits
	.align	128
.text._ZN7cutlass13device_kernelIN5flash11enable_sm90INS1_16FlashAttnFwdSm90INS1_25CollectiveMainloopFwdSm90ILi2EN4cute5tupleIJNS5_1CILi1EEES8_S8_EEENS6_IJNS7_ILi128EEESA_SA_EEELi128ENS_6half_tEfNS_4arch4Sm90ELb0ELb0ELb1ELb1ELb1ELb1ELb0ELb1ELb1ELb1ELb0ELb0EEENS1_21CollectiveEpilogueFwdISB_S9_SC_SE_Li256ELb1ELb1ELb0ELb0EEENS1_36VarlenDynamicPersistentTileSchedulerILi128ELi128ELi256ELi128ELb0ELb1ELb1ELb0ELb1ELb1EEEEEEEEEvNT_6ParamsE:
        .type           _ZN7cutlass13device_kernelIN5flash11enable_sm90INS1_16FlashAttnFwdSm90INS1_25CollectiveMainloopFwdSm90ILi2EN4cute5tupleIJNS5_1CILi1EEES8_S8_EEENS6_IJNS7_ILi128EEESA_SA_EEELi128ENS_6half_tEfNS_4arch4Sm90ELb0ELb0ELb1ELb1ELb1ELb1ELb0ELb1ELb1ELb1ELb0ELb0EEENS1_21CollectiveEpilogueFwdISB_S9_SC_SE_Li256ELb1ELb1ELb0ELb0EEENS1_36VarlenDynamicPersistentTileSchedulerILi128ELi128ELi256ELi128ELb0ELb1ELb1ELb0ELb1ELb1EEEEEEEEEvNT_6ParamsE,@function
        .size           _ZN7cutlass13device_kernelIN5flash11enable_sm90INS1_16FlashAttnFwdSm90INS1_25CollectiveMainloopFwdSm90ILi2EN4cute5tupleIJNS5_1CILi1EEES8_S8_EEENS6_IJNS7_ILi128EEESA_SA_EEELi128ENS_6half_tEfNS_4arch4Sm90ELb0ELb0ELb1ELb1ELb1ELb1ELb0ELb1ELb1ELb1ELb0ELb0EEENS1_21CollectiveEpilogueFwdISB_S9_SC_SE_Li256ELb1ELb1ELb0ELb0EEENS1_36VarlenDynamicPersistentTileSchedulerILi128ELi128ELi256ELi128ELb0ELb1ELb1ELb0ELb1ELb1EEEEEEEEEvNT_6ParamsE,(.L_x_65 - _ZN7cutlass13device_kernelIN5flash11enable_sm90INS1_16FlashAttnFwdSm90INS1_25CollectiveMainloopFwdSm90ILi2EN4cute5tupleIJNS5_1CILi1EEES8_S8_EEENS6_IJNS7_ILi128EEESA_SA_EEELi128ENS_6half_tEfNS_4arch4Sm90ELb0ELb0ELb1ELb1ELb1ELb1ELb0ELb1ELb1ELb1ELb0ELb0EEENS1_21CollectiveEpilogueFwdISB_S9_SC_SE_Li256ELb1ELb1ELb0ELb0EEENS1_36VarlenDynamicPersistentTileSchedulerILi128ELi128ELi256ELi128ELb0ELb1ELb1ELb0ELb1ELb1EEEEEEEEEvNT_6ParamsE)
        .other          _ZN7cutlass13device_kernelIN5flash11enable_sm90INS1_16FlashAttnFwdSm90INS1_25CollectiveMainloopFwdSm90ILi2EN4cute5tupleIJNS5_1CILi1EEES8_S8_EEENS6_IJNS7_ILi128EEESA_SA_EEELi128ENS_6half_tEfNS_4arch4Sm90ELb0ELb0ELb1ELb1ELb1ELb1ELb0ELb1ELb1ELb1ELb0ELb0EEENS1_21CollectiveEpilogueFwdISB_S9_SC_SE_Li256ELb1ELb1ELb0ELb0EEENS1_36VarlenDynamicPersistentTileSchedulerILi128ELi128ELi256ELi128ELb0ELb1ELb1ELb0ELb1ELb1EEEEEEEEEvNT_6ParamsE,@"STO_CUDA_ENTRY STV_DEFAULT"
_ZN7cutlass13device_kernelIN5flash11enable_sm90INS1_16FlashAttnFwdSm90INS1_25CollectiveMainloopFwdSm90ILi2EN4cute5tupleIJNS5_1CILi1EEES8_S8_EEENS6_IJNS7_ILi128EEESA_SA_EEELi128ENS_6half_tEfNS_4arch4Sm90ELb0ELb0ELb1ELb1ELb1ELb1ELb0ELb1ELb1ELb1ELb0ELb0EEENS1_21CollectiveEpilogueFwdISB_S9_SC_SE_Li256ELb1ELb1ELb0ELb0EEENS1_36VarlenDynamicPersistentTileSchedulerILi128ELi128ELi256ELi128ELb0ELb1ELb1ELb0ELb1ELb1EEEEEEEEEvNT_6ParamsE:
[----:B------:R-:W-:Y:S01]  /*0000*/  LDC R1, c[0x0][0x37c] ;  /* 0x0000df00ff017b82 */ /* 0x000fe20000000800 */
[----:B------:R-:W-:Y:S05]  /*0010*/  EXIT ;  /* 0x000000000000794d */ /* 0x000fea0003800000 */
.L_x_20:
        /* <DEDUP_REMOVED lines=14> */
.L_x_65:


//--------------------- .text._ZN7cutlass13device_kernelIN5flash11enable_sm90INS1_16FlashAttnFwdSm90INS1_25CollectiveMainloopFwdSm90ILi2EN4cute5tupleIJNS5_1CILi1EEES8_S8_EEENS6_IJNS7_ILi128EEESA_SA_EEELi128ENS_6half_tEfNS_4arch4Sm90ELb0ELb1ELb1ELb0ELb1ELb0ELb0ELb1ELb1ELb1ELb0ELb0EEENS1_21CollectiveEpilogueFwdISB_S9_SC_SE_Li256ELb0ELb1ELb0ELb0EEENS1_30DynamicPersistentTileSchedulerILi256ELi128ELb0ELb1ELb1EEEEEEEEEvNT_6ParamsE --------------------------
	.section	.text._ZN7cutlass13device_kernelIN5flash11enable_sm90INS1_16FlashAttnFwdSm90INS1_25CollectiveMainloopFwdSm90ILi2EN4cute5tupleIJNS5_1CILi1EEES8_S8_EEENS6_IJNS7_ILi128EEESA_SA_EEELi128ENS_6half_tEfNS_4arch4Sm90ELb0ELb1ELb1ELb0ELb1ELb0ELb0ELb1ELb1ELb1ELb0ELb0EEENS1_21CollectiveEpilogueFwdISB_S9_SC_SE_Li256ELb0ELb1ELb0ELb0EEENS1_30DynamicPersistentTileSchedulerILi256ELi128ELb0ELb1ELb1EEEEEEEEEvNT_6ParamsE,"ax",@progbits
	.align	128
.text._ZN7cutlass13device_kernelIN5flash11enable_sm90INS1_16FlashAttnFwdSm90INS1_25CollectiveMainloopFwdSm90ILi2EN4cute5tupleIJNS5_1CILi1EEES8_S8_EEENS6_IJNS7_ILi128EEESA_SA_EEELi128ENS_6half_tEfNS_4arch4Sm90ELb0ELb1ELb1ELb0ELb1ELb0ELb0ELb1ELb1ELb1ELb0ELb0EEENS1_21CollectiveEpilogueFwdISB_S9_SC_SE_Li256ELb0ELb1ELb0ELb0EEENS1_30DynamicPersistentTileSchedulerILi256ELi128ELb0ELb1ELb1EEEEEEEEEvNT_6ParamsE:
        .type           _ZN7cutlass13device_kernelIN5flash11enable_sm90INS1_16FlashAttnFwdSm90INS1_25CollectiveMainloopFwdSm90ILi2EN4cute5tupleIJNS5_1CILi1EEES8_S8_EEENS6_IJNS7_ILi128EEESA_SA_EEELi128ENS_6half_tEfNS_4arch4Sm90ELb0ELb1ELb1ELb0ELb1ELb0ELb0ELb1ELb1ELb1ELb0ELb0EEENS1_21CollectiveEpilogueFwdISB_S9_SC_SE_Li256ELb0ELb1ELb0ELb0EEENS1_30DynamicPersistentTileSchedulerILi256ELi128ELb0ELb1ELb1EEEEEEEEEvNT_6ParamsE,@function
        .size           _ZN7cutlass13device_kernelIN5flash11enable_sm90INS1_16FlashAttnFwdSm90INS1_25CollectiveMainloopFwdSm90ILi2EN4cute5tupleIJNS5_1CILi1EEES8_S8_EEENS6_IJNS7_ILi128EEESA_SA_EEELi128ENS_6half_tEfNS_4arch4Sm90ELb0ELb1ELb1ELb0ELb1ELb0ELb0ELb1ELb1ELb1ELb0ELb0EEENS1_21CollectiveEpilogueFwdISB_S9_SC_SE_Li256ELb0ELb1ELb0ELb0EEENS1_30DynamicPersistentTileSchedulerILi256ELi128ELb0ELb1ELb1EEEEEEEEEvNT_6ParamsE,(.L_x_66 - _ZN7cutlass13device_kernelIN5flash11enable_sm90INS1_16FlashAttnFwdSm90INS1_25CollectiveMainloopFwdSm90ILi2EN4cute5tupleIJNS5_1CILi1EEES8_S8_EEENS6_IJNS7_ILi128EEESA_SA_EEELi128ENS_6half_tEfNS_4arch4Sm90ELb0ELb1ELb1ELb0ELb1ELb0ELb0ELb1ELb1ELb1ELb0ELb0EEENS1_21CollectiveEpilogueFwdISB_S9_SC_SE_Li256ELb0ELb1ELb0ELb0EEENS1_30DynamicPersistentTileSchedulerILi256ELi128ELb0ELb1ELb1EEEEEEEEEvNT_6ParamsE)
        .other          _ZN7cutlass13device_kernelIN5flash11enable_sm90INS1_16FlashAttnFwdSm90INS1_25CollectiveMainloopFwdSm90ILi2EN4cute5tupleIJNS5_1CILi1EEES8_S8_EEENS6_IJNS7_ILi128EEESA_SA_EEELi128ENS_6half_tEfNS_4arch4Sm90ELb0ELb1ELb1ELb0ELb1ELb0ELb0ELb1ELb1ELb1ELb0ELb0EEENS1_21CollectiveEpilogueFwdISB_S9_SC_SE_Li256ELb0ELb1ELb0ELb0EEENS1_30DynamicPersistentTileSchedulerILi256ELi128ELb0ELb1ELb1EEEEEEEEEvNT_6ParamsE,@"STO_CUDA_ENTRY STV_DEFAULT"
_ZN7cutlass13device_kernelIN5flash11enable_sm90INS1_16FlashAttnFwdSm90INS1_25CollectiveMainloopFwdSm90ILi2EN4cute5tupleIJNS5_1CILi1EEES8_S8_EEENS6_IJNS7_ILi128EEESA_SA_EEELi128ENS_6half_tEfNS_4arch4Sm90ELb0ELb1ELb1ELb0ELb1ELb0ELb0ELb1ELb1ELb1ELb0ELb0EEENS1_21CollectiveEpilogueFwdISB_S9_SC_SE_Li256ELb0ELb1ELb0ELb0EEENS1_30DynamicPersistentTileSchedulerILi256ELi128ELb0ELb1ELb1EEEEEEEEEvNT_6ParamsE:
[----:B------:R-:W-:Y:S01]  /*0000*/  LDC R1, c[0x0][0x37c] ;  /* 0x0000df00ff017b82 */ /* 0x000fe20000000800 */
[----:B------:R-:W-:Y:S05]  /*0010*/  EXIT ;  /* 0x000000000000794d */ /* 0x000fea0003800000 */
.L_x_21:
        /* <DEDUP_REMOVED lines=14> */
.L_x_66:


//--------------------- .text._ZN7cutlass13device_kernelIN5flash11enable_sm90INS1_16FlashAttnFwdSm90INS1_25CollectiveMainloopFwdSm90ILi2EN4cute5tupleIJNS5_1CILi1EEES8_S8_EEENS6_IJNS7_ILi128EEESA_SA_EEELi128ENS_6half_tEfNS_4arch4Sm90ELb0ELb1ELb1ELb1ELb1ELb0ELb0ELb1ELb1ELb1ELb0ELb0EEENS1_21CollectiveEpilogueFwdISB_S9_SC_SE_Li256ELb1ELb1ELb0ELb0EEENS1_36VarlenDynamicPersistentTileSchedulerILi128ELi128ELi256ELi128ELb0ELb1ELb1ELb1ELb0ELb1EEEEEEEEEvNT_6ParamsE --------------------------
	.section	.text._ZN7cutlass13device_kernelIN5flash11enable_sm90INS1_16FlashAttnFwdSm90INS1_25CollectiveMainloopFwdSm90ILi2EN4cute5tupleIJNS5_1CILi1EEES8_S8_EEENS6_IJNS7_ILi128EEESA_SA_EEELi128ENS_6half_tEfNS_4arch4Sm90ELb0ELb1ELb1ELb1ELb1ELb0ELb0ELb1ELb1ELb1ELb0ELb0EEENS1_21CollectiveEpilogueFwdISB_S9_SC_SE_Li256ELb1ELb1ELb0ELb0EEENS1_36VarlenDynamicPersistentTileSchedulerILi128ELi128ELi256ELi128ELb0ELb1ELb1ELb1ELb0ELb1EEEEEEEEEvNT_6ParamsE,"ax",@progbits
	.align	128
.text._ZN7cutlass13device_kernelIN5flash11enable_sm90INS1_16FlashAttnFwdSm90INS1_25CollectiveMainloopFwdSm90ILi2EN4cute5tupleIJNS5_1CILi1EEES8_S8_EEENS6_IJNS7_ILi128EEESA_SA_EEELi128ENS_6half_tEfNS_4arch4Sm90ELb0ELb1ELb1ELb1ELb1ELb0ELb0ELb1ELb1ELb1ELb0ELb0EEENS1_21CollectiveEpilogueFwdISB_S9_SC_SE_Li256ELb1ELb1ELb0ELb0EEENS1_36VarlenDynamicPersistentTileSchedulerILi128ELi128ELi256ELi128ELb0ELb1ELb1ELb1ELb0ELb1EEEEEEEEEvNT_6ParamsE:
        .type           _ZN7cutlass13device_kernelIN5flash11enable_sm90INS1_16FlashAttnFwdSm90INS1_25CollectiveMainloopFwdSm90ILi2EN4cute5tupleIJNS5_1CILi1EEES8_S8_EEENS6_IJNS7_ILi128EEESA_SA_EEELi128ENS_6half_tEfNS_4arch4Sm90ELb0ELb1ELb1ELb1ELb1ELb0ELb0ELb1ELb1ELb1ELb0ELb0EEENS1_21CollectiveEpilogueFwdISB_S9_SC_SE_Li256ELb1ELb1ELb0ELb0EEENS1_36VarlenDynamicPersistentTileSchedulerILi128ELi128ELi256ELi128ELb0ELb1ELb1ELb1ELb0ELb1EEEEEEEEEvNT_6ParamsE,@function
        .size           _ZN7cutlass13device_kernelIN5flash11enable_sm90INS1_16FlashAttnFwdSm90INS1_25CollectiveMainloopFwdSm90ILi2EN4cute5tupleIJNS5_1CILi1EEES8_S8_EEENS6_IJNS7_ILi128EEESA_SA_EEELi128ENS_6half_tEfNS_4arch4Sm90ELb0ELb1ELb1ELb1ELb1ELb0ELb0ELb1ELb1ELb1ELb0ELb0EEENS1_21CollectiveEpilogueFwdISB_S9_SC_SE_Li256ELb1ELb1ELb0ELb0EEENS1_36VarlenDynamicPersistentTileSchedulerILi128ELi128ELi256ELi128ELb0ELb1ELb1ELb1ELb0ELb1EEEEEEEEEvNT_6ParamsE,(.L_x_67 - _ZN7cutlass13device_kernelIN5flash11enable_sm90INS1_16FlashAttnFwdSm90INS1_25CollectiveMainloopFwdSm90ILi2EN4cute5tupleIJNS5_1CILi1EEES8_S8_EEENS6_IJNS7_ILi128EEESA_SA_EEELi128ENS_6half_tEfNS_4arch4Sm90ELb0ELb1ELb1ELb1ELb1ELb0ELb0ELb1ELb1ELb1ELb0ELb0EEENS1_21CollectiveEpilogueFwdISB_S9_SC_SE_Li256ELb1ELb1ELb0ELb0EEENS1_36VarlenDynamicPersistentTileSchedulerILi128ELi128ELi256ELi128ELb0ELb1ELb1ELb1ELb0ELb1EEEEEEEEEvNT_6ParamsE)
        .other          _ZN7cutlass13device_kernelIN5flash11enable_sm90INS1_16FlashAttnFwdSm90INS1_25CollectiveMainloopFwdSm90ILi2EN4cute5tupleIJNS5_1CILi1EEES8_S8_EEENS6_IJNS7_ILi128EEESA_SA_EEELi128ENS_6half_tEfNS_4arch4Sm90ELb0ELb1ELb1ELb1ELb1ELb0ELb0ELb1ELb1ELb1ELb0ELb0EEENS1_21CollectiveEpilogueFwdISB_S9_SC_SE_Li256ELb1ELb1ELb0ELb0EEENS1_36VarlenDynamicPersistentTileSchedulerILi128ELi128ELi256ELi128ELb0ELb1ELb1ELb1ELb0ELb1EEEEEEEEEvNT_6ParamsE,@"STO_CUDA_ENTRY STV_DEFAULT"
_ZN7cutlass13device_kernelIN5flash11enable_sm90INS1_16FlashAttnFwdSm90INS1_25CollectiveMainloopFwdSm90ILi2EN4cute5tupleIJNS5_1CILi1EEES8_S8_EEENS6_IJNS7_ILi128EEESA_SA_EEELi128ENS_6half_tEfNS_4arch4Sm90ELb0ELb1ELb1ELb1ELb1ELb0ELb0ELb1ELb1ELb1ELb0ELb0EEENS1_21CollectiveEpilogueFwdISB_S9_SC_SE_Li256ELb1ELb1ELb0ELb0EEENS1_36VarlenDynamicPersistentTileSchedulerILi128ELi128ELi256ELi128ELb0ELb1ELb1ELb1ELb0ELb1EEEEEEEEEvNT_6ParamsE:
[----:B------:R-:W-:Y:S01]  /*0000*/  LDC R1, c[0x0][0x37c] ;  /* 0x0000df00ff017b82 */ /* 0x000fe20000000800 */
[----:B------:R-:W-:Y:S05]  /*0010*/  EXIT ;  /* 0x000000000000794d */ /* 0x000fea0003800000 */
.L_x_22:
        /* <DEDUP_REMOVED lines=14> */
.L_x_67:


//--------------------- .text._ZN7cutlass13device_kernelIN5flash11enable_sm90INS1_16FlashAttnFwdSm90INS1_25CollectiveMainloopFwdSm90ILi2EN4cute5tupleIJNS5_1CILi1EEES8_S8_EEENS6_IJNS7_ILi128EEESA_SA_EEELi128ENS_6half_tEfNS_4arch4Sm90ELb0ELb1ELb1ELb1ELb1ELb1ELb0ELb1ELb1ELb1ELb0ELb0EEENS1_21CollectiveEpilogueFwdISB_S9_SC_SE_Li256ELb1ELb1ELb0ELb0EEENS1_36VarlenDynamicPersistentTileSchedulerILi128ELi128ELi256ELi128ELb0ELb1ELb1ELb1ELb0ELb1EEEEEEEEEvNT_6ParamsE --------------------------
	.section	.text._ZN7cutlass13device_kernelIN5flash11enable_sm90INS1_16FlashAttnFwdSm90INS1_25CollectiveMainloopFwdSm90ILi2EN4cute5tupleIJNS5_1CILi1EEES8_S8_EEENS6_IJNS7_ILi128EEESA_SA_EEELi128ENS_6half_tEfNS_4arch4Sm90ELb0ELb1ELb1ELb1ELb1ELb1ELb0ELb1ELb1ELb1ELb0ELb0EEENS1_21CollectiveEpilogueFwdISB_S9_SC_SE_Li256ELb1ELb1ELb0ELb0EEENS1_36VarlenDynamicPersistentTileSchedulerILi128ELi128ELi256ELi128ELb0ELb1ELb1ELb1ELb0ELb1EEEEEEEEEvNT_6ParamsE,"ax",@progbits
	.align	128
.text._ZN7cutlass13device_kernelIN5flash11enable_sm90INS1_16FlashAttnFwdSm90INS1_25CollectiveMainloopFwdSm90ILi2EN4cute5tupleIJNS5_1CILi1EEES8_S8_EEENS6_IJNS7_ILi128EEESA_SA_EEELi128ENS_6half_tEfNS_4arch4Sm90ELb0ELb1ELb1ELb1ELb1ELb1ELb0ELb1ELb1ELb1ELb0ELb0EEENS1_21CollectiveEpilogueFwdISB_S9_SC_SE_Li256ELb1ELb1ELb0ELb0EEENS1_36VarlenDynamicPersistentTileSchedulerILi128ELi128ELi256ELi128ELb0ELb1ELb1ELb1ELb0ELb1EEEEEEEEEvNT_6ParamsE:
        .type           _ZN7cutlass13device_kernelIN5flash11enable_sm90INS1_16FlashAttnFwdSm90INS1_25CollectiveMainloopFwdSm90ILi2EN4cute5tupleIJNS5_1CILi1EEES8_S8_EEENS6_IJNS7_ILi128EEESA_SA_EEELi128ENS_6half_tEfNS_4arch4Sm90ELb0ELb1ELb1ELb1ELb1ELb1ELb0ELb1ELb1ELb1ELb0ELb0EEENS1_21CollectiveEpilogueFwdISB_S9_SC_SE_Li256ELb1ELb1ELb0ELb0EEENS1_36VarlenDynamicPersistentTileSchedulerILi128ELi128ELi256ELi128ELb0ELb1ELb1ELb1ELb0ELb1EEEEEEEEEvNT_6ParamsE,@function
        .size           _ZN7cutlass13device_kernelIN5flash11enable_sm90INS1_16FlashAttnFwdSm90INS1_25CollectiveMainloopFwdSm90ILi2EN4cute5tupleIJNS5_1CILi1EEES8_S8_EEENS6_IJNS7_ILi128EEESA_SA_EEELi128ENS_6half_tEfNS_4arch4Sm90ELb0ELb1ELb1ELb1ELb1ELb1ELb0ELb1ELb1ELb1ELb0ELb0EEENS1_21CollectiveEpilogueFwdISB_S9_SC_SE_Li256ELb1ELb1ELb0ELb0EEENS1_36VarlenDynamicPersistentTileSchedulerILi128ELi128ELi256ELi128ELb0ELb1ELb1ELb1ELb0ELb1EEEEEEEEEvNT_6ParamsE,(.L_x_68 - _ZN7cutlass13device_kernelIN5flash11enable_sm90INS1_16FlashAttnFwdSm90INS1_25CollectiveMainloopFwdSm90ILi2EN4cute5tupleIJNS5_1CILi1EEES8_S8_EEENS6_IJNS7_ILi128EEESA_SA_EEELi128ENS_6half_tEfNS_4arch4Sm90ELb0ELb1ELb1ELb1ELb1ELb1ELb0ELb1ELb1ELb1ELb0ELb0EEENS1_21CollectiveEpilogueFwdISB_S9_SC_SE_Li256ELb1ELb1ELb0ELb0EEENS1_36VarlenDynamicPersistentTileSchedulerILi128ELi128ELi256ELi128ELb0ELb1ELb1ELb1ELb0ELb1EEEEEEEEEvNT_6ParamsE)
        .other          _ZN7cutlass13device_kernelIN5flash11enable_sm90INS1_16FlashAttnFwdSm90INS1_25CollectiveMainloopFwdSm90ILi2EN4cute5tupleIJNS5_1CILi1EEES8_S8_EEENS6_IJNS7_ILi128EEESA_SA_EEELi128ENS_6half_tEfNS_4arch4Sm90ELb0ELb1ELb1ELb1ELb1ELb1ELb0ELb1ELb1ELb1ELb0ELb0EEENS1_21CollectiveEpilogueFwdISB_S9_SC_SE_Li256ELb1ELb1ELb0ELb0EEENS1_36VarlenDynamicPersistentTileSchedulerILi128ELi128ELi256ELi128ELb0ELb1ELb1ELb1ELb0ELb1EEEEEEEEEvNT_6ParamsE,@"STO_CUDA_ENTRY STV_DEFAULT"
_ZN7cutlass13device_kernelIN5flash11enable_sm90INS1_16FlashAttnFwdSm90INS1_25CollectiveMainloopFwdSm90ILi2EN4cute5tupleIJNS5_1CILi1EEES8_S8_EEENS6_IJNS7_ILi128EEESA_SA_EEELi128ENS_6half_tEfNS_4arch4Sm90ELb0ELb1ELb1ELb1ELb1ELb1ELb0ELb1ELb1ELb1ELb0ELb0EEENS1_21CollectiveEpilogueFwdISB_S9_SC_SE_Li256ELb1ELb1ELb0ELb0EEENS1_36VarlenDynamicPersistentTileSchedulerILi128ELi128ELi256ELi128ELb0ELb1ELb1ELb1ELb0ELb1EEEEEEEEEvNT_6ParamsE:
[----:B------:R-:W-:Y:S01]  /*0000*/  LDC R1, c[0x0][0x37c] ;  /* 0x0000df00ff017b82 */ /* 0x000fe20000000800 */
[----:B------:R-:W-:Y:S05]  /*0010*/  EXIT ;  /* 0x000000000000794d */ /* 0x000fea0003800000 */
.L_x_23:
        /* <DEDUP_REMOVED lines=14> */
.L_x_68:


//--------------------- .text._ZN7cutlass13device_kernelIN5flash11enable_sm90INS1_16FlashAttnFwdSm90INS1_25CollectiveMainloopFwdSm90ILi2EN4cute5tupleIJNS5_1CILi1EEES8_S8_EEENS6_IJNS7_ILi128EEESA_SA_EEELi128ENS_6half_tEfNS_4arch4Sm90ELb1ELb0ELb1ELb0ELb1ELb0ELb0ELb1ELb1ELb1ELb0ELb0EEENS1_21CollectiveEpilogueFwdISB_S9_SC_SE_Li256ELb0ELb1ELb0ELb0EEENS1_30DynamicPersistentTileSchedulerILi256ELi128ELb0ELb1ELb1EEEEEEEEEvNT_6ParamsE --------------------------
	.section	.text._ZN7cutlass13device_kernelIN5flash11enable_sm90INS1_16FlashAttnFwdSm90INS1_25CollectiveMainloopFwdSm90ILi2EN4cute5tupleIJNS5_1CILi1EEES8_S8_EEENS6_IJNS7_ILi128EEESA_SA_EEELi128ENS_6half_tEfNS_4arch4Sm90ELb1ELb0ELb1ELb0ELb1ELb0ELb0ELb1ELb1ELb1ELb0ELb0EEENS1_21CollectiveEpilogueFwdISB_S9_SC_SE_Li256ELb0ELb1ELb0ELb0EEENS1_30DynamicPersistentTileSchedulerILi256ELi128ELb0ELb1ELb1EEEEEEEEEvNT_6ParamsE,"ax",@progbits
	.align	128
.text._ZN7cutlass13device_kernelIN5flash11enable_sm90INS1_16FlashAttnFwdSm90INS1_25CollectiveMainloopFwdSm90ILi2EN4cute5tupleIJNS5_1CILi1EEES8_S8_EEENS6_IJNS7_ILi128EEESA_SA_EEELi128ENS_6half_tEfNS_4arch4Sm90ELb1ELb0ELb1ELb0ELb1ELb0ELb0ELb1ELb1ELb1ELb0ELb0EEENS1_21CollectiveEpilogueFwdISB_S9_SC_SE_Li256ELb0ELb1ELb0ELb0EEENS1_30DynamicPersistentTileSchedulerILi256ELi128ELb0ELb1ELb1EEEEEEEEEvNT_6ParamsE:
        .type           _ZN7cutlass13device_kernelIN5flash11enable_sm90INS1_16FlashAttnFwdSm90INS1_25CollectiveMainloopFwdSm90ILi2EN4cute5tupleIJNS5_1CILi1EEES8_S8_EEENS6_IJNS7_ILi128EEESA_SA_EEELi128ENS_6half_tEfNS_4arch4Sm90ELb1ELb0ELb1ELb0ELb1ELb0ELb0ELb1ELb1ELb1ELb0ELb0EEENS1_21CollectiveEpilogueFwdISB_S9_SC_SE_Li256ELb0ELb1ELb0ELb0EEENS1_30DynamicPersistentTileSchedulerILi256ELi128ELb0ELb1ELb1EEEEEEEEEvNT_6ParamsE,@function
        .size           _ZN7cutlass13device_kernelIN5flash11enable_sm90INS1_16FlashAttnFwdSm90INS1_25CollectiveMainloopFwdSm90ILi2EN4cute5tupleIJNS5_1CILi1EEES8_S8_EEENS6_IJNS7_ILi128EEESA_SA_EEELi128ENS_6half_tEfNS_4arch4Sm90ELb1ELb0ELb1ELb0ELb1ELb0ELb0ELb1ELb1ELb1ELb0ELb0EEENS1_21CollectiveEpilogueFwdISB_S9_SC_SE_Li256ELb0ELb1ELb0ELb0EEENS1_30DynamicPersistentTileSchedulerILi256ELi128ELb0ELb1ELb1EEEEEEEEEvNT_6ParamsE,(.L_x_69 - _ZN7cutlass13device_kernelIN5flash11enable_sm90INS1_16FlashAttnFwdSm90INS1_25CollectiveMainloopFwdSm90ILi2EN4cute5tupleIJNS5_1CILi1EEES8_S8_EEENS6_IJNS7_ILi128EEESA_SA_EEELi128ENS_6half_tEfNS_4arch4Sm90ELb1ELb0ELb1ELb0ELb1ELb0ELb0ELb1ELb1ELb1ELb0ELb0EEENS1_21CollectiveEpilogueFwdISB_S9_SC_SE_Li256ELb0ELb1ELb0ELb0EEENS1_30DynamicPersistentTileSchedulerILi256ELi128ELb0ELb1ELb1EEEEEEEEEvNT_6ParamsE)
        .other          _ZN7cutlass13device_kernelIN5flash11enable_sm90INS1_16FlashAttnFwdSm90INS1_25CollectiveMainloopFwdSm90ILi2EN4cute5tupleIJNS5_1CILi1EEES8_S8_EEENS6_IJNS7_ILi128EEESA_SA_EEELi128ENS_6half_tEfNS_4arch4Sm90ELb1ELb0ELb1ELb0ELb1ELb0ELb0ELb1ELb1ELb1ELb0ELb0EEENS1_21CollectiveEpilogueFwdISB_S9_SC_SE_Li256ELb0ELb1ELb0ELb0EEENS1_30DynamicPersistentTileSchedulerILi256ELi128ELb0ELb1ELb1EEEEEEEEEvNT_6ParamsE,@"STO_CUDA_ENTRY STV_DEFAULT"
_ZN7cutlass13device_kernelIN5flash11enable_sm90INS1_16FlashAttnFwdSm90INS1_25CollectiveMainloopFwdSm90ILi2EN4cute5tupleIJNS5_1CILi1EEES8_S8_EEENS6_IJNS7_ILi128EEESA_SA_EEELi128ENS_6half_tEfNS_4arch4Sm90ELb1ELb0ELb1ELb0ELb1ELb0ELb0ELb1ELb1ELb1ELb0ELb0EEENS1_21CollectiveEpilogueFwdISB_S9_SC_SE_Li256ELb0ELb1ELb0ELb0EEENS1_30DynamicPersistentTileSchedulerILi256ELi128ELb0ELb1ELb1EEEEEEEEEvNT_6ParamsE:
[----:B------:R-:W-:Y:S01]  /*0000*/  LDC R1, c[0x0][0x37c] ;  /* 0x0000df00ff017b82 */ /* 0x000fe20000000800 */
[----:B------:R-:W-:Y:S05]  /*0010*/  EXIT ;  /* 0x000000000000794d */ /* 0x000fea0003800000 */
.L_x_24:
        /* <DEDUP_REMOVED lines=14> */
.L_x_69:


//--------------------- .text._ZN7cutlass13device_kernelIN5flash11enable_sm90INS1_16FlashAttnFwdSm90INS1_25CollectiveMainloopFwdSm90ILi2EN4cute5tupleIJNS5_1CILi1EEES8_S8_EEENS6_IJNS7_ILi128EEESA_SA_EEELi128ENS_6half_tEfNS_4arch4Sm90ELb1ELb0ELb1ELb1ELb1ELb0ELb0ELb1ELb1ELb1ELb0ELb0EEENS1_21CollectiveEpilogueFwdISB_S9_SC_SE_Li256ELb1ELb1ELb0ELb0EEENS1_36VarlenDynamicPersistentTileSchedulerILi128ELi128ELi256ELi128ELb0ELb1ELb1ELb1ELb1ELb1EEEEEEEEEvNT_6ParamsE --------------------------
	.section	.text._ZN7cutlass13device_kernelIN5flash11enable_sm90INS1_16FlashAttnFwdSm90INS1_25CollectiveMainloopFwdSm90ILi2EN4cute5tupleIJNS5_1CILi1EEES8_S8_EEENS6_IJNS7_ILi128EEESA_SA_EEELi128ENS_6half_tEfNS_4arch4Sm90ELb1ELb0ELb1ELb1ELb1ELb0ELb0ELb1ELb1ELb1ELb0ELb0EEENS1_21CollectiveEpilogueFwdISB_S9_SC_SE_Li256ELb1ELb1ELb0ELb0EEENS1_36VarlenDynamicPersistentTileSchedulerILi128ELi128ELi256ELi128ELb0ELb1ELb1ELb1ELb1ELb1EEEEEEEEEvNT_6ParamsE,"ax",@progbits
	.align	128
.text._ZN7cutlass13device_kernelIN5flash11enable_sm90INS1_16FlashAttnFwdSm90INS1_25CollectiveMainloopFwdSm90ILi2EN4cute5tupleIJNS5_1CILi1EEES8_S8_EEENS6_IJNS7_ILi128EEESA_SA_EEELi128ENS_6half_tEfNS_4arch4Sm90ELb1ELb0ELb1ELb1ELb1ELb0ELb0ELb1ELb1ELb1ELb0ELb0EEENS1_21CollectiveEpilogueFwdISB_S9_SC_SE_Li256ELb1ELb1ELb0ELb0EEENS1_36VarlenDynamicPersistentTileSchedulerILi128ELi128ELi256ELi128ELb0ELb1ELb1ELb1ELb1ELb1EEEEEEEEEvNT_6ParamsE:
        .type           _ZN7cutlass13device_kernelIN5flash11enable_sm90INS1_16FlashAttnFwdSm90INS1_25CollectiveMainloopFwdSm90ILi2EN4cute5tupleIJNS5_1CILi1EEES8_S8_EEENS6_IJNS7_ILi128EEESA_SA_EEELi128ENS_6half_tEfNS_4arch4Sm90ELb1ELb0ELb1ELb1ELb1ELb0ELb0ELb1ELb1ELb1ELb0ELb0EEENS1_21CollectiveEpilogueFwdISB_S9_SC_SE_Li256ELb1ELb1ELb0ELb0EEENS1_36VarlenDynamicPersistentTileSchedulerILi128ELi128ELi256ELi128ELb0ELb1ELb1ELb1ELb1ELb1EEEEEEEEEvNT_6ParamsE,@function
        .size           _ZN7cutlass13device_kernelIN5flash11enable_sm90INS1_16FlashAttnFwdSm90INS1_25CollectiveMainloopFwdSm90ILi2EN4cute5tupleIJNS5_1CILi1EEES8_S8_EEENS6_IJNS7_ILi128EEESA_SA_EEELi128ENS_6half_tEfNS_4arch4Sm90ELb1ELb0ELb1ELb1ELb1ELb0ELb0ELb1ELb1ELb1ELb0ELb0EEENS1_21CollectiveEpilogueFwdISB_S9_SC_SE_Li256ELb1ELb1ELb0ELb0EEENS1_36VarlenDynamicPersistentTileSchedulerILi128ELi128ELi256ELi128ELb0ELb1ELb1ELb1ELb1ELb1EEEEEEEEEvNT_6ParamsE,(.L_x_70 - _ZN7cutlass13device_kernelIN5flash11enable_sm90INS1_16FlashAttnFwdSm90INS1_25CollectiveMainloopFwdSm90ILi2EN4cute5tupleIJNS5_1CILi1EEES8_S8_EEENS6_IJNS7_ILi128EEESA_SA_EEELi128ENS_6half_tEfNS_4arch4Sm90ELb1ELb0ELb1ELb1ELb1ELb0ELb0ELb1ELb1ELb1ELb0ELb0EEENS1_21CollectiveEpilogueFwdISB_S9_SC_SE_Li256ELb1ELb1ELb0ELb0EEENS1_36VarlenDynamicPersistentTileSchedulerILi128ELi128ELi256ELi128ELb0ELb1ELb1ELb1ELb1ELb1EEEEEEEEEvNT_6ParamsE)
        .other          _ZN7cutlass13device_kernelIN5flash11enable_sm90INS1_16FlashAttnFwdSm90INS1_25CollectiveMainloopFwdSm90ILi2EN4cute5tupleIJNS5_1CILi1EEES8_S8_EEENS6_IJNS7_ILi128EEESA_SA_EEELi128ENS_6half_tEfNS_4arch4Sm90ELb1ELb0ELb1ELb1ELb1ELb0ELb0ELb1ELb1ELb1ELb0ELb0EEENS1_21CollectiveEpilogueFwdISB_S9_SC_SE_Li256ELb1ELb1ELb0ELb0EEENS1_36VarlenDynamicPersistentTileSchedulerILi128ELi128ELi256ELi128ELb0ELb1ELb1ELb1ELb1ELb1EEEEEEEEEvNT_6ParamsE,@"STO_CUDA_ENTRY STV_DEFAULT"
_ZN7cutlass13device_kernelIN5flash11enable_sm90INS1_16FlashAttnFwdSm90INS1_25CollectiveMainloopFwdSm90ILi2EN4cute5tupleIJNS5_1CILi1EEES8_S8_EEENS6_IJNS7_ILi128EEESA_SA_EEELi128ENS_6half_tEfNS_4arch4Sm90ELb1ELb0ELb1ELb1ELb1ELb0ELb0ELb1ELb1ELb1ELb0ELb0EEENS1_21CollectiveEpilogueFwdISB_S9_SC_SE_Li256ELb1ELb1ELb0ELb0EEENS1_36VarlenDynamicPersistentTileSchedulerILi128ELi128ELi256ELi128ELb0ELb1ELb1ELb1ELb1ELb1EEEEEEEEEvNT_6ParamsE:
[----:B------:R-:W-:Y:S01]  /*0000*/  LDC R1, c[0x0][0x37c] ;  /* 0x0000df00ff017b82 */ /* 0x000fe20000000800 */
[----:B------:R-:W-:Y:S05]  /*0010*/  EXIT ;  /* 0x000000000000794d */ /* 0x000fea0003800000 */
.L_x_25:
        /* <DEDUP_REMOVED lines=14> */
.L_x_70:


//--------------------- .text._ZN7cutlass13device_kernelIN5flash11enable_sm90INS1_16FlashAttnFwdSm90INS1_25CollectiveMainloopFwdSm90ILi2EN4cute5tupleIJNS5_1CILi1EEES8_S8_EEENS6_IJNS7_ILi128EEESA_SA_EEELi128ENS_6half_tEfNS_4arch4Sm90ELb1ELb0ELb1ELb1ELb1ELb1ELb0ELb1ELb1ELb1ELb0ELb0EEENS1_21CollectiveEpilogueFwdISB_S9_SC_SE_Li256ELb1ELb1ELb0ELb0EEENS1_36VarlenDynamicPersistentTileSchedulerILi128ELi128ELi256ELi128ELb0ELb1ELb1ELb1ELb1ELb1EEEEEEEEEvNT_6ParamsE --------------------------
	.section	.text._ZN7cutlass13device_kernelIN5flash11enable_sm90INS1_16FlashAttnFwdSm90INS1_25CollectiveMainloopFwdSm90ILi2EN4cute5tupleIJNS5_1CILi1EEES8_S8_EEENS6_IJNS7_ILi128EEESA_SA_EEELi128ENS_6half_tEfNS_4arch4Sm90ELb1ELb0ELb1ELb1ELb1ELb1ELb0ELb1ELb1ELb1ELb0ELb0EEENS1_21CollectiveEpilogueFwdISB_S9_SC_SE_Li256ELb1ELb1ELb0ELb0EEENS1_36VarlenDynamicPersistentTileSchedulerILi128ELi128ELi256ELi128ELb0ELb1ELb1ELb1ELb1ELb1EEEEEEEEEvNT_6ParamsE,"ax",@progbits
	.align	128
.text._ZN7cutlass13device_kernelIN5flash11enable_sm90INS1_16FlashAttnFwdSm90INS1_25CollectiveMainloopFwdSm90ILi2EN4cute5tupleIJNS5_1CILi1EEES8_S8_EEENS6_IJNS7_ILi128EEESA_SA_EEELi128ENS_6half_tEfNS_4arch4Sm90ELb1ELb0ELb1ELb1ELb1ELb1ELb0ELb1ELb1ELb1ELb0ELb0EEENS1_21CollectiveEpilogueFwdISB_S9_SC_SE_Li256ELb1ELb1ELb0ELb0EEENS1_36VarlenDynamicPersistentTileSchedulerILi128ELi128ELi256ELi128ELb0ELb1ELb1ELb1ELb1ELb1EEEEEEEEEvNT_6ParamsE:
        .type           _ZN7cutlass13device_kernelIN5flash11enable_sm90INS1_16FlashAttnFwdSm90INS1_25CollectiveMainloopFwdSm90ILi2EN4cute5tupleIJNS5_1CILi1EEES8_S8_EEENS6_IJNS7_ILi128EEESA_SA_EEELi128ENS_6half_tEfNS_4arch4Sm90ELb1ELb0ELb1ELb1ELb1ELb1ELb0ELb1ELb1ELb1ELb0ELb0EEENS1_21CollectiveEpilogueFwdISB_S9_SC_SE_Li256ELb1ELb1ELb0ELb0EEENS1_36VarlenDynamicPersistentTileSchedulerILi128ELi128ELi256ELi128ELb0ELb1ELb1ELb1ELb1ELb1EEEEEEEEEvNT_6ParamsE,@function
        .size           _ZN7cutlass13device_kernelIN5flash11enable_sm90INS1_16FlashAttnFwdSm90INS1_25CollectiveMainloopFwdSm90ILi2EN4cute5tupleIJNS5_1CILi1EEES8_S8_EEENS6_IJNS7_ILi128EEESA_SA_EEELi128ENS_6half_tEfNS_4arch4Sm90ELb1ELb0ELb1ELb1ELb1ELb1ELb0ELb1ELb1ELb1ELb0ELb0EEENS1_21CollectiveEpilogueFwdISB_S9_SC_SE_Li256ELb1ELb1ELb0ELb0EEENS1_36VarlenDynamicPersistentTileSchedulerILi128ELi128ELi256ELi128ELb0ELb1ELb1ELb1ELb1ELb1EEEEEEEEEvNT_6ParamsE,(.L_x_71 - _ZN7cutlass13device_kernelIN5flash11enable_sm90INS1_16FlashAttnFwdSm90INS1_25CollectiveMainloopFwdSm90ILi2EN4cute5tupleIJNS5_1CILi1EEES8_S8_EEENS6_IJNS7_ILi128EEESA_SA_EEELi128ENS_6half_tEfNS_4arch4Sm90ELb1ELb0ELb1ELb1ELb1ELb1ELb0ELb1ELb1ELb1ELb0ELb0EEENS1_21CollectiveEpilogueFwdISB_S9_SC_SE_Li256ELb1ELb1ELb0ELb0EEENS1_36VarlenDynamicPersistentTileSchedulerILi128ELi128ELi256ELi128ELb0ELb1ELb1ELb1ELb1ELb1EEEEEEEEEvNT_6ParamsE)
        .other          _ZN7cutlass13device_kernelIN5flash11enable_sm90INS1_16FlashAttnFwdSm90INS1_25CollectiveMainloopFwdSm90ILi2EN4cute5tupleIJNS5_1CILi1EEES8_S8_EEENS6_IJNS7_ILi128EEESA_SA_EEELi128ENS_6half_tEfNS_4arch4Sm90ELb1ELb0ELb1ELb1ELb1ELb1ELb0ELb1ELb1ELb1ELb0ELb0EEENS1_21CollectiveEpilogueFwdISB_S9_SC_SE_Li256ELb1ELb1ELb0ELb0EEENS1_36VarlenDynamicPersistentTileSchedulerILi128ELi128ELi256ELi128ELb0ELb1ELb1ELb1ELb1ELb1EEEEEEEEEvNT_6ParamsE,@"STO_CUDA_ENTRY STV_DEFAULT"
_ZN7cutlass13device_kernelIN5flash11enable_sm90INS1_16FlashAttnFwdSm90INS1_25CollectiveMainloopFwdSm90ILi2EN4cute5tupleIJNS5_1CILi1EEES8_S8_EEENS6_IJNS7_ILi128EEESA_SA_EEELi128ENS_6half_tEfNS_4arch4Sm90ELb1ELb0ELb1ELb1ELb1ELb1ELb0ELb1ELb1ELb1ELb0ELb0EEENS1_21CollectiveEpilogueFwdISB_S9_SC_SE_Li256ELb1ELb1ELb0ELb0EEENS1_36VarlenDynamicPersistentTileSchedulerILi128ELi128ELi256ELi128ELb0ELb1ELb1ELb1ELb1ELb1EEEEEEEEEvNT_6ParamsE:
[----:B------:R-:W-:Y:S01]  /*0000*/  LDC R1, c[0x0][0x37c] ;  /* 0x0000df00ff017b82 */ /* 0x000fe20000000800 */
[----:B------:R-:W-:Y:S05]  /*0010*/  EXIT ;  /* 0x000000000000794d */ /* 0x000fea0003800000 */
.L_x_26:
        /* <DEDUP_REMOVED lines=14> */
.L_x_71:


//--------------------- .text._ZN7cutlass13device_kernelIN5flash11enable_sm90INS1_16FlashAttnFwdSm90INS1_25CollectiveMainloopFwdSm90ILi2EN4cute5tupleIJNS5_1CILi1EEES8_S8_EEENS6_IJNS7_ILi192EEENS7_ILi128EEENS7_ILi96EEEEEELi96ENS_6half_tEfNS_4arch4Sm90ELb0ELb0ELb1ELb0ELb1ELb0ELb0ELb0ELb1ELb1ELb0ELb0EEENS1_21CollectiveEpilogueFwdINS6_IJSA_SC_SB_EEES9_SE_SG_Li384ELb0ELb1ELb0ELb0EEENS1_29StaticPersistentTileSchedulerILb0EEEEEEEEEvNT_6ParamsE --------------------------
	.section	.text._ZN7cutlass13device_kernelIN5flash11enable_sm90INS1_16FlashAttnFwdSm90INS1_25CollectiveMainloopFwdSm90ILi2EN4cute5tupleIJNS5_1CILi1EEES8_S8_EEENS6_IJNS7_ILi192EEENS7_ILi128EEENS7_ILi96EEEEEELi96ENS_6half_tEfNS_4arch4Sm90ELb0ELb0ELb1ELb0ELb1ELb0ELb0ELb0ELb1ELb1ELb0ELb0EEENS1_21CollectiveEpilogueFwdINS6_IJSA_SC_SB_EEES9_SE_SG_Li384ELb0ELb1ELb0ELb0EEENS1_29StaticPersistentTileSchedulerILb0EEEEEEEEEvNT_6ParamsE,"ax",@progbits
	.align	128
.text._ZN7cutlass13device_kernelIN5flash11enable_sm90INS1_16FlashAttnFwdSm90INS1_25CollectiveMainloopFwdSm90ILi2EN4cute5tupleIJNS5_1CILi1EEES8_S8_EEENS6_IJNS7_ILi192EEENS7_ILi128EEENS7_ILi96EEEEEELi96ENS_6half_tEfNS_4arch4Sm90ELb0ELb0ELb1ELb0ELb1ELb0ELb0ELb0ELb1ELb1ELb0ELb0EEENS1_21CollectiveEpilogueFwdINS6_IJSA_SC_SB_EEES9_SE_SG_Li384ELb0ELb1ELb0ELb0EEENS1_29StaticPersistentTileSchedulerILb0EEEEEEEEEvNT_6ParamsE:
        .type           _ZN7cutlass13device_kernelIN5flash11enable_sm90INS1_16FlashAttnFwdSm90INS1_25CollectiveMainloopFwdSm90ILi2EN4cute5tupleIJNS5_1CILi1EEES8_S8_EEENS6_IJNS7_ILi192EEENS7_ILi128EEENS7_ILi96EEEEEELi96ENS_6half_tEfNS_4arch4Sm90ELb0ELb0ELb1ELb0ELb1ELb0ELb0ELb0ELb1ELb1ELb0ELb0EEENS1_21CollectiveEpilogueFwdINS6_IJSA_SC_SB_EEES9_SE_SG_Li384ELb0ELb1ELb0ELb0EEENS1_29StaticPersistentTileSchedulerILb0EEEEEEEEEvNT_6ParamsE,@function
        .size           _ZN7cutlass13device_kernelIN5flash11enable_sm90INS1_16FlashAttnFwdSm90INS1_25CollectiveMainloopFwdSm90ILi2EN4cute5tupleIJNS5_1CILi1EEES8_S8_EEENS6_IJNS7_ILi192EEENS7_ILi128EEENS7_ILi96EEEEEELi96ENS_6half_tEfNS_4arch4Sm90ELb0ELb0ELb1ELb0ELb1ELb0ELb0ELb0ELb1ELb1ELb0ELb0EEENS1_21CollectiveEpilogueFwdINS6_IJSA_SC_SB_EEES9_SE_SG_Li384ELb0ELb1ELb0ELb0EEENS1_29StaticPersistentTileSchedulerILb0EEEEEEEEEvNT_6ParamsE,(.L_x_72 - _ZN7cutlass13device_kernelIN5flash11enable_sm90INS1_16FlashAttnFwdSm90INS1_25CollectiveMainloopFwdSm90ILi2EN4cute5tupleIJNS5_1CILi1EEES8_S8_EEENS6_IJNS7_ILi192EEENS7_ILi128EEENS7_ILi96EEEEEELi96ENS_6half_tEfNS_4arch4Sm90ELb0ELb0ELb1ELb0ELb1ELb0ELb0ELb0ELb1ELb1ELb0ELb0EEENS1_21CollectiveEpilogueFwdINS6_IJSA_SC_SB_EEES9_SE_SG_Li384ELb0ELb1ELb0ELb0EEENS1_29StaticPersistentTileSchedulerILb0EEEEEEEEEvNT_6ParamsE)
        .other          _ZN7cutlass13device_kernelIN5flash11enable_sm90INS1_16FlashAttnFwdSm90INS1_25CollectiveMainloopFwdSm90ILi2EN4cute5tupleIJNS5_1CILi1EEES8_S8_EEENS6_IJNS7_ILi192EEENS7_ILi128EEENS7_ILi96EEEEEELi96ENS_6half_tEfNS_4arch4Sm90ELb0ELb0ELb1ELb0ELb1ELb0ELb0ELb0ELb1ELb1ELb0ELb0EEENS1_21CollectiveEpilogueFwdINS6_IJSA_SC_SB_EEES9_SE_SG_Li384ELb0ELb1ELb0ELb0EEENS1_29StaticPersistentTileSchedulerILb0EEEEEEEEEvNT_6ParamsE,@"STO_CUDA_ENTRY STV_DEFAULT"
_ZN7cutlass13device_kernelIN5flash11enable_sm90INS1_16FlashAttnFwdSm90INS1_25CollectiveMainloopFwdSm90ILi2EN4cute5tupleIJNS5_1CILi1EEES8_S8_EEENS6_IJNS7_ILi192EEENS7_ILi128EEENS7_ILi96EEEEEELi96ENS_6half_tEfNS_4arch4Sm90ELb0ELb0ELb1ELb0ELb1ELb0ELb0ELb0ELb1ELb1ELb0ELb0EEENS1_21CollectiveEpilogueFwdINS6_IJSA_SC_SB_EEES9_SE_SG_Li384ELb0ELb1ELb0ELb0EEENS1_29StaticPersistentTileSchedulerILb0EEEEEEEEEvNT_6ParamsE:
[----:B------:R-:W-:Y:S01]  /*0000*/  LDC R1, c[0x0][0x37c] ;  /* 0x0000df00ff017b82 */ /* 0x000fe20000000800 */
[----:B------:R-:W-:Y:S05]  /*0010*/  EXIT ;  /* 0x000000000000794d */ /* 0x000fea0003800000 */
.L_x_27:
        /* <DEDUP_REMOVED lines=14> */
.L_x_72:


//--------------------- .text._ZN7cutlass13device_kernelIN5flash11enable_sm90INS1_16FlashAttnFwdSm90INS1_25CollectiveMainloopFwdSm90ILi2EN4cute5tupleIJNS5_1CILi1EEES8_S8_EEENS6_IJNS7_ILi192EEENS7_ILi128EEENS7_ILi96EEEEEELi96ENS_6half_tEfNS_4arch4Sm90ELb0ELb0ELb1ELb1ELb1ELb0ELb0ELb0ELb1ELb1ELb0ELb0EEENS1_21CollectiveEpilogueFwdINS6_IJSA_SC_SB_EEES9_SE_SG_Li384ELb1ELb1ELb0ELb0EEENS1_36VarlenDynamicPersistentTileSchedulerILi192ELi128ELi384ELi128ELb0ELb1ELb1ELb0ELb1ELb1EEEEEEEEEvNT_6ParamsE --------------------------
	.section	.text._ZN7cutlass13device_kernelIN5flash11enable_sm90INS1_16FlashAttnFwdSm90INS1_25CollectiveMainloopFwdSm90ILi2EN4cute5tupleIJNS5_1CILi1EEES8_S8_EEENS6_IJNS7_ILi192EEENS7_ILi128EEENS7_ILi96EEEEEELi96ENS_6half_tEfNS_4arch4Sm90ELb0ELb0ELb1ELb1ELb1ELb0ELb0ELb0ELb1ELb1ELb0ELb0EEENS1_21CollectiveEpilogueFwdINS6_IJSA_SC_SB_EEES9_SE_SG_Li384ELb1ELb1ELb0ELb0EEENS1_36VarlenDynamicPersistentTileSchedulerILi192ELi128ELi384ELi128ELb0ELb1ELb1ELb0ELb1ELb1EEEEEEEEEvNT_6ParamsE,"ax",@progbits
	.align	128
.text._ZN7cutlass13device_kernelIN5flash11enable_sm90INS1_16FlashAttnFwdSm90INS1_25CollectiveMainloopFwdSm90ILi2EN4cute5tupleIJNS5_1CILi1EEES8_S8_EEENS6_IJNS7_ILi192EEENS7_ILi128EEENS7_ILi96EEEEEELi96ENS_6half_tEfNS_4arch4Sm90ELb0ELb0ELb1ELb1ELb1ELb0ELb0ELb0ELb1ELb1ELb0ELb0EEENS1_21CollectiveEpilogueFwdINS6_IJSA_SC_SB_EEES9_SE_SG_Li384ELb1ELb1ELb0ELb0EEENS1_36VarlenDynamicPersistentTileSchedulerILi192ELi128ELi384ELi128ELb0ELb1ELb1ELb0ELb1ELb1EEEEEEEEEvNT_6ParamsE:
        .type           _ZN7cutlass13device_kernelIN5flash11enable_sm90INS1_16FlashAttnFwdSm90INS1_25CollectiveMainloopFwdSm90ILi2EN4cute5tupleIJNS5_1CILi1EEES8_S8_EEENS6_IJNS7_ILi192EEENS7_ILi128EEENS7_ILi96EEEEEELi96ENS_6half_tEfNS_4arch4Sm90ELb0ELb0ELb1ELb1ELb1ELb0ELb0ELb0ELb1ELb1ELb0ELb0EEENS1_21CollectiveEpilogueFwdINS6_IJSA_SC_SB_EEES9_SE_SG_Li384ELb1ELb1ELb0ELb0EEENS1_36VarlenDynamicPersistentTileSchedulerILi192ELi128ELi384ELi128ELb0ELb1ELb1ELb0ELb1ELb1EEEEEEEEEvNT_6ParamsE,@function
        .size           _ZN7cutlass13device_kernelIN5flash11enable_sm90INS1_16FlashAttnFwdSm90INS1_25CollectiveMainloopFwdSm90ILi2EN4cute5tupleIJNS5_1CILi1EEES8_S8_EEENS6_IJNS7_ILi192EEENS7_ILi128EEENS7_ILi96EEEEEELi96ENS_6half_tEfNS_4arch4Sm90ELb0ELb0ELb1ELb1ELb1ELb0ELb0ELb0ELb1ELb1ELb0ELb0EEENS1_21CollectiveEpilogueFwdINS6_IJSA_SC_SB_EEES9_SE_SG_Li384ELb1ELb1ELb0ELb0EEENS1_36VarlenDynamicPersistentTileSchedulerILi192ELi128ELi384ELi128ELb0ELb1ELb1ELb0ELb1ELb1EEEEEEEEEvNT_6ParamsE,(.L_x_73 - _ZN7cutlass13device_kernelIN5flash11enable_sm90INS1_16FlashAttnFwdSm90INS1_25CollectiveMainloopFwdSm90ILi2EN4cute5tupleIJNS5_1CILi1EEES8_S8_EEENS6_IJNS7_ILi192EEENS7_ILi128EEENS7_ILi96EEEEEELi96ENS_6half_tEfNS_4arch4Sm90ELb0ELb0ELb1ELb1ELb1ELb0ELb0ELb0ELb1ELb1ELb0ELb0EEENS1_21CollectiveEpilogueFwdINS6_IJSA_SC_SB_EEES9_SE_SG_Li384ELb1ELb1ELb0ELb0EEENS1_36VarlenDynamicPersistentTileSchedulerILi192ELi128ELi384ELi128ELb0ELb1ELb1ELb0ELb1ELb1EEEEEEEEEvNT_6ParamsE)
        .other          _ZN7cutlass13device_kernelIN5flash11enable_sm90INS1_16FlashAttnFwdSm90INS1_25CollectiveMainloopFwdSm90ILi2EN4cute5tupleIJNS5_1CILi1EEES8_S8_EEENS6_IJNS7_ILi192EEENS7_ILi128EEENS7_ILi96EEEEEELi96ENS_6half_tEfNS_4arch4Sm90ELb0ELb0ELb1ELb1ELb1ELb0ELb0ELb0ELb1ELb1ELb0ELb0EEENS1_21CollectiveEpilogueFwdINS6_IJSA_SC_SB_EEES9_SE_SG_Li384ELb1ELb1ELb0ELb0EEENS1_36VarlenDynamicPersistentTileSchedulerILi192ELi128ELi384ELi128ELb0ELb1ELb1ELb0ELb1ELb1EEEEEEEEEvNT_6ParamsE,@"STO_CUDA_ENTRY STV_DEFAULT"
_ZN7cutlass13device_kernelIN5flash11enable_sm90INS1_16FlashAttnFwdSm90INS1_25CollectiveMainloopFwdSm90ILi2EN4cute5tupleIJNS5_1CILi1EEES8_S8_EEENS6_IJNS7_ILi192EEENS7_ILi128EEENS7_ILi96EEEEEELi96ENS_6half_tEfNS_4arch4Sm90ELb0ELb0ELb1ELb1ELb1ELb0ELb0ELb0ELb1ELb1ELb0ELb0EEENS1_21CollectiveEpilogueFwdINS6_IJSA_SC_SB_EEES9_SE_SG_Li384ELb1ELb1ELb0ELb0EEENS1_36VarlenDynamicPersistentTileSchedulerILi192ELi128ELi384ELi128ELb0ELb1ELb1ELb0ELb1ELb1EEEEEEEEEvNT_6ParamsE:
[----:B------:R-:W-:Y:S01]  /*0000*/  LDC R1, c[0x0][0x37c] ;  /* 0x0000df00ff017b82 */ /* 0x000fe20000000800 */
[----:B------:R-:W-:Y:S05]  /*0010*/  EXIT ;  /* 0x000000000000794d */ /* 0x000fea0003800000 */
.L_x_28:
        /* <DEDUP_REMOVED lines=14> */
.L_x_73:


//--------------------- .text._ZN7cutlass13device_kernelIN5flash11enable_sm90INS1_16FlashAttnFwdSm90INS1_25CollectiveMainloopFwdSm90ILi2EN4cute5tupleIJNS5_1CILi1EEES8_S8_EEENS6_IJNS7_ILi192EEENS7_ILi128EEENS7_ILi96EEEEEELi96ENS_6half_tEfNS_4arch4Sm90ELb0ELb0ELb1ELb1ELb1ELb1ELb0ELb0ELb1ELb1ELb0ELb0EEENS1_21CollectiveEpilogueFwdINS6_IJSA_SC_SB_EEES9_SE_SG_Li384ELb1ELb1ELb0ELb0EEENS1_36VarlenDynamicPersistentTileSchedulerILi192ELi128ELi384ELi128ELb0ELb1ELb1ELb0ELb1ELb1EEEEEEEEEvNT_6ParamsE --------------------------
	.section	.text._ZN7cutlass13device_kernelIN5flash11enable_sm90INS1_16FlashAttnFwdSm90INS1_25CollectiveMainloopFwdSm90ILi2EN4cute5tupleIJNS5_1CILi1EEES8_S8_EEENS6_IJNS7_ILi192EEENS7_ILi128EEENS7_ILi96EEEEEELi96ENS_6half_tEfNS_4arch4Sm90ELb0ELb0ELb1ELb1ELb1ELb1ELb0ELb0ELb1ELb1ELb0ELb0EEENS1_21CollectiveEpilogueFwdINS6_IJSA_SC_SB_EEES9_SE_SG_Li384ELb1ELb1ELb0ELb0EEENS1_36VarlenDynamicPersistentTileSchedulerILi192ELi128ELi384ELi128ELb0ELb1ELb1ELb0ELb1ELb1EEEEEEEEEvNT_6ParamsE,"ax",@progbits
	.align	128
.text._ZN7cutlass13device_kernelIN5flash11enable_sm90INS1_16FlashAttnFwdSm90INS1_25CollectiveMainloopFwdSm90ILi2EN4cute5tupleIJNS5_1CILi1EEES8_S8_EEENS6_IJNS7_ILi192EEENS7_ILi128EEENS7_ILi96EEEEEELi96ENS_6half_tEfNS_4arch4Sm90ELb0ELb0ELb1ELb1ELb1ELb1ELb0ELb0ELb1ELb1ELb0ELb0EEENS1_21CollectiveEpilogueFwdINS6_IJSA_SC_SB_EEES9_SE_SG_Li384ELb1ELb1ELb0ELb0EEENS1_36VarlenDynamicPersistentTileSchedulerILi192ELi128ELi384ELi128ELb0ELb1ELb1ELb0ELb1ELb1EEEEEEEEEvNT_6ParamsE:
        .type           _ZN7cutlass13device_kernelIN5flash11enable_sm90INS1_16FlashAttnFwdSm90INS1_25CollectiveMainloopFwdSm90ILi2EN4cute5tupleIJNS5_1CILi1EEES8_S8_EEENS6_IJNS7_ILi192EEENS7_ILi128EEENS7_ILi96EEEEEELi96ENS_6half_tEfNS_4arch4Sm90ELb0ELb0ELb1ELb1ELb1ELb1ELb0ELb0ELb1ELb1ELb0ELb0EEENS1_21CollectiveEpilogueFwdINS6_IJSA_SC_SB_EEES9_SE_SG_Li384ELb1ELb1ELb0ELb0EEENS1_36VarlenDynamicPersistentTileSchedulerILi192ELi128ELi384ELi128ELb0ELb1ELb1ELb0ELb1ELb1EEEEEEEEEvNT_6ParamsE,@function
        .size           _ZN7cutlass13device_kernelIN5flash11enable_sm90INS1_16FlashAttnFwdSm90INS1_25CollectiveMainloopFwdSm90ILi2EN4cute5tupleIJNS5_1CILi1EEES8_S8_EEENS6_IJNS7_ILi192EEENS7_ILi128EEENS7_ILi96EEEEEELi96ENS_6half_tEfNS_4arch4Sm90ELb0ELb0ELb1ELb1ELb1ELb1ELb0ELb0ELb1ELb1ELb0ELb0EEENS1_21CollectiveEpilogueFwdINS6_IJSA_SC_SB_EEES9_SE_SG_Li384ELb1ELb1ELb0ELb0EEENS1_36VarlenDynamicPersistentTileSchedulerILi192ELi128ELi384ELi128ELb0ELb1ELb1ELb0ELb1ELb1EEEEEEEEEvNT_6ParamsE,(.L_x_74 - _ZN7cutlass13device_kernelIN5flash11enable_sm90INS1_16FlashAttnFwdSm90INS1_25CollectiveMainloopFwdSm90ILi2EN4cute5tupleIJNS5_1CILi1EEES8_S8_EEENS6_IJNS7_ILi192EEENS7_ILi128EEENS7_ILi96EEEEEELi96ENS_6half_tEfNS_4arch4Sm90ELb0ELb0ELb1ELb1ELb1ELb1ELb0ELb0ELb1ELb1ELb0ELb0EEENS1_21CollectiveEpilogueFwdINS6_IJSA_SC_SB_EEES9_SE_SG_Li384ELb1ELb1ELb0ELb0EEENS1_36VarlenDynamicPersistentTileSchedulerILi192ELi128ELi384ELi128ELb0ELb1ELb1ELb0ELb1ELb1EEEEEEEEEvNT_6ParamsE)
        .other          _ZN7cutlass13device_kernelIN5flash11enable_sm90INS1_16FlashAttnFwdSm90INS1_25CollectiveMainloopFwdSm90ILi2EN4cute5tupleIJNS5_1CILi1EEES8_S8_EEENS6_IJNS7_ILi192EEENS7_ILi128EEENS7_ILi96EEEEEELi96ENS_6half_tEfNS_4arch4Sm90ELb0ELb0ELb1ELb1ELb1ELb1ELb0ELb0ELb1ELb1ELb0ELb0EEENS1_21CollectiveEpilogueFwdINS6_IJSA_SC_SB_EEES9_SE_SG_Li384ELb1ELb1ELb0ELb0EEENS1_36VarlenDynamicPersistentTileSchedulerILi192ELi128ELi384ELi128ELb0ELb1ELb1ELb0ELb1ELb1EEEEEEEEEvNT_6ParamsE,@"STO_CUDA_ENTRY STV_DEFAULT"
_ZN7cutlass13device_kernelIN5flash11enable_sm90INS1_16FlashAttnFwdSm90INS1_25CollectiveMainloopFwdSm90ILi2EN4cute5tupleIJNS5_1CILi1EEES8_S8_EEENS6_IJNS7_ILi192EEENS7_ILi128EEENS7_ILi96EEEEEELi96ENS_6half_tEfNS_4arch4Sm90ELb0ELb0ELb1ELb1ELb1ELb1ELb0ELb0ELb1ELb1ELb0ELb0EEENS1_21CollectiveEpilogueFwdINS6_IJSA_SC_SB_EEES9_SE_SG_Li384ELb1ELb1ELb0ELb0EEENS1_36VarlenDynamicPersistentTileSchedulerILi192ELi128ELi384ELi128ELb0ELb1ELb1ELb0ELb1ELb1EEEEEEEEEvNT_6ParamsE:
[----:B------:R-:W-:Y:S01]  /*0000*/  LDC R1, c[0x0][0x37c] ;  /* 0x0000df00ff017b82 */ /* 0x000fe20000000800 */
[----:B------:R-:W-:Y:S05]  /*0010*/  EXIT ;  /* 0x000000000000794d */ /* 0x000fea0003800000 */
.L_x_29:
        /* <DEDUP_REMOVED lines=14> */
.L_x_74:


//--------------------- .text._ZN7cutlass13device_kernelIN5flash11enable_sm90INS1_16FlashAttnFwdSm90INS1_25CollectiveMainloopFwdSm90ILi2EN4cute5tupleIJNS5_1CILi1EEES8_S8_EEENS6_IJNS7_ILi192EEENS7_ILi128EEENS7_ILi96EEEEEELi96ENS_6half_tEfNS_4arch4Sm90ELb0ELb1ELb1ELb0ELb1ELb0ELb0ELb0ELb1ELb1ELb0ELb0EEENS1_21CollectiveEpilogueFwdINS6_IJSA_SC_SB_EEES9_SE_SG_Li384ELb0ELb1ELb0ELb0EEENS1_30DynamicPersistentTileSchedulerILi384ELi128ELb0ELb1ELb1EEEEEEEEEvNT_6ParamsE --------------------------
	.section	.text._ZN7cutlass13device_kernelIN5flash11enable_sm90INS1_16FlashAttnFwdSm90INS1_25CollectiveMainloopFwdSm90ILi2EN4cute5tupleIJNS5_1CILi1EEES8_S8_EEENS6_IJNS7_ILi192EEENS7_ILi128EEENS7_ILi96EEEEEELi96ENS_6half_tEfNS_4arch4Sm90ELb0ELb1ELb1ELb0ELb1ELb0ELb0ELb0ELb1ELb1ELb0ELb0EEENS1_21CollectiveEpilogueFwdINS6_IJSA_SC_SB_EEES9_SE_SG_Li384ELb0ELb1ELb0ELb0EEENS1_30DynamicPersistentTileSchedulerILi384ELi128ELb0ELb1ELb1EEEEEEEEEvNT_6ParamsE,"ax",@progbits
	.align	128
.text._ZN7cutlass13device_kernelIN5flash11enable_sm90INS1_16FlashAttnFwdSm90INS1_25CollectiveMainloopFwdSm90ILi2EN4cute5tupleIJNS5_1CILi1EEES8_S8_EEENS6_IJNS7_ILi192EEENS7_ILi128EEENS7_ILi96EEEEEELi96ENS_6half_tEfNS_4arch4Sm90ELb0ELb1ELb1ELb0ELb1ELb0ELb0ELb0ELb1ELb1ELb0ELb0EEENS1_21CollectiveEpilogueFwdINS6_IJSA_SC_SB_EEES9_SE_SG_Li384ELb0ELb1ELb0ELb0EEENS1_30DynamicPersistentTileSchedulerILi384ELi128ELb0ELb1ELb1EEEEEEEEEvNT_6ParamsE:
        .type           _ZN7cutlass13device_kernelIN5flash11enable_sm90INS1_16FlashAttnFwdSm90INS1_25CollectiveMainloopFwdSm90ILi2EN4cute5tupleIJNS5_1CILi1EEES8_S8_EEENS6_IJNS7_ILi192EEENS7_ILi128EEENS7_ILi96EEEEEELi96ENS_6half_tEfNS_4arch4Sm90ELb0ELb1ELb1ELb0ELb1ELb0ELb0ELb0ELb1ELb1ELb0ELb0EEENS1_21CollectiveEpilogueFwdINS6_IJSA_SC_SB_EEES9_SE_SG_Li384ELb0ELb1ELb0ELb0EEENS1_30DynamicPersistentTileSchedulerILi384ELi128ELb0ELb1ELb1EEEEEEEEEvNT_6ParamsE,@function
        .size           _ZN7cutlass13device_kernelIN5flash11enable_sm90INS1_16FlashAttnFwdSm90INS1_25CollectiveMainloopFwdSm90ILi2EN4cute5tupleIJNS5_1CILi1EEES8_S8_EEENS6_IJNS7_ILi192EEENS7_ILi128EEENS7_ILi96EEEEEELi96ENS_6half_tEfNS_4arch4Sm90ELb0ELb1ELb1ELb0ELb1ELb0ELb0ELb0ELb1ELb1ELb0ELb0EEENS1_21CollectiveEpilogueFwdINS6_IJSA_SC_SB_EEES9_SE_SG_Li384ELb0ELb1ELb0ELb0EEENS1_30DynamicPersistentTileSchedulerILi384ELi128ELb0ELb1ELb1EEEEEEEEEvNT_6ParamsE,(.L_x_75 - _ZN7cutlass13device_kernelIN5flash11enable_sm90INS1_16FlashAttnFwdSm90INS1_25CollectiveMainloopFwdSm90ILi2EN4cute5tupleIJNS5_1CILi1EEES8_S8_EEENS6_IJNS7_ILi192EEENS7_ILi128EEENS7_ILi96EEEEEELi96ENS_6half_tEfNS_4arch4Sm90ELb0ELb1ELb1ELb0ELb1ELb0ELb0ELb0ELb1ELb1ELb0ELb0EEENS1_21CollectiveEpilogueFwdINS6_IJSA_SC_SB_EEES9_SE_SG_Li384ELb0ELb1ELb0ELb0EEENS1_30DynamicPersistentTileSchedulerILi384ELi128ELb0ELb1ELb1EEEEEEEEEvNT_6ParamsE)
        .other          _ZN7cutlass13device_kernelIN5flash11enable_sm90INS1_16FlashAttnFwdSm90INS1_25CollectiveMainloopFwdSm90ILi2EN4cute5tupleIJNS5_1CILi1EEES8_S8_EEENS6_IJNS7_ILi192EEENS7_ILi128EEENS7_ILi96EEEEEELi96ENS_6half_tEfNS_4arch4Sm90ELb0ELb1ELb1ELb0ELb1ELb0ELb0ELb0ELb1ELb1ELb0ELb0EEENS1_21CollectiveEpilogueFwdINS6_IJSA_SC_SB_EEES9_SE_SG_Li384ELb0ELb1ELb0ELb0EEENS1_30DynamicPersistentTileSchedulerILi384ELi128ELb0ELb1ELb1EEEEEEEEEvNT_6ParamsE,@"STO_CUDA_ENTRY STV_DEFAULT"
_ZN7cutlass13device_kernelIN5flash11enable_sm90INS1_16FlashAttnFwdSm90INS1_25CollectiveMainloopFwdSm90ILi2EN4cute5tupleIJNS5_1CILi1EEES8_S8_EEENS6_IJNS7_ILi192EEENS7_ILi128EEENS7_ILi96EEEEEELi96ENS_6half_tEfNS_4arch4Sm90ELb0ELb1ELb1ELb0ELb1ELb0ELb0ELb0ELb1ELb1ELb0ELb0EEENS1_21CollectiveEpilogueFwdINS6_IJSA_SC_SB_EEES9_SE_SG_Li384ELb0ELb1ELb0ELb0EEENS1_30DynamicPersistentTileSchedulerILi384ELi128ELb0ELb1ELb1EEEEEEEEEvNT_6ParamsE:
[----:B------:R-:W-:Y:S01]  /*0000*/  LDC R1, c[0x0][0x37c] ;  /* 0x0000df00ff017b82 */ /* 0x000fe20000000800 */
[----:B------:R-:W-:Y:S05]  /*0010*/  EXIT ;  /* 0x000000000000794d */ /* 0x000fea0003800000 */
.L_x_30:
        /* <DEDUP_REMOVED lines=14> */
.L_x_75:


//--------------------- .text._ZN7cutlass13device_kernelIN5flash11enable_sm90INS1_16FlashAttnFwdSm90INS1_25CollectiveMainloopFwdSm90ILi2EN4cute5tupleIJNS5_1CILi1EEES8_S8_EEENS6_IJNS7_ILi192EEENS7_ILi128EEENS7_ILi96EEEEEELi96ENS_6half_tEfNS_4arch4Sm90ELb0ELb1ELb1ELb1ELb1ELb0ELb0ELb0ELb1ELb1ELb0ELb0EEENS1_21CollectiveEpilogueFwdINS6_IJSA_SC_SB_EEES9_SE_SG_Li384ELb1ELb1ELb0ELb0EEENS1_36VarlenDynamicPersistentTileSchedulerILi192ELi128ELi384ELi128ELb0ELb1ELb1ELb1ELb0ELb1EEEEEEEEEvNT_6ParamsE --------------------------
	.section	.text._ZN7cutlass13device_kernelIN5flash11enable_sm90INS1_16FlashAttnFwdSm90INS1_25CollectiveMainloopFwdSm90ILi2EN4cute5tupleIJNS5_1CILi1EEES8_S8_EEENS6_IJNS7_ILi192EEENS7_ILi128EEENS7_ILi96EEEEEELi96ENS_6half_tEfNS_4arch4Sm90ELb0ELb1ELb1ELb1ELb1ELb0ELb0ELb0ELb1ELb1ELb0ELb0EEENS1_21CollectiveEpilogueFwdINS6_IJSA_SC_SB_EEES9_SE_SG_Li384ELb1ELb1ELb0ELb0EEENS1_36VarlenDynamicPersistentTileSchedulerILi192ELi128ELi384ELi128ELb0ELb1ELb1ELb1ELb0ELb1EEEEEEEEEvNT_6ParamsE,"ax",@progbits
	.align	128
.text._ZN7cutlass13device_kernelIN5flash11enable_sm90INS1_16FlashAttnFwdSm90INS1_25CollectiveMainloopFwdSm90ILi2EN4cute5tupleIJNS5_1CILi1EEES8_S8_EEENS6_IJNS7_ILi192EEENS7_ILi128EEENS7_ILi96EEEEEELi96ENS_6half_tEfNS_4arch4Sm90ELb0ELb1ELb1ELb1ELb1ELb0ELb0ELb0ELb1ELb1ELb0ELb0EEENS1_21CollectiveEpilogueFwdINS6_IJSA_SC_SB_EEES9_SE_SG_Li384ELb1ELb1ELb0ELb0EEENS1_36VarlenDynamicPersistentTileSchedulerILi192ELi128ELi384ELi128ELb0ELb1ELb1ELb1ELb0ELb1EEEEEEEEEvNT_6ParamsE:
        .type           _ZN7cutlass13device_kernelIN5flash11enable_sm90INS1_16FlashAttnFwdSm90INS1_25CollectiveMainloopFwdSm90ILi2EN4cute5tupleIJNS5_1CILi1EEES8_S8_EEENS6_IJNS7_ILi192EEENS7_ILi128EEENS7_ILi96EEEEEELi96ENS_6half_tEfNS_4arch4Sm90ELb0ELb1ELb1ELb1ELb1ELb0ELb0ELb0ELb1ELb1ELb0ELb0EEENS1_21CollectiveEpilogueFwdINS6_IJSA_SC_SB_EEES9_SE_SG_Li384ELb1ELb1ELb0ELb0EEENS1_36VarlenDynamicPersistentTileSchedulerILi192ELi128ELi384ELi128ELb0ELb1ELb1ELb1ELb0ELb1EEEEEEEEEvNT_6ParamsE,@function
        .size           _ZN7cutlass13device_kernelIN5flash11enable_sm90INS1_16FlashAttnFwdSm90INS1_25CollectiveMainloopFwdSm90ILi2EN4cute5tupleIJNS5_1CILi1EEES8_S8_EEENS6_IJNS7_ILi192EEENS7_ILi128EEENS7_ILi96EEEEEELi96ENS_6half_tEfNS_4arch4Sm90ELb0ELb1ELb1ELb1ELb1ELb0ELb0ELb0ELb1ELb1ELb0ELb0EEENS1_21CollectiveEpilogueFwdINS6_IJSA_SC_SB_EEES9_SE_SG_Li384ELb1ELb1ELb0ELb0EEENS1_36VarlenDynamicPersistentTileSchedulerILi192ELi128ELi384ELi128ELb0ELb1ELb1ELb1ELb0ELb1EEEEEEEEEvNT_6ParamsE,(.L_x_76 - _ZN7cutlass13device_kernelIN5flash11enable_sm90INS1_16FlashAttnFwdSm90INS1_25CollectiveMainloopFwdSm90ILi2EN4cute5tupleIJNS5_1CILi1EEES8_S8_EEENS6_IJNS7_ILi192EEENS7_ILi128EEENS7_ILi96EEEEEELi96ENS_6half_tEfNS_4arch4Sm90ELb0ELb1ELb1ELb1ELb1ELb0ELb0ELb0ELb1ELb1ELb0ELb0EEENS1_21CollectiveEpilogueFwdINS6_IJSA_SC_SB_EEES9_SE_SG_Li384ELb1ELb1ELb0ELb0EEENS1_36VarlenDynamicPersistentTileSchedulerILi192ELi128ELi384ELi128ELb0ELb1ELb1ELb1ELb0ELb1EEEEEEEEEvNT_6ParamsE)
        .other          _ZN7cutlass13device_kernelIN5flash11enable_sm90INS1_16FlashAttnFwdSm90INS1_25CollectiveMainloopFwdSm90ILi2EN4cute5tupleIJNS5_1CILi1EEES8_S8_EEENS6_IJNS7_ILi192EEENS7_ILi128EEENS7_ILi96EEEEEELi96ENS_6half_tEfNS_4arch4Sm90ELb0ELb1ELb1ELb1ELb1ELb0ELb0ELb0ELb1ELb1ELb0ELb0EEENS1_21CollectiveEpilogueFwdINS6_IJSA_SC_SB_EEES9_SE_SG_Li384ELb1ELb1ELb0ELb0EEENS1_36VarlenDynamicPersistentTileSchedulerILi192ELi128ELi384ELi128ELb0ELb1ELb1ELb1ELb0ELb1EEEEEEEEEvNT_6ParamsE,@"STO_CUDA_ENTRY STV_DEFAULT"
_ZN7cutlass13device_kernelIN5flash11enable_sm90INS1_16FlashAttnFwdSm90INS1_25CollectiveMainloopFwdSm90ILi2EN4cute5tupleIJNS5_1CILi1EEES8_S8_EEENS6_IJNS7_ILi192EEENS7_ILi128EEENS7_ILi96EEEEEELi96ENS_6half_tEfNS_4arch4Sm90ELb0ELb1ELb1ELb1ELb1ELb0ELb0ELb0ELb1ELb1ELb0ELb0EEENS1_21CollectiveEpilogueFwdINS6_IJSA_SC_SB_EEES9_SE_SG_Li384ELb1ELb1ELb0ELb0EEENS1_36VarlenDynamicPersistentTileSchedulerILi192ELi128ELi384ELi128ELb0ELb1ELb1ELb1ELb0ELb1EEEEEEEEEvNT_6ParamsE:
[----:B------:R-:W-:Y:S01]  /*0000*/  LDC R1, c[0x0][0x37c] ;  /* 0x0000df00ff017b82 */ /* 0x000fe20000000800 */
[----:B------:R-:W-:Y:S05]  /*0010*/  EXIT ;  /* 0x000000000000794d */ /* 0x000fea0003800000 */
.L_x_31:
        /* <DEDUP_REMOVED lines=14> */
.L_x_76:


//--------------------- .text._ZN7cutlass13device_kernelIN5flash11enable_sm90INS1_16FlashAttnFwdSm90INS1_25CollectiveMainloopFwdSm90ILi2EN4cute5tupleIJNS5_1CILi1EEES8_S8_EEENS6_IJNS7_ILi192EEENS7_ILi128EEENS7_ILi96EEEEEELi96ENS_6half_tEfNS_4arch4Sm90ELb0ELb1ELb1ELb1ELb1ELb1ELb0ELb0ELb1ELb1ELb0ELb0EEENS1_21CollectiveEpilogueFwdINS6_IJSA_SC_SB_EEES9_SE_SG_Li384ELb1ELb1ELb0ELb0EEENS1_36VarlenDynamicPersistentTileSchedulerILi192ELi128ELi384ELi128ELb0ELb1ELb1ELb1ELb0ELb1EEEEEEEEEvNT_6ParamsE --------------------------
	.section	.text._ZN7cutlass13device_kernelIN5flash11enable_sm90INS1_16FlashAttnFwdSm90INS1_25CollectiveMainloopFwdSm90ILi2EN4cute5tupleIJNS5_1CILi1EEES8_S8_EEENS6_IJNS7_ILi192EEENS7_ILi128EEENS7_ILi96EEEEEELi96ENS_6half_tEfNS_4arch4Sm90ELb0ELb1ELb1ELb1ELb1ELb1ELb0ELb0ELb1ELb1ELb0ELb0EEENS1_21CollectiveEpilogueFwdINS6_IJSA_SC_SB_EEES9_SE_SG_Li384ELb1ELb1ELb0ELb0EEENS1_36VarlenDynamicPersistentTileSchedulerILi192ELi128ELi384ELi128ELb0ELb1ELb1ELb1ELb0ELb1EEEEEEEEEvNT_6ParamsE,"ax",@progbits
	.align	128
.text._ZN7cutlass13device_kernelIN5flash11enable_sm90INS1_16FlashAttnFwdSm90INS1_25CollectiveMainloopFwdSm90ILi2EN4cute5tupleIJNS5_1CILi1EEES8_S8_EEENS6_IJNS7_ILi192EEENS7_ILi128EEENS7_ILi96EEEEEELi96ENS_6half_tEfNS_4arch4Sm90ELb0ELb1ELb1ELb1ELb1ELb1ELb0ELb0ELb1ELb1ELb0ELb0EEENS1_21CollectiveEpilogueFwdINS6_IJSA_SC_SB_EEES9_SE_SG_Li384ELb1ELb1ELb0ELb0EEENS1_36VarlenDynamicPersistentTileSchedulerILi192ELi128ELi384ELi128ELb0ELb1ELb1ELb1ELb0ELb1EEEEEEEEEvNT_6ParamsE:
        .type           _ZN7cutlass13device_kernelIN5flash11enable_sm90INS1_16FlashAttnFwdSm90INS1_25CollectiveMainloopFwdSm90ILi2EN4cute5tupleIJNS5_1CILi1EEES8_S8_EEENS6_IJNS7_ILi192EEENS7_ILi128EEENS7_ILi96EEEEEELi96ENS_6half_tEfNS_4arch4Sm90ELb0ELb1ELb1ELb1ELb1ELb1ELb0ELb0ELb1ELb1ELb0ELb0EEENS1_21CollectiveEpilogueFwdINS6_IJSA_SC_SB_EEES9_SE_SG_Li384ELb1ELb1ELb0ELb0EEENS1_36VarlenDynamicPersistentTileSchedulerILi192ELi128ELi384ELi128ELb0ELb1ELb1ELb1ELb0ELb1EEEEEEEEEvNT_6ParamsE,@function
        .size           _ZN7cutlass13device_kernelIN5flash11enable_sm90INS1_16FlashAttnFwdSm90INS1_25CollectiveMainloopFwdSm90ILi2EN4cute5tupleIJNS5_1CILi1EEES8_S8_EEENS6_IJNS7_ILi192EEENS7_ILi128EEENS7_ILi96EEEEEELi96ENS_6half_tEfNS_4arch4Sm90ELb0ELb1ELb1ELb1ELb1ELb1ELb0ELb0ELb1ELb1ELb0ELb0EEENS1_21CollectiveEpilogueFwdINS6_IJSA_SC_SB_EEES9_SE_SG_Li384ELb1ELb1ELb0ELb0EEENS1_36VarlenDynamicPersistentTileSchedulerILi192ELi128ELi384ELi128ELb0ELb1ELb1ELb1ELb0ELb1EEEEEEEEEvNT_6ParamsE,(.L_x_77 - _ZN7cutlass13device_kernelIN5flash11enable_sm90INS1_16FlashAttnFwdSm90INS1_25CollectiveMainloopFwdSm90ILi2EN4cute5tupleIJNS5_1CILi1EEES8_S8_EEENS6_IJNS7_ILi192EEENS7_ILi128EEENS7_ILi96EEEEEELi96ENS_6half_tEfNS_4arch4Sm90ELb0ELb1ELb1ELb1ELb1ELb1ELb0ELb0ELb1ELb1ELb0ELb0EEENS1_21CollectiveEpilogueFwdINS6_IJSA_SC_SB_EEES9_SE_SG_Li384ELb1ELb1ELb0ELb0EEENS1_36VarlenDynamicPersistentTileSchedulerILi192ELi128ELi384ELi128ELb0ELb1ELb1ELb1ELb0ELb1EEEEEEEEEvNT_6ParamsE)
        .other          _ZN7cutlass13device_kernelIN5flash11enable_sm90INS1_16FlashAttnFwdSm90INS1_25CollectiveMainloopFwdSm90ILi2EN4cute5tupleIJNS5_1CILi1EEES8_S8_EEENS6_IJNS7_ILi192EEENS7_ILi128EEENS7_ILi96EEEEEELi96ENS_6half_tEfNS_4arch4Sm90ELb0ELb1ELb1ELb1ELb1ELb1ELb0ELb0ELb1ELb1ELb0ELb0EEENS1_21CollectiveEpilogueFwdINS6_IJSA_SC_SB_EEES9_SE_SG_Li384ELb1ELb1ELb0ELb0EEENS1_36VarlenDynamicPersistentTileSchedulerILi192ELi128ELi384ELi128ELb0ELb1ELb1ELb1ELb0ELb1EEEEEEEEEvNT_6ParamsE,@"STO_CUDA_ENTRY STV_DEFAULT"
_ZN7cutlass13device_kernelIN5flash11enable_sm90INS1_16FlashAttnFwdSm90INS1_25CollectiveMainloopFwdSm90ILi2EN4cute5tupleIJNS5_1CILi1EEES8_S8_EEENS6_IJNS7_ILi192EEENS7_ILi128EEENS7_ILi96EEEEEELi96ENS_6half_tEfNS_4arch4Sm90ELb0ELb1ELb1ELb1ELb1ELb1ELb0ELb0ELb1ELb1ELb0ELb0EEENS1_21CollectiveEpilogueFwdINS6_IJSA_SC_SB_EEES9_SE_SG_Li384ELb1ELb1ELb0ELb0EEENS1_36VarlenDynamicPersistentTileSchedulerILi192ELi128ELi384ELi128ELb0ELb1ELb1ELb1ELb0ELb1EEEEEEEEEvNT_6ParamsE:
[----:B------:R-:W-:Y:S01]  /*0000*/  LDC R1, c[0x0][0x37c] ;  /* 0x0000df00ff017b82 */ /* 0x000fe20000000800 */
[----:B------:R-:W-:Y:S05]  /*0010*/  EXIT ;  /* 0x000000000000794d */ /* 0x000fea0003800000 */
.L_x_32:
        /* <DEDUP_REMOVED lines=14> */
.L_x_77:


//--------------------- .text._ZN7cutlass13device_kernelIN5flash11enable_sm90INS1_16FlashAttnFwdSm90INS1_25CollectiveMainloopFwdSm90ILi2EN4cute5tupleIJNS5_1CILi1EEES8_S8_EEENS6_IJNS7_ILi192EEENS7_ILi128EEENS7_ILi96EEEEEELi96ENS_6half_tEfNS_4arch4Sm90ELb1ELb0ELb1ELb0ELb1ELb0ELb0ELb0ELb1ELb1ELb0ELb0EEENS1_21CollectiveEpilogueFwdINS6_IJSA_SC_SB_EEES9_SE_SG_Li384ELb0ELb1ELb0ELb0EEENS1_30DynamicPersistentTileSchedulerILi384ELi128ELb0ELb1ELb1EEEEEEEEEvNT_6ParamsE --------------------------
	.section	.text._ZN7cutlass13device_kernelIN5flash11enable_sm90INS1_16FlashAttnFwdSm90INS1_25CollectiveMainloopFwdSm90ILi2EN4cute5tupleIJNS5_1CILi1EEES8_S8_EEENS6_IJNS7_ILi192EEENS7_ILi128EEENS7_ILi96EEEEEELi96ENS_6half_tEfNS_4arch4Sm90ELb1ELb0ELb1ELb0ELb1ELb0ELb0ELb0ELb1ELb1ELb0ELb0EEENS1_21CollectiveEpilogueFwdINS6_IJSA_SC_SB_EEES9_SE_SG_Li384ELb0ELb1ELb0ELb0EEENS1_30DynamicPersistentTileSchedulerILi384ELi128ELb0ELb1ELb1EEEEEEEEEvNT_6ParamsE,"ax",@progbits
	.align	128
.text._ZN7cutlass13device_kernelIN5flash11enable_sm90INS1_16FlashAttnFwdSm90INS1_25CollectiveMainloopFwdSm90ILi2EN4cute5tupleIJNS5_1CILi1EEES8_S8_EEENS6_IJNS7_ILi192EEENS7_ILi128EEENS7_ILi96EEEEEELi96ENS_6half_tEfNS_4arch4Sm90ELb1ELb0ELb1ELb0ELb1ELb0ELb0ELb0ELb1ELb1ELb0ELb0EEENS1_21CollectiveEpilogueFwdINS6_IJSA_SC_SB_EEES9_SE_SG_Li384ELb0ELb1ELb0ELb0EEENS1_30DynamicPersistentTileSchedulerILi384ELi128ELb0ELb1ELb1EEEEEEEEEvNT_6ParamsE:
        .type           _ZN7cutlass13device_kernelIN5flash11enable_sm90INS1_16FlashAttnFwdSm90INS1_25CollectiveMainloopFwdSm90ILi2EN4cute5tupleIJNS5_1CILi1EEES8_S8_EEENS6_IJNS7_ILi192EEENS7_ILi128EEENS7_ILi96EEEEEELi96ENS_6half_tEfNS_4arch4Sm90ELb1ELb0ELb1ELb0ELb1ELb0ELb0ELb0ELb1ELb1ELb0ELb0EEENS1_21CollectiveEpilogueFwdINS6_IJSA_SC_SB_EEES9_SE_SG_Li384ELb0ELb1ELb0ELb0EEENS1_30DynamicPersistentTileSchedulerILi384ELi128ELb0ELb1ELb1EEEEEEEEEvNT_6ParamsE,@function
        .size           _ZN7cutlass13device_kernelIN5flash11enable_sm90INS1_16FlashAttnFwdSm90INS1_25CollectiveMainloopFwdSm90ILi2EN4cute5tupleIJNS5_1CILi1EEES8_S8_EEENS6_IJNS7_ILi192EEENS7_ILi128EEENS7_ILi96EEEEEELi96ENS_6half_tEfNS_4arch4Sm90ELb1ELb0ELb1ELb0ELb1ELb0ELb0ELb0ELb1ELb1ELb0ELb0EEENS1_21CollectiveEpilogueFwdINS6_IJSA_SC_SB_EEES9_SE_SG_Li384ELb0ELb1ELb0ELb0EEENS1_30DynamicPersistentTileSchedulerILi384ELi128ELb0ELb1ELb1EEEEEEEEEvNT_6ParamsE,(.L_x_78 - _ZN7cutlass13device_kernelIN5flash11enable_sm90INS1_16FlashAttnFwdSm90INS1_25CollectiveMainloopFwdSm90ILi2EN4cute5tupleIJNS5_1CILi1EEES8_S8_EEENS6_IJNS7_ILi192EEENS7_ILi128EEENS7_ILi96EEEEEELi96ENS_6half_tEfNS_4arch4Sm90ELb1ELb0ELb1ELb0ELb1ELb0ELb0ELb0ELb1ELb1ELb0ELb0EEENS1_21CollectiveEpilogueFwdINS6_IJSA_SC_SB_EEES9_SE_SG_Li384ELb0ELb1ELb0ELb0EEENS1_30DynamicPersistentTileSchedulerILi384ELi128ELb0ELb1ELb1EEEEEEEEEvNT_6ParamsE)
        .other          _ZN7cutlass13device_kernelIN5flash11enable_sm90INS1_16FlashAttnFwdSm90INS1_25CollectiveMainloopFwdSm90ILi2EN4cute5tupleIJNS5_1CILi1EEES8_S8_EEENS6_IJNS7_ILi192EEENS7_ILi128EEENS7_ILi96EEEEEELi96ENS_6half_tEfNS_4arch4Sm90ELb1ELb0ELb1ELb0ELb1ELb0ELb0ELb0ELb1ELb1ELb0ELb0EEENS1_21CollectiveEpilogueFwdINS6_IJSA_SC_SB_EEES9_SE_SG_Li384ELb0ELb1ELb0ELb0EEENS1_30DynamicPersistentTileSchedulerILi384ELi128ELb0ELb1ELb1EEEEEEEEEvNT_6ParamsE,@"STO_CUDA_ENTRY STV_DEFAULT"
_ZN7cutlass13device_kernelIN5flash11enable_sm90INS1_16FlashAttnFwdSm90INS1_25CollectiveMainloopFwdSm90ILi2EN4cute5tupleIJNS5_1CILi1EEES8_S8_EEENS6_IJNS7_ILi192EEENS7_ILi128EEENS7_ILi96EEEEEELi96ENS_6half_tEfNS_4arch4Sm90ELb1ELb0ELb1ELb0ELb1ELb0ELb0ELb0ELb1ELb1ELb0ELb0EEENS1_21CollectiveEpilogueFwdINS6_IJSA_SC_SB_EEES9_SE_SG_Li384ELb0ELb1ELb0ELb0EEENS1_30DynamicPersistentTileSchedulerILi384ELi128ELb0ELb1ELb1EEEEEEEEEvNT_6ParamsE:
[----:B------:R-:W-:Y:S01]  /*0000*/  LDC R1, c[0x0][0x37c] ;  /* 0x0000df00ff017b82 */ /* 0x000fe20000000800 */
[----:B------:R-:W-:Y:S05]  /*0010*/  EXIT ;  /* 0x000000000000794d */ /* 0x000fea0003800000 */
.L_x_33:
        /* <DEDUP_REMOVED lines=14> */
.L_x_78:


//--------------------- .text._ZN7cutlass13device_kernelIN5flash11enable_sm90INS1_16FlashAttnFwdSm90INS1_25CollectiveMainloopFwdSm90ILi2EN4cute5tupleIJNS5_1CILi1EEES8_S8_EEENS6_IJNS7_ILi192EEENS7_ILi128EEENS7_ILi96EEEEEELi96ENS_6half_tEfNS_4arch4Sm90ELb1ELb0ELb1ELb1ELb1ELb0ELb0ELb0ELb1ELb1ELb0ELb0EEENS1_21CollectiveEpilogueFwdINS6_IJSA_SC_SB_EEES9_SE_SG_Li384ELb1ELb1ELb0ELb0EEENS1_36VarlenDynamicPersistentTileSchedulerILi192ELi128ELi384ELi128ELb0ELb1ELb1ELb1ELb1ELb1EEEEEEEEEvNT_6ParamsE --------------------------
	.section	.text._ZN7cutlass13device_kernelIN5flash11enable_sm90INS1_16FlashAttnFwdSm90INS1_25CollectiveMainloopFwdSm90ILi2EN4cute5tupleIJNS5_1CILi1EEES8_S8_EEENS6_IJNS7_ILi192EEENS7_ILi128EEENS7_ILi96EEEEEELi96ENS_6half_tEfNS_4arch4Sm90ELb1ELb0ELb1ELb1ELb1ELb0ELb0ELb0ELb1ELb1ELb0ELb0EEENS1_21CollectiveEpilogueFwdINS6_IJSA_SC_SB_EEES9_SE_SG_Li384ELb1ELb1ELb0ELb0EEENS1_36VarlenDynamicPersistentTileSchedulerILi192ELi128ELi384ELi128ELb0ELb1ELb1ELb1ELb1ELb1EEEEEEEEEvNT_6ParamsE,"ax",@progbits
	.align	128
.text._ZN7cutlass13device_kernelIN5flash11enable_sm90INS1_16FlashAttnFwdSm90INS1_25CollectiveMainloopFwdSm90ILi2EN4cute5tupleIJNS5_1CILi1EEES8_S8_EEENS6_IJNS7_ILi192EEENS7_ILi128EEENS7_ILi96EEEEEELi96ENS_6half_tEfNS_4arch4Sm90ELb1ELb0ELb1ELb1ELb1ELb0ELb0ELb0ELb1ELb1ELb0ELb0EEENS1_21CollectiveEpilogueFwdINS6_IJSA_SC_SB_EEES9_SE_SG_Li384ELb1ELb1ELb0ELb0EEENS1_36VarlenDynamicPersistentTileSchedulerILi192ELi128ELi384ELi128ELb0ELb1ELb1ELb1ELb1ELb1EEEEEEEEEvNT_6ParamsE:
        .type           _ZN7cutlass13device_kernelIN5flash11enable_sm90INS1_16FlashAttnFwdSm90INS1_25CollectiveMainloopFwdSm90ILi2EN4cute5tupleIJNS5_1CILi1EEES8_S8_EEENS6_IJNS7_ILi192EEENS7_ILi128EEENS7_ILi96EEEEEELi96ENS_6half_tEfNS_4arch4Sm90ELb1ELb0ELb1ELb1ELb1ELb0ELb0ELb0ELb1ELb1ELb0ELb0EEENS1_21CollectiveEpilogueFwdINS6_IJSA_SC_SB_EEES9_SE_SG_Li384ELb1ELb1ELb0ELb0EEENS1_36VarlenDynamicPersistentTileSchedulerILi192ELi128ELi384ELi128ELb0ELb1ELb1ELb1ELb1ELb1EEEEEEEEEvNT_6ParamsE,@function
        .size           _ZN7cutlass13device_kernelIN5flash11enable_sm90INS1_16FlashAttnFwdSm90INS1_25CollectiveMainloopFwdSm90ILi2EN4cute5tupleIJNS5_1CILi1EEES8_S8_EEENS6_IJNS7_ILi192EEENS7_ILi128EEENS7_ILi96EEEEEELi96ENS_6half_tEfNS_4arch4Sm90ELb1ELb0ELb1ELb1ELb1ELb0ELb0ELb0ELb1ELb1ELb0ELb0EEENS1_21CollectiveEpilogueFwdINS6_IJSA_SC_SB_EEES9_SE_SG_Li384ELb1ELb1ELb0ELb0EEENS1_36VarlenDynamicPersistentTileSchedulerILi192ELi128ELi384ELi128ELb0ELb1ELb1ELb1ELb1ELb1EEEEEEEEEvNT_6ParamsE,(.L_x_79 - _ZN7cutlass13device_kernelIN5flash11enable_sm90INS1_16FlashAttnFwdSm90INS1_25CollectiveMainloopFwdSm90ILi2EN4cute5tupleIJNS5_1CILi1EEES8_S8_EEENS6_IJNS7_ILi192EEENS7_ILi128EEENS7_ILi96EEEEEELi96ENS_6half_tEfNS_4arch4Sm90ELb1ELb0ELb1ELb1ELb1ELb0ELb0ELb0ELb1ELb1ELb0ELb0EEENS1_21CollectiveEpilogueFwdINS6_IJSA_SC_SB_EEES9_SE_SG_Li384ELb1ELb1ELb0ELb0EEENS1_36VarlenDynamicPersistentTileSchedulerILi192ELi128ELi384ELi128ELb0ELb1ELb1ELb1ELb1ELb1EEEEEEEEEvNT_6ParamsE)
        .other          _ZN7cutlass13device_kernelIN5flash11enable_sm90INS1_16FlashAttnFwdSm90INS1_25CollectiveMainloopFwdSm90ILi2EN4cute5tupleIJNS5_1CILi1EEES8_S8_EEENS6_IJNS7_ILi192EEENS7_ILi128EEENS7_ILi96EEEEEELi96ENS_6half_tEfNS_4arch4Sm90ELb1ELb0ELb1ELb1ELb1ELb0ELb0ELb0ELb1ELb1ELb0ELb0EEENS1_21CollectiveEpilogueFwdINS6_IJSA_SC_SB_EEES9_SE_SG_Li384ELb1ELb1ELb0ELb0EEENS1_36VarlenDynamicPersistentTileSchedulerILi192ELi128ELi384ELi128ELb0ELb1ELb1ELb1ELb1ELb1EEEEEEEEEvNT_6ParamsE,@"STO_CUDA_ENTRY STV_DEFAULT"
_ZN7cutlass13device_kernelIN5flash11enable_sm90INS1_16FlashAttnFwdSm90INS1_25CollectiveMainloopFwdSm90ILi2EN4cute5tupleIJNS5_1CILi1EEES8_S8_EEENS6_IJNS7_ILi192EEENS7_ILi128EEENS7_ILi96EEEEEELi96ENS_6half_tEfNS_4arch4Sm90ELb1ELb0ELb1ELb1ELb1ELb0ELb0ELb0ELb1ELb1ELb0ELb0EEENS1_21CollectiveEpilogueFwdINS6_IJSA_SC_SB_EEES9_SE_SG_Li384ELb1ELb1ELb0ELb0EEENS1_36VarlenDynamicPersistentTileSchedulerILi192ELi128ELi384ELi128ELb0ELb1ELb1ELb1ELb1ELb1EEEEEEEEEvNT_6ParamsE:
[----:B------:R-:W-:Y:S01]  /*0000*/  LDC R1, c[0x0][0x37c] ;  /* 0x0000df00ff017b82 */ /* 0x000fe20000000800 */
[----:B------:R-:W-:Y:S05]  /*0010*/  EXIT ;  /* 0x000000000000794d */ /* 0x000fea0003800000 */
.L_x_34:
        /* <DEDUP_REMOVED lines=14> */
.L_x_79:


//--------------------- .text._ZN7cutlass13device_kernelIN5flash11enable_sm90INS1_16FlashAttnFwdSm90INS1_25CollectiveMainloopFwdSm90ILi2EN4cute5tupleIJNS5_1CILi1EEES8_S8_EEENS6_IJNS7_ILi192EEENS7_ILi128EEENS7_ILi96EEEEEELi96ENS_6half_tEfNS_4arch4Sm90ELb1ELb0ELb1ELb1ELb1ELb1ELb0ELb0ELb1ELb1ELb0ELb0EEENS1_21CollectiveEpilogueFwdINS6_IJSA_SC_SB_EEES9_SE_SG_Li384ELb1ELb1ELb0ELb0EEENS1_36VarlenDynamicPersistentTileSchedulerILi192ELi128ELi384ELi128ELb0ELb1ELb1ELb1ELb1ELb1EEEEEEEEEvNT_6ParamsE --------------------------
	.section	.text._ZN7cutlass13device_kernelIN5flash11enable_sm90INS1_16FlashAttnFwdSm90INS1_25CollectiveMainloopFwdSm90ILi2EN4cute5tupleIJNS5_1CILi1EEES8_S8_EEENS6_IJNS7_ILi192EEENS7_ILi128EEENS7_ILi96EEEEEELi96ENS_6half_tEfNS_4arch4Sm90ELb1ELb0ELb1ELb1ELb1ELb1ELb0ELb0ELb1ELb1ELb0ELb0EEENS1_21CollectiveEpilogueFwdINS6_IJSA_SC_SB_EEES9_SE_SG_Li384ELb1ELb1ELb0ELb0EEENS1_36VarlenDynamicPersistentTileSchedulerILi192ELi128ELi384ELi128ELb0ELb1ELb1ELb1ELb1ELb1EEEEEEEEEvNT_6ParamsE,"ax",@progbits
	.align	128
.text._ZN7cutlass13device_kernelIN5flash11enable_sm90INS1_16FlashAttnFwdSm90INS1_25CollectiveMainloopFwdSm90ILi2EN4cute5tupleIJNS5_1CILi1EEES8_S8_EEENS6_IJNS7_ILi192EEENS7_ILi128EEENS7_ILi96EEEEEELi96ENS_6half_tEfNS_4arch4Sm90ELb1ELb0ELb1ELb1ELb1ELb1ELb0ELb0ELb1ELb1ELb0ELb0EEENS1_21CollectiveEpilogueFwdINS6_IJSA_SC_SB_EEES9_SE_SG_Li384ELb1ELb1ELb0ELb0EEENS1_36VarlenDynamicPersistentTileSchedulerILi192ELi128ELi384ELi128ELb0ELb1ELb1ELb1ELb1ELb1EEEEEEEEEvNT_6ParamsE:
        .type           _ZN7cutlass13device_kernelIN5flash11enable_sm90INS1_16FlashAttnFwdSm90INS1_25CollectiveMainloopFwdSm90ILi2EN4cute5tupleIJNS5_1CILi1EEES8_S8_EEENS6_IJNS7_ILi192EEENS7_ILi128EEENS7_ILi96EEEEEELi96ENS_6half_tEfNS_4arch4Sm90ELb1ELb0ELb1ELb1ELb1ELb1ELb0ELb0ELb1ELb1ELb0ELb0EEENS1_21CollectiveEpilogueFwdINS6_IJSA_SC_SB_EEES9_SE_SG_Li384ELb1ELb1ELb0ELb0EEENS1_36VarlenDynamicPersistentTileSchedulerILi192ELi128ELi384ELi128ELb0ELb1ELb1ELb1ELb1ELb1EEEEEEEEEvNT_6ParamsE,@function
        .size           _ZN7cutlass13device_kernelIN5flash11enable_sm90INS1_16FlashAttnFwdSm90INS1_25CollectiveMainloopFwdSm90ILi2EN4cute5tupleIJNS5_1CILi1EEES8_S8_EEENS6_IJNS7_ILi192EEENS7_ILi128EEENS7_ILi96EEEEEELi96ENS_6half_tEfNS_4arch4Sm90ELb1ELb0ELb1ELb1ELb1ELb1ELb0ELb0ELb1ELb1ELb0ELb0EEENS1_21CollectiveEpilogueFwdINS6_IJSA_SC_SB_EEES9_SE_SG_Li384ELb1ELb1ELb0ELb0EEENS1_36VarlenDynamicPersistentTileSchedulerILi192ELi128ELi384ELi128ELb0ELb1ELb1ELb1ELb1ELb1EEEEEEEEEvNT_6ParamsE,(.L_x_80 - _ZN7cutlass13device_kernelIN5flash11enable_sm90INS1_16FlashAttnFwdSm90INS1_25CollectiveMainloopFwdSm90ILi2EN4cute5tupleIJNS5_1CILi1EEES8_S8_EEENS6_IJNS7_ILi192EEENS7_ILi128EEENS7_ILi96EEEEEELi96ENS_6half_tEfNS_4arch4Sm90ELb1ELb0ELb1ELb1ELb1ELb1ELb0ELb0ELb1ELb1ELb0ELb0EEENS1_21CollectiveEpilogueFwdINS6_IJSA_SC_SB_EEES9_SE_SG_Li384ELb1ELb1ELb0ELb0EEENS1_36VarlenDynamicPersistentTileSchedulerILi192ELi128ELi384ELi128ELb0ELb1ELb1ELb1ELb1ELb1EEEEEEEEEvNT_6ParamsE)
        .other          _ZN7cutlass13device_kernelIN5flash11enable_sm90INS1_16FlashAttnFwdSm90INS1_25CollectiveMainloopFwdSm90ILi2EN4cute5tupleIJNS5_1CILi1EEES8_S8_EEENS6_IJNS7_ILi192EEENS7_ILi128EEENS7_ILi96EEEEEELi96ENS_6half_tEfNS_4arch4Sm90ELb1ELb0ELb1ELb1ELb1ELb1ELb0ELb0ELb1ELb1ELb0ELb0EEENS1_21CollectiveEpilogueFwdINS6_IJSA_SC_SB_EEES9_SE_SG_Li384ELb1ELb1ELb0ELb0EEENS1_36VarlenDynamicPersistentTileSchedulerILi192ELi128ELi384ELi128ELb0ELb1ELb1ELb1ELb1ELb1EEEEEEEEEvNT_6ParamsE,@"STO_CUDA_ENTRY STV_DEFAULT"
_ZN7cutlass13device_kernelIN5flash11enable_sm90INS1_16FlashAttnFwdSm90INS1_25CollectiveMainloopFwdSm90ILi2EN4cute5tupleIJNS5_1CILi1EEES8_S8_EEENS6_IJNS7_ILi192EEENS7_ILi128EEENS7_ILi96EEEEEELi96ENS_6half_tEfNS_4arch4Sm90ELb1ELb0ELb1ELb1ELb1ELb1ELb0ELb0ELb1ELb1ELb0ELb0EEENS1_21CollectiveEpilogueFwdINS6_IJSA_SC_SB_EEES9_SE_SG_Li384ELb1ELb1ELb0ELb0EEENS1_36VarlenDynamicPersistentTileSchedulerILi192ELi128ELi384ELi128ELb0ELb1ELb1ELb1ELb1ELb1EEEEEEEEEvNT_6ParamsE:
[----:B------:R-:W-:Y:S01]  /*0000*/  LDC R1, c[0x0][0x37c] ;  /* 0x0000df00ff017b82 */ /* 0x000fe20000000800 */
[----:B------:R-:W-:Y:S05]  /*0010*/  EXIT ;  /* 0x000000000000794d */ /* 0x000fea0003800000 */
.L_x_35:
        /* <DEDUP_REMOVED lines=14> */
.L_x_80:


//--------------------- .text._ZN7cutlass13device_kernelIN5flash11enable_sm90INS1_16FlashAttnFwdSm90INS1_25CollectiveMainloopFwdSm90ILi2EN4cute5tupleIJNS5_1CILi1EEES8_S8_EEENS6_IJNS7_ILi192EEENS7_ILi128EEENS7_ILi64EEEEEELi64ENS_6half_tEfNS_4arch4Sm90ELb0ELb0ELb1ELb0ELb1ELb0ELb0ELb1ELb1ELb1ELb0ELb0EEENS1_21CollectiveEpilogueFwdINS6_IJSA_SC_SB_EEES9_SE_SG_Li384ELb0ELb1ELb0ELb0EEENS1_29StaticPersistentTileSchedulerILb0EEEEEEEEEvNT_6ParamsE --------------------------
	.section	.text._ZN7cutlass13device_kernelIN5flash11enable_sm90INS1_16FlashAttnFwdSm90INS1_25CollectiveMainloopFwdSm90ILi2EN4cute5tupleIJNS5_1CILi1EEES8_S8_EEENS6_IJNS7_ILi192EEENS7_ILi128EEENS7_ILi64EEEEEELi64ENS_6half_tEfNS_4arch4Sm90ELb0ELb0ELb1ELb0ELb1ELb0ELb0ELb1ELb1ELb1ELb0ELb0EEENS1_21CollectiveEpilogueFwdINS6_IJSA_SC_SB_EEES9_SE_SG_Li384ELb0ELb1ELb0ELb0EEENS1_29StaticPersistentTileSchedulerILb0EEEEEEEEEvNT_6ParamsE,"ax",@progbits
	.align	128
.text._ZN7cutlass13device_kernelIN5flash11enable_sm90INS1_16FlashAttnFwdSm90INS1_25CollectiveMainloopFwdSm90ILi2EN4cute5tupleIJNS5_1CILi1EEES8_S8_EEENS6_IJNS7_ILi192EEENS7_ILi128EEENS7_ILi64EEEEEELi64ENS_6half_tEfNS_4arch4Sm90ELb0ELb0ELb1ELb0ELb1ELb0ELb0ELb1ELb1ELb1ELb0ELb0EEENS1_21CollectiveEpilogueFwdINS6_IJSA_SC_SB_EEES9_SE_SG_Li384ELb0ELb1ELb0ELb0EEENS1_29StaticPersistentTileSchedulerILb0EEEEEEEEEvNT_6ParamsE:
        .type           _ZN7cutlass13device_kernelIN5flash11enable_sm90INS1_16FlashAttnFwdSm90INS1_25CollectiveMainloopFwdSm90ILi2EN4cute5tupleIJNS5_1CILi1EEES8_S8_EEENS6_IJNS7_ILi192EEENS7_ILi128EEENS7_ILi64EEEEEELi64ENS_6half_tEfNS_4arch4Sm90ELb0ELb0ELb1ELb0ELb1ELb0ELb0ELb1ELb1ELb1ELb0ELb0EEENS1_21CollectiveEpilogueFwdINS6_IJSA_SC_SB_EEES9_SE_SG_Li384ELb0ELb1ELb0ELb0EEENS1_29StaticPersistentTileSchedulerILb0EEEEEEEEEvNT_6ParamsE,@function
        .size           _ZN7cutlass13device_kernelIN5flash11enable_sm90INS1_16FlashAttnFwdSm90INS1_25CollectiveMainloopFwdSm90ILi2EN4cute5tupleIJNS5_1CILi1EEES8_S8_EEENS6_IJNS7_ILi192EEENS7_ILi128EEENS7_ILi64EEEEEELi64ENS_6half_tEfNS_4arch4Sm90ELb0ELb0ELb1ELb0ELb1ELb0ELb0ELb1ELb1ELb1ELb0ELb0EEENS1_21CollectiveEpilogueFwdINS6_IJSA_SC_SB_EEES9_SE_SG_Li384ELb0ELb1ELb0ELb0EEENS1_29StaticPersistentTileSchedulerILb0EEEEEEEEEvNT_6ParamsE,(.L_x_81 - _ZN7cutlass13device_kernelIN5flash11enable_sm90INS1_16FlashAttnFwdSm90INS1_25CollectiveMainloopFwdSm90ILi2EN4cute5tupleIJNS5_1CILi1EEES8_S8_EEENS6_IJNS7_ILi192EEENS7_ILi128EEENS7_ILi64EEEEEELi64ENS_6half_tEfNS_4arch4Sm90ELb0ELb0ELb1ELb0ELb1ELb0ELb0ELb1ELb1ELb1ELb0ELb0EEENS1_21CollectiveEpilogueFwdINS6_IJSA_SC_SB_EEES9_SE_SG_Li384ELb0ELb1ELb0ELb0EEENS1_29StaticPersistentTileSchedulerILb0EEEEEEEEEvNT_6ParamsE)
        .other          _ZN7cutlass13device_kernelIN5flash11enable_sm90INS1_16FlashAttnFwdSm90INS1_25CollectiveMainloopFwdSm90ILi2EN4cute5tupleIJNS5_1CILi1EEES8_S8_EEENS6_IJNS7_ILi192EEENS7_ILi128EEENS7_ILi64EEEEEELi64ENS_6half_tEfNS_4arch4Sm90ELb0ELb0ELb1ELb0ELb1ELb0ELb0ELb1ELb1ELb1ELb0ELb0EEENS1_21CollectiveEpilogueFwdINS6_IJSA_SC_SB_EEES9_SE_SG_Li384ELb0ELb1ELb0ELb0EEENS1_29StaticPersistentTileSchedulerILb0EEEEEEEEEvNT_6ParamsE,@"STO_CUDA_ENTRY STV_DEFAULT"
_ZN7cutlass13device_kernelIN5flash11enable_sm90INS1_16FlashAttnFwdSm90INS1_25CollectiveMainloopFwdSm90ILi2EN4cute5tupleIJNS5_1CILi1EEES8_S8_EEENS6_IJNS7_ILi192EEENS7_ILi128EEENS7_ILi64EEEEEELi64ENS_6half_tEfNS_4arch4Sm90ELb0ELb0ELb1ELb0ELb1ELb0ELb0ELb1ELb1ELb1ELb0ELb0EEENS1_21CollectiveEpilogueFwdINS6_IJSA_SC_SB_EEES9_SE_SG_Li384ELb0ELb1ELb0ELb0EEENS1_29StaticPersistentTileSchedulerILb0EEEEEEEEEvNT_6ParamsE:
[----:B------:R-:W-:Y:S01]  /*0000*/  LDC R1, c[0x0][0x37c] ;  /* 0x0000df00ff017b82 */ /* 0x000fe20000000800 */
[----:B------:R-:W-:Y:S05]  /*0010*/  EXIT ;  /* 0x000000000000794d */ /* 0x000fea0003800000 */
.L_x_36:
        /* <DEDUP_REMOVED lines=14> */
.L_x_81:


//--------------------- .text._ZN7cutlass13device_kernelIN5flash11enable_sm90INS1_16FlashAttnFwdSm90INS1_25CollectiveMainloopFwdSm90ILi2EN4cute5tupleIJNS5_1CILi1EEES8_S8_EEENS6_IJNS7_ILi192EEENS7_ILi128EEENS7_ILi64EEEEEELi64ENS_6half_tEfNS_4arch4Sm90ELb0ELb0ELb1ELb1ELb1ELb0ELb0ELb1ELb1ELb1ELb0ELb0EEENS1_21CollectiveEpilogueFwdINS6_IJSA_SC_SB_EEES9_SE_SG_Li384ELb1ELb1ELb0ELb0EEENS1_36VarlenDynamicPersistentTileSchedulerILi192ELi128ELi384ELi128ELb0ELb1ELb1ELb0ELb1ELb1EEEEEEEEEvNT_6ParamsE --------------------------
	.section	.text._ZN7cutlass13device_kernelIN5flash11enable_sm90INS1_16FlashAttnFwdSm90INS1_25CollectiveMainloopFwdSm90ILi2EN4cute5tupleIJNS5_1CILi1EEES8_S8_EEENS6_IJNS7_ILi192EEENS7_ILi128EEENS7_ILi64EEEEEELi64ENS_6half_tEfNS_4arch4Sm90ELb0ELb0ELb1ELb1ELb1ELb0ELb0ELb1ELb1ELb1ELb0ELb0EEENS1_21CollectiveEpilogueFwdINS6_IJSA_SC_SB_EEES9_SE_SG_Li384ELb1ELb1ELb0ELb0EEENS1_36VarlenDynamicPersistentTileSchedulerILi192ELi128ELi384ELi128ELb0ELb1ELb1ELb0ELb1ELb1EEEEEEEEEvNT_6ParamsE,"ax",@progbits
	.align	128
.text._ZN7cutlass13device_kernelIN5flash11enable_sm90INS1_16FlashAttnFwdSm90INS1_25CollectiveMainloopFwdSm90ILi2EN4cute5tupleIJNS5_1CILi1EEES8_S8_EEENS6_IJNS7_ILi192EEENS7_ILi128EEENS7_ILi64EEEEEELi64ENS_6half_tEfNS_4arch4Sm90ELb0ELb0ELb1ELb1ELb1ELb0ELb0ELb1ELb1ELb1ELb0ELb0EEENS1_21CollectiveEpilogueFwdINS6_IJSA_SC_SB_EEES9_SE_SG_Li384ELb1ELb1ELb0ELb0EEENS1_36VarlenDynamicPersistentTileSchedulerILi192ELi128ELi384ELi128ELb0ELb1ELb1ELb0ELb1ELb1EEEEEEEEEvNT_6ParamsE:
        .type           _ZN7cutlass13device_kernelIN5flash11enable_sm90INS1_16FlashAttnFwdSm90INS1_25CollectiveMainloopFwdSm90ILi2EN4cute5tupleIJNS5_1CILi1EEES8_S8_EEENS6_IJNS7_ILi192EEENS7_ILi128EEENS7_ILi64EEEEEELi64ENS_6half_tEfNS_4arch4Sm90ELb0ELb0ELb1ELb1ELb1ELb0ELb0ELb1ELb1ELb1ELb0ELb0EEENS1_21CollectiveEpilogueFwdINS6_IJSA_SC_SB_EEES9_SE_SG_Li384ELb1ELb1ELb0ELb0EEENS1_36VarlenDynamicPersistentTileSchedulerILi192ELi128ELi384ELi128ELb0ELb1ELb1ELb0ELb1ELb1EEEEEEEEEvNT_6ParamsE,@function
        .size           _ZN7cutlass13device_kernelIN5flash11enable_sm90INS1_16FlashAttnFwdSm90INS1_25CollectiveMainloopFwdSm90ILi2EN4cute5tupleIJNS5_1CILi1EEES8_S8_EEENS6_IJNS7_ILi192EEENS7_ILi128EEENS7_ILi64EEEEEELi64ENS_6half_tEfNS_4arch4Sm90ELb0ELb0ELb1ELb1ELb1ELb0ELb0ELb1ELb1ELb1ELb0ELb0EEENS1_21CollectiveEpilogueFwdINS6_IJSA_SC_SB_EEES9_SE_SG_Li384ELb1ELb1ELb0ELb0EEENS1_36VarlenDynamicPersistentTileSchedulerILi192ELi128ELi384ELi128ELb0ELb1ELb1ELb0ELb1ELb1EEEEEEEEEvNT_6ParamsE,(.L_x_82 - _ZN7cutlass13device_kernelIN5flash11enable_sm90INS1_16FlashAttnFwdSm90INS1_25CollectiveMainloopFwdSm90ILi2EN4cute5tupleIJNS5_1CILi1EEES8_S8_EEENS6_IJNS7_ILi192EEENS7_ILi128EEENS7_ILi64EEEEEELi64ENS_6half_tEfNS_4arch4Sm90ELb0ELb0ELb1ELb1ELb1ELb0ELb0ELb1ELb1ELb1ELb0ELb0EEENS1_21CollectiveEpilogueFwdINS6_IJSA_SC_SB_EEES9_SE_SG_Li384ELb1ELb1ELb0ELb0EEENS1_36VarlenDynamicPersistentTileSchedulerILi192ELi128ELi384ELi128ELb0ELb1ELb1ELb0ELb1ELb1EEEEEEEEEvNT_6ParamsE)
        .other          _ZN7cutlass13device_kernelIN5flash11enable_sm90INS1_16FlashAttnFwdSm90INS1_25CollectiveMainloopFwdSm90ILi2EN4cute5tupleIJNS5_1CILi1EEES8_S8_EEENS6_IJNS7_ILi192EEENS7_ILi128EEENS7_ILi64EEEEEELi64ENS_6half_tEfNS_4arch4Sm90ELb0ELb0ELb1ELb1ELb1ELb0ELb0ELb1ELb1ELb1ELb0ELb0EEENS1_21CollectiveEpilogueFwdINS6_IJSA_SC_SB_EEES9_SE_SG_Li384ELb1ELb1ELb0ELb0EEENS1_36VarlenDynamicPersistentTileSchedulerILi192ELi128ELi384ELi128ELb0ELb1ELb1ELb0ELb1ELb1EEEEEEEEEvNT_6ParamsE,@"STO_CUDA_ENTRY STV_DEFAULT"
_ZN7cutlass13device_kernelIN5flash11enable_sm90INS1_16FlashAttnFwdSm90INS1_25CollectiveMainloopFwdSm90ILi2EN4cute5tupleIJNS5_1CILi1EEES8_S8_EEENS6_IJNS7_ILi192EEENS7_ILi128EEENS7_ILi64EEEEEELi64ENS_6half_tEfNS_4arch4Sm90ELb0ELb0ELb1ELb1ELb1ELb0ELb0ELb1ELb1ELb1ELb0ELb0EEENS1_21CollectiveEpilogueFwdINS6_IJSA_SC_SB_EEES9_SE_SG_Li384ELb1ELb1ELb0ELb0EEENS1_36VarlenDynamicPersistentTileSchedulerILi192ELi128ELi384ELi128ELb0ELb1ELb1ELb0ELb1ELb1EEEEEEEEEvNT_6ParamsE:
[----:B------:R-:W-:Y:S01]  /*0000*/  LDC R1, c[0x0][0x37c] ;  /* 0x0000df00ff017b82 */ /* 0x000fe20000000800 */
[----:B------:R-:W-:Y:S05]  /*0010*/  EXIT ;  /* 0x000000000000794d */ /* 0x000fea0003800000 */
.L_x_37:
        /* <DEDUP_REMOVED lines=14> */
.L_x_82:


//--------------------- .text._ZN7cutlass13device_kernelIN5flash11enable_sm90INS1_16FlashAttnFwdSm90INS1_25CollectiveMainloopFwdSm90ILi2EN4cute5tupleIJNS5_1CILi1EEES8_S8_EEENS6_IJNS7_ILi192EEENS7_ILi128EEENS7_ILi64EEEEEELi64ENS_6half_tEfNS_4arch4Sm90ELb0ELb0ELb1ELb1ELb1ELb1ELb0ELb1ELb1ELb1ELb0ELb0EEENS1_21CollectiveEpilogueFwdINS6_IJSA_SC_SB_EEES9_SE_SG_Li384ELb1ELb1ELb0ELb0EEENS1_36VarlenDynamicPersistentTileSchedulerILi192ELi128ELi384ELi128ELb0ELb1ELb1ELb0ELb1ELb1EEEEEEEEEvNT_6ParamsE --------------------------
	.section	.text._ZN7cutlass13device_kernelIN5flash11enable_sm90INS1_16FlashAttnFwdSm90INS1_25CollectiveMainloopFwdSm90ILi2EN4cute5tupleIJNS5_1CILi1EEES8_S8_EEENS6_IJNS7_ILi192EEENS7_ILi128EEENS7_ILi64EEEEEELi64ENS_6half_tEfNS_4arch4Sm90ELb0ELb0ELb1ELb1ELb1ELb1ELb0ELb1ELb1ELb1ELb0ELb0EEENS1_21CollectiveEpilogueFwdINS6_IJSA_SC_SB_EEES9_SE_SG_Li384ELb1ELb1ELb0ELb0EEENS1_36VarlenDynamicPersistentTileSchedulerILi192ELi128ELi384ELi128ELb0ELb1ELb1ELb0ELb1ELb1EEEEEEEEEvNT_6ParamsE,"ax",@progbits
	.align	128
.text._ZN7cutlass13device_kernelIN5flash11enable_sm90INS1_16FlashAttnFwdSm90INS1_25CollectiveMainloopFwdSm90ILi2EN4cute5tupleIJNS5_1CILi1EEES8_S8_EEENS6_IJNS7_ILi192EEENS7_ILi128EEENS7_ILi64EEEEEELi64ENS_6half_tEfNS_4arch4Sm90ELb0ELb0ELb1ELb1ELb1ELb1ELb0ELb1ELb1ELb1ELb0ELb0EEENS1_21CollectiveEpilogueFwdINS6_IJSA_SC_SB_EEES9_SE_SG_Li384ELb1ELb1ELb0ELb0EEENS1_36VarlenDynamicPersistentTileSchedulerILi192ELi128ELi384ELi128ELb0ELb1ELb1ELb0ELb1ELb1EEEEEEEEEvNT_6ParamsE:
        .type           _ZN7cutlass13device_kernelIN5flash11enable_sm90INS1_16FlashAttnFwdSm90INS1_25CollectiveMainloopFwdSm90ILi2EN4cute5tupleIJNS5_1CILi1EEES8_S8_EEENS6_IJNS7_ILi192EEENS7_ILi128EEENS7_ILi64EEEEEELi64ENS_6half_tEfNS_4arch4Sm90ELb0ELb0ELb1ELb1ELb1ELb1ELb0ELb1ELb1ELb1ELb0ELb0EEENS1_21CollectiveEpilogueFwdINS6_IJSA_SC_SB_EEES9_SE_SG_Li384ELb1ELb1ELb0ELb0EEENS1_36VarlenDynamicPersistentTileSchedulerILi192ELi128ELi384ELi128ELb0ELb1ELb1ELb0ELb1ELb1EEEEEEEEEvNT_6ParamsE,@function
        .size           _ZN7cutlass13device_kernelIN5flash11enable_sm90INS1_16FlashAttnFwdSm90INS1_25CollectiveMainloopFwdSm90ILi2EN4cute5tupleIJNS5_1CILi1EEES8_S8_EEENS6_IJNS7_ILi192EEENS7_ILi128EEENS7_ILi64EEEEEELi64ENS_6half_tEfNS_4arch4Sm90ELb0ELb0ELb1ELb1ELb1ELb1ELb0ELb1ELb1ELb1ELb0ELb0EEENS1_21CollectiveEpilogueFwdINS6_IJSA_SC_SB_EEES9_SE_SG_Li384ELb1ELb1ELb0ELb0EEENS1_36VarlenDynamicPersistentTileSchedulerILi192ELi128ELi384ELi128ELb0ELb1ELb1ELb0ELb1ELb1EEEEEEEEEvNT_6ParamsE,(.L_x_83 - _ZN7cutlass13device_kernelIN5flash11enable_sm90INS1_16FlashAttnFwdSm90INS1_25CollectiveMainloopFwdSm90ILi2EN4cute5tupleIJNS5_1CILi1EEES8_S8_EEENS6_IJNS7_ILi192EEENS7_ILi128EEENS7_ILi64EEEEEELi64ENS_6half_tEfNS_4arch4Sm90ELb0ELb0ELb1ELb1ELb1ELb1ELb0ELb1ELb1ELb1ELb0ELb0EEENS1_21CollectiveEpilogueFwdINS6_IJSA_SC_SB_EEES9_SE_SG_Li384ELb1ELb1ELb0ELb0EEENS1_36VarlenDynamicPersistentTileSchedulerILi192ELi128ELi384ELi128ELb0ELb1ELb1ELb0ELb1ELb1EEEEEEEEEvNT_6ParamsE)
        .other          _ZN7cutlass13device_kernelIN5flash11enable_sm90INS1_16FlashAttnFwdSm90INS1_25CollectiveMainloopFwdSm90ILi2EN4cute5tupleIJNS5_1CILi1EEES8_S8_EEENS6_IJNS7_ILi192EEENS7_ILi128EEENS7_ILi64EEEEEELi64ENS_6half_tEfNS_4arch4Sm90ELb0ELb0ELb1ELb1ELb1ELb1ELb0ELb1ELb1ELb1ELb0ELb0EEENS1_21CollectiveEpilogueFwdINS6_IJSA_SC_SB_EEES9_SE_SG_Li384ELb1ELb1ELb0ELb0EEENS1_36VarlenDynamicPersistentTileSchedulerILi192ELi128ELi384ELi128ELb0ELb1ELb1ELb0ELb1ELb1EEEEEEEEEvNT_6ParamsE,@"STO_CUDA_ENTRY STV_DEFAULT"
_ZN7cutlass13device_kernelIN5flash11enable_sm90INS1_16FlashAttnFwdSm90INS1_25CollectiveMainloopFwdSm90ILi2EN4cute5tupleIJNS5_1CILi1EEES8_S8_EEENS6_IJNS7_ILi192EEENS7_ILi128EEENS7_ILi64EEEEEELi64ENS_6half_tEfNS_4arch4Sm90ELb0ELb0ELb1ELb1ELb1ELb1ELb0ELb1ELb1ELb1ELb0ELb0EEENS1_21CollectiveEpilogueFwdINS6_IJSA_SC_SB_EEES9_SE_SG_Li384ELb1ELb1ELb0ELb0EEENS1_36VarlenDynamicPersistentTileSchedulerILi192ELi128ELi384ELi128ELb0ELb1ELb1ELb0ELb1ELb1EEEEEEEEEvNT_6ParamsE:
[----:B------:R-:W-:Y:S01]  /*0000*/  LDC R1, c[0x0][0x37c] ;  /* 0x0000df00ff017b82 */ /* 0x000fe20000000800 */
[----:B------:R-:W-:Y:S05]  /*0010*/  EXIT ;  /* 0x000000000000794d */ /* 0x000fea0003800000 */
.L_x_38:
        /* <DEDUP_REMOVED lines=14> */
.L_x_83:


//--------------------- .text._ZN7cutlass13device_kernelIN5flash11enable_sm90INS1_16FlashAttnFwdSm90INS1_25CollectiveMainloopFwdSm90ILi2EN4cute5tupleIJNS5_1CILi1EEES8_S8_EEENS6_IJNS7_ILi192EEENS7_ILi128EEENS7_ILi64EEEEEELi64ENS_6half_tEfNS_4arch4Sm90ELb0ELb1ELb1ELb0ELb1ELb0ELb0ELb1ELb1ELb1ELb0ELb0EEENS1_21CollectiveEpilogueFwdINS6_IJSA_SC_SB_EEES9_SE_SG_Li384ELb0ELb1ELb0ELb0EEENS1_30DynamicPersistentTileSchedulerILi384ELi128ELb0ELb1ELb1EEEEEEEEEvNT_6ParamsE --------------------------
	.section	.text._ZN7cutlass13device_kernelIN5flash11enable_sm90INS1_16FlashAttnFwdSm90INS1_25CollectiveMainloopFwdSm90ILi2EN4cute5tupleIJNS5_1CILi1EEES8_S8_EEENS6_IJNS7_ILi192EEENS7_ILi128EEENS7_ILi64EEEEEELi64ENS_6half_tEfNS_4arch4Sm90ELb0ELb1ELb1ELb0ELb1ELb0ELb0ELb1ELb1ELb1ELb0ELb0EEENS1_21CollectiveEpilogueFwdINS6_IJSA_SC_SB_EEES9_SE_SG_Li384ELb0ELb1ELb0ELb0EEENS1_30DynamicPersistentTileSchedulerILi384ELi128ELb0ELb1ELb1EEEEEEEEEvNT_6ParamsE,"ax",@progbits
	.align	128
.text._ZN7cutlass13device_kernelIN5flash11enable_sm90INS1_16FlashAttnFwdSm90INS1_25CollectiveMainloopFwdSm90ILi2EN4cute5tupleIJNS5_1CILi1EEES8_S8_EEENS6_IJNS7_ILi192EEENS7_ILi128EEENS7_ILi64EEEEEELi64ENS_6half_tEfNS_4arch4Sm90ELb0ELb1ELb1ELb0ELb1ELb0ELb0ELb1ELb1ELb1ELb0ELb0EEENS1_21CollectiveEpilogueFwdINS6_IJSA_SC_SB_EEES9_SE_SG_Li384ELb0ELb1ELb0ELb0EEENS1_30DynamicPersistentTileSchedulerILi384ELi128ELb0ELb1ELb1EEEEEEEEEvNT_6ParamsE:
        .type           _ZN7cutlass13device_kernelIN5flash11enable_sm90INS1_16FlashAttnFwdSm90INS1_25CollectiveMainloopFwdSm90ILi2EN4cute5tupleIJNS5_1CILi1EEES8_S8_EEENS6_IJNS7_ILi192EEENS7_ILi128EEENS7_ILi64EEEEEELi64ENS_6half_tEfNS_4arch4Sm90ELb0ELb1ELb1ELb0ELb1ELb0ELb0ELb1ELb1ELb1ELb0ELb0EEENS1_21CollectiveEpilogueFwdINS6_IJSA_SC_SB_EEES9_SE_SG_Li384ELb0ELb1ELb0ELb0EEENS1_30DynamicPersistentTileSchedulerILi384ELi128ELb0ELb1ELb1EEEEEEEEEvNT_6ParamsE,@function
        .size           _ZN7cutlass13device_kernelIN5flash11enable_sm90INS1_16FlashAttnFwdSm90INS1_25CollectiveMainloopFwdSm90ILi2EN4cute5tupleIJNS5_1CILi1EEES8_S8_EEENS6_IJNS7_ILi192EEENS7_ILi128EEENS7_ILi64EEEEEELi64ENS_6half_tEfNS_4arch4Sm90ELb0ELb1ELb1ELb0ELb1ELb0ELb0ELb1ELb1ELb1ELb0ELb0EEENS1_21CollectiveEpilogueFwdINS6_IJSA_SC_SB_EEES9_SE_SG_Li384ELb0ELb1ELb0ELb0EEENS1_30DynamicPersistentTileSchedulerILi384ELi128ELb0ELb1ELb1EEEEEEEEEvNT_6ParamsE,(.L_x_84 - _ZN7cutlass13device_kernelIN5flash11enable_sm90INS1_16FlashAttnFwdSm90INS1_25CollectiveMainloopFwdSm90ILi2EN4cute5tupleIJNS5_1CILi1EEES8_S8_EEENS6_IJNS7_ILi192EEENS7_ILi128EEENS7_ILi64EEEEEELi64ENS_6half_tEfNS_4arch4Sm90ELb0ELb1ELb1ELb0ELb1ELb0ELb0ELb1ELb1ELb1ELb0ELb0EEENS1_21CollectiveEpilogueFwdINS6_IJSA_SC_SB_EEES9_SE_SG_Li384ELb0ELb1ELb0ELb0EEENS1_30DynamicPersistentTileSchedulerILi384ELi128ELb0ELb1ELb1EEEEEEEEEvNT_6ParamsE)
        .other          _ZN7cutlass13device_kernelIN5flash11enable_sm90INS1_16FlashAttnFwdSm90INS1_25CollectiveMainloopFwdSm90ILi2EN4cute5tupleIJNS5_1CILi1EEES8_S8_EEENS6_IJNS7_ILi192EEENS7_ILi128EEENS7_ILi64EEEEEELi64ENS_6half_tEfNS_4arch4Sm90ELb0ELb1ELb1ELb0ELb1ELb0ELb0ELb1ELb1ELb1ELb0ELb0EEENS1_21CollectiveEpilogueFwdINS6_IJSA_SC_SB_EEES9_SE_SG_Li384ELb0ELb1ELb0ELb0EEENS1_30DynamicPersistentTileSchedulerILi384ELi128ELb0ELb1ELb1EEEEEEEEEvNT_6ParamsE,@"STO_CUDA_ENTRY STV_DEFAULT"
_ZN7cutlass13device_kernelIN5flash11enable_sm90INS1_16FlashAttnFwdSm90INS1_25CollectiveMainloopFwdSm90ILi2EN4cute5tupleIJNS5_1CILi1EEES8_S8_EEENS6_IJNS7_ILi192EEENS7_ILi128EEENS7_ILi64EEEEEELi64ENS_6half_tEfNS_4arch4Sm90ELb0ELb1ELb1ELb0ELb1ELb0ELb0ELb1ELb1ELb1ELb0ELb0EEENS1_21CollectiveEpilogueFwdINS6_IJSA_SC_SB_EEES9_SE_SG_Li384ELb0ELb1ELb0ELb0EEENS1_30DynamicPersistentTileSchedulerILi384ELi128ELb0ELb1ELb1EEEEEEEEEvNT_6ParamsE:
[----:B------:R-:W-:Y:S01]  /*0000*/  LDC R1, c[0x0][0x37c] ;  /* 0x0000df00ff017b82 */ /* 0x000fe20000000800 */
[----:B------:R-:W-:Y:S05]  /*0010*/  EXIT ;  /* 0x000000000000794d */ /* 0x000fea0003800000 */
.L_x_39:
        /* <DEDUP_REMOVED lines=14> */
.L_x_84:


//--------------------- .text._ZN7cutlass13device_kernelIN5flash11enable_sm90INS1_16FlashAttnFwdSm90INS1_25CollectiveMainloopFwdSm90ILi2EN4cute5tupleIJNS5_1CILi1EEES8_S8_EEENS6_IJNS7_ILi192EEENS7_ILi128EEENS7_ILi64EEEEEELi64ENS_6half_tEfNS_4arch4Sm90ELb0ELb1ELb1ELb1ELb1ELb0ELb0ELb1ELb1ELb1ELb0ELb0EEENS1_21CollectiveEpilogueFwdINS6_IJSA_SC_SB_EEES9_SE_SG_Li384ELb1ELb1ELb0ELb0EEENS1_36VarlenDynamicPersistentTileSchedulerILi192ELi128ELi384ELi128ELb0ELb1ELb1ELb1ELb0ELb1EEEEEEEEEvNT_6ParamsE --------------------------
	.section	.text._ZN7cutlass13device_kernelIN5flash11enable_sm90INS1_16FlashAttnFwdSm90INS1_25CollectiveMainloopFwdSm90ILi2EN4cute5tupleIJNS5_1CILi1EEES8_S8_EEENS6_IJNS7_ILi192EEENS7_ILi128EEENS7_ILi64EEEEEELi64ENS_6half_tEfNS_4arch4Sm90ELb0ELb1ELb1ELb1ELb1ELb0ELb0ELb1ELb1ELb1ELb0ELb0EEENS1_21CollectiveEpilogueFwdINS6_IJSA_SC_SB_EEES9_SE_SG_Li384ELb1ELb1ELb0ELb0EEENS1_36VarlenDynamicPersistentTileSchedulerILi192ELi128ELi384ELi128ELb0ELb1ELb1ELb1ELb0ELb1EEEEEEEEEvNT_6ParamsE,"ax",@progbits
	.align	128
.text._ZN7cutlass13device_kernelIN5flash11enable_sm90INS1_16FlashAttnFwdSm90INS1_25CollectiveMainloopFwdSm90ILi2EN4cute5tupleIJNS5_1CILi1EEES8_S8_EEENS6_IJNS7_ILi192EEENS7_ILi128EEENS7_ILi64EEEEEELi64ENS_6half_tEfNS_4arch4Sm90ELb0ELb1ELb1ELb1ELb1ELb0ELb0ELb1ELb1ELb1ELb0ELb0EEENS1_21CollectiveEpilogueFwdINS6_IJSA_SC_SB_EEES9_SE_SG_Li384ELb1ELb1ELb0ELb0EEENS1_36VarlenDynamicPersistentTileSchedulerILi192ELi128ELi384ELi128ELb0ELb1ELb1ELb1ELb0ELb1EEEEEEEEEvNT_6ParamsE:
        .type           _ZN7cutlass13device_kernelIN5flash11enable_sm90INS1_16FlashAttnFwdSm90INS1_25CollectiveMainloopFwdSm90ILi2EN4cute5tupleIJNS5_1CILi1EEES8_S8_EEENS6_IJNS7_ILi192EEENS7_ILi128EEENS7_ILi64EEEEEELi64ENS_6half_tEfNS_4arch4Sm90ELb0ELb1ELb1ELb1ELb1ELb0ELb0ELb1ELb1ELb1ELb0ELb0EEENS1_21CollectiveEpilogueFwdINS6_IJSA_SC_SB_EEES9_SE_SG_Li384ELb1ELb1ELb0ELb0EEENS1_36VarlenDynamicPersistentTileSchedulerILi192ELi128ELi384ELi128ELb0ELb1ELb1ELb1ELb0ELb1EEEEEEEEEvNT_6ParamsE,@function
        .size           _ZN7cutlass13device_kernelIN5flash11enable_sm90INS1_16FlashAttnFwdSm90INS1_25CollectiveMainloopFwdSm90ILi2EN4cute5tupleIJNS5_1CILi1EEES8_S8_EEENS6_IJNS7_ILi192EEENS7_ILi128EEENS7_ILi64EEEEEELi64ENS_6half_tEfNS_4arch4Sm90ELb0ELb1ELb1ELb1ELb1ELb0ELb0ELb1ELb1ELb1ELb0ELb0EEENS1_21CollectiveEpilogueFwdINS6_IJSA_SC_SB_EEES9_SE_SG_Li384ELb1ELb1ELb0ELb0EEENS1_36VarlenDynamicPersistentTileSchedulerILi192ELi128ELi384ELi128ELb0ELb1ELb1ELb1ELb0ELb1EEEEEEEEEvNT_6ParamsE,(.L_x_85 - _ZN7cutlass13device_kernelIN5flash11enable_sm90INS1_16FlashAttnFwdSm90INS1_25CollectiveMainloopFwdSm90ILi2EN4cute5tupleIJNS5_1CILi1EEES8_S8_EEENS6_IJNS7_ILi192EEENS7_ILi128EEENS7_ILi64EEEEEELi64ENS_6half_tEfNS_4arch4Sm90ELb0ELb1ELb1ELb1ELb1ELb0ELb0ELb1ELb1ELb1ELb0ELb0EEENS1_21CollectiveEpilogueFwdINS6_IJSA_SC_SB_EEES9_SE_SG_Li384ELb1ELb1ELb0ELb0EEENS1_36VarlenDynamicPersistentTileSchedulerILi192ELi128ELi384ELi128ELb0ELb1ELb1ELb1ELb0ELb1EEEEEEEEEvNT_6ParamsE)
        .other          _ZN7cutlass13device_kernelIN5flash11enable_sm90INS1_16FlashAttnFwdSm90INS1_25CollectiveMainloopFwdSm90ILi2EN4cute5tupleIJNS5_1CILi1EEES8_S8_EEENS6_IJNS7_ILi192EEENS7_ILi128EEENS7_ILi64EEEEEELi64ENS_6half_tEfNS_4arch4Sm90ELb0ELb1ELb1ELb1ELb1ELb0ELb0ELb1ELb1ELb1ELb0ELb0EEENS1_21CollectiveEpilogueFwdINS6_IJSA_SC_SB_EEES9_SE_SG_Li384ELb1ELb1ELb0ELb0EEENS1_36VarlenDynamicPersistentTileSchedulerILi192ELi128ELi384ELi128ELb0ELb1ELb1ELb1ELb0ELb1EEEEEEEEEvNT_6ParamsE,@"STO_CUDA_ENTRY STV_DEFAULT"
_ZN7cutlass13device_kernelIN5flash11enable_sm90INS1_16FlashAttnFwdSm90INS1_25CollectiveMainloopFwdSm90ILi2EN4cute5tupleIJNS5_1CILi1EEES8_S8_EEENS6_IJNS7_ILi192EEENS7_ILi128EEENS7_ILi64EEEEEELi64ENS_6half_tEfNS_4arch4Sm90ELb0ELb1ELb1ELb1ELb1ELb0ELb0ELb1ELb1ELb1ELb0ELb0EEENS1_21CollectiveEpilogueFwdINS6_IJSA_SC_SB_EEES9_SE_SG_Li384ELb1ELb1ELb0ELb0EEENS1_36VarlenDynamicPersistentTileSchedulerILi192ELi128ELi384ELi128ELb0ELb1ELb1ELb1ELb0ELb1EEEEEEEEEvNT_6ParamsE:
[----:B------:R-:W-:Y:S01]  /*0000*/  LDC R1, c[0x0][0x37c] ;  /* 0x0000df00ff017b82 */ /* 0x000fe20000000800 */
[----:B------:R-:W-:Y:S05]  /*0010*/  EXIT ;  /* 0x000000000000794d */ /* 0x000fea0003800000 */
.L_x_40:
        /* <DEDUP_REMOVED lines=14> */
.L_x_85:


//--------------------- .text._ZN7cutlass13device_kernelIN5flash11enable_sm90INS1_16FlashAttnFwdSm90INS1_25CollectiveMainloopFwdSm90ILi2EN4cute5tupleIJNS5_1CILi1EEES8_S8_EEENS6_IJNS7_ILi192EEENS7_ILi128EEENS7_ILi64EEEEEELi64ENS_6half_tEfNS_4arch4Sm90ELb0ELb1ELb1ELb1ELb1ELb1ELb0ELb1ELb1ELb1ELb0ELb0EEENS1_21CollectiveEpilogueFwdINS6_IJSA_SC_SB_EEES9_SE_SG_Li384ELb1ELb1ELb0ELb0EEENS1_36VarlenDynamicPersistentTileSchedulerILi192ELi128ELi384ELi128ELb0ELb1ELb1ELb1ELb0ELb1EEEEEEEEEvNT_6ParamsE --------------------------
	.section	.text._ZN7cutlass13device_kernelIN5flash11enable_sm90INS1_16FlashAttnFwdSm90INS1_25CollectiveMainloopFwdSm90ILi2EN4cute5tupleIJNS5_1CILi1EEES8_S8_EEENS6_IJNS7_ILi192EEENS7_ILi128EEENS7_ILi64EEEEEELi64ENS_6half_tEfNS_4arch4Sm90ELb0ELb1ELb1ELb1ELb1ELb1ELb0ELb1ELb1ELb1ELb0ELb0EEENS1_21CollectiveEpilogueFwdINS6_IJSA_SC_SB_EEES9_SE_SG_Li384ELb1ELb1ELb0ELb0EEENS1_36VarlenDynamicPersistentTileSchedulerILi192ELi128ELi384ELi128ELb0ELb1ELb1ELb1ELb0ELb1EEEEEEEEEvNT_6ParamsE,"ax",@progbits
	.align	128
.text._ZN7cutlass13device_kernelIN5flash11enable_sm90INS1_16FlashAttnFwdSm90INS1_25CollectiveMainloopFwdSm90ILi2EN4cute5tupleIJNS5_1CILi1EEES8_S8_EEENS6_IJNS7_ILi192EEENS7_ILi128EEENS7_ILi64EEEEEELi64ENS_6half_tEfNS_4arch4Sm90ELb0ELb1ELb1ELb1ELb1ELb1ELb0ELb1ELb1ELb1ELb0ELb0EEENS1_21CollectiveEpilogueFwdINS6_IJSA_SC_SB_EEES9_SE_SG_Li384ELb1ELb1ELb0ELb0EEENS1_36VarlenDynamicPersistentTileSchedulerILi192ELi128ELi384ELi128ELb0ELb1ELb1ELb1ELb0ELb1EEEEEEEEEvNT_6ParamsE:
        .type           _ZN7cutlass13device_kernelIN5flash11enable_sm90INS1_16FlashAttnFwdSm90INS1_25CollectiveMainloopFwdSm90ILi2EN4cute5tupleIJNS5_1CILi1EEES8_S8_EEENS6_IJNS7_ILi192EEENS7_ILi128EEENS7_ILi64EEEEEELi64ENS_6half_tEfNS_4arch4Sm90ELb0ELb1ELb1ELb1ELb1ELb1ELb0ELb1ELb1ELb1ELb0ELb0EEENS1_21CollectiveEpilogueFwdINS6_IJSA_SC_SB_EEES9_SE_SG_Li384ELb1ELb1ELb0ELb0EEENS1_36VarlenDynamicPersistentTileSchedulerILi192ELi128ELi384ELi128ELb0ELb1ELb1ELb1ELb0ELb1EEEEEEEEEvNT_6ParamsE,@function
        .size           _ZN7cutlass13device_kernelIN5flash11enable_sm90INS1_16FlashAttnFwdSm90INS1_25CollectiveMainloopFwdSm90ILi2EN4cute5tupleIJNS5_1CILi1EEES8_S8_EEENS6_IJNS7_ILi192EEENS7_ILi128EEENS7_ILi64EEEEEELi64ENS_6half_tEfNS_4arch4Sm90ELb0ELb1ELb1ELb1ELb1ELb1ELb0ELb1ELb1ELb1ELb0ELb0EEENS1_21CollectiveEpilogueFwdINS6_IJSA_SC_SB_EEES9_SE_SG_Li384ELb1ELb1ELb0ELb0EEENS1_36VarlenDynamicPersistentTileSchedulerILi192ELi128ELi384ELi128ELb0ELb1ELb1ELb1ELb0ELb1EEEEEEEEEvNT_6ParamsE,(.L_x_86 - _ZN7cutlass13device_kernelIN5flash11enable_sm90INS1_16FlashAttnFwdSm90INS1_25CollectiveMainloopFwdSm90ILi2EN4cute5tupleIJNS5_1CILi1EEES8_S8_EEENS6_IJNS7_ILi192EEENS7_ILi128EEENS7_ILi64EEEEEELi64ENS_6half_tEfNS_4arch4Sm90ELb0ELb1ELb1ELb1ELb1ELb1ELb0ELb1ELb1ELb1ELb0ELb0EEENS1_21CollectiveEpilogueFwdINS6_IJSA_SC_SB_EEES9_SE_SG_Li384ELb1ELb1ELb0ELb0EEENS1_36VarlenDynamicPersistentTileSchedulerILi192ELi128ELi384ELi128ELb0ELb1ELb1ELb1ELb0ELb1EEEEEEEEEvNT_6ParamsE)
        .other          _ZN7cutlass13device_kernelIN5flash11enable_sm90INS1_16FlashAttnFwdSm90INS1_25CollectiveMainloopFwdSm90ILi2EN4cute5tupleIJNS5_1CILi1EEES8_S8_EEENS6_IJNS7_ILi192EEENS7_ILi128EEENS7_ILi64EEEEEELi64ENS_6half_tEfNS_4arch4Sm90ELb0ELb1ELb1ELb1ELb1ELb1ELb0ELb1ELb1ELb1ELb0ELb0EEENS1_21CollectiveEpilogueFwdINS6_IJSA_SC_SB_EEES9_SE_SG_Li384ELb1ELb1ELb0ELb0EEENS1_36VarlenDynamicPersistentTileSchedulerILi192ELi128ELi384ELi128ELb0ELb1ELb1ELb1ELb0ELb1EEEEEEEEEvNT_6ParamsE,@"STO_CUDA_ENTRY STV_DEFAULT"
_ZN7cutlass13device_kernelIN5flash11enable_sm90INS1_16FlashAttnFwdSm90INS1_25CollectiveMainloopFwdSm90ILi2EN4cute5tupleIJNS5_1CILi1EEES8_S8_EEENS6_IJNS7_ILi192EEENS7_ILi128EEENS7_ILi64EEEEEELi64ENS_6half_tEfNS_4arch4Sm90ELb0ELb1ELb1ELb1ELb1ELb1ELb0ELb1ELb1ELb1ELb0ELb0EEENS1_21CollectiveEpilogueFwdINS6_IJSA_SC_SB_EEES9_SE_SG_Li384ELb1ELb1ELb0ELb0EEENS1_36VarlenDynamicPersistentTileSchedulerILi192ELi128ELi384ELi128ELb0ELb1ELb1ELb1ELb0ELb1EEEEEEEEEvNT_6ParamsE:
[----:B------:R-:W-:Y:S01]  /*0000*/  LDC R1, c[0x0][0x37c] ;  /* 0x0000df00ff017b82 */ /* 0x000fe20000000800 */
[----:B------:R-:W-:Y:S05]  /*0010*/  EXIT ;  /* 0x000000000000794d */ /* 0x000fea0003800000 */
.L_x_41:
        /* <DEDUP_REMOVED lines=14> */
.L_x_86:


//--------------------- .text._ZN7cutlass13device_kernelIN5flash11enable_sm90INS1_16FlashAttnFwdSm90INS1_25CollectiveMainloopFwdSm90ILi2EN4cute5tupleIJNS5_1CILi1EEES8_S8_EEENS6_IJNS7_ILi192EEENS7_ILi128EEENS7_ILi64EEEEEELi64ENS_6half_tEfNS_4arch4Sm90ELb1ELb0ELb1ELb0ELb1ELb0ELb0ELb1ELb1ELb1ELb0ELb0EEENS1_21CollectiveEpilogueFwdINS6_IJSA_SC_SB_EEES9_SE_SG_Li384ELb0ELb1ELb0ELb0EEENS1_30DynamicPersistentTileSchedulerILi384ELi128ELb0ELb1ELb1EEEEEEEEEvNT_6ParamsE --------------------------
	.section	.text._ZN7cutlass13device_kernelIN5flash11enable_sm90INS1_16FlashAttnFwdSm90INS1_25CollectiveMainloopFwdSm90ILi2EN4cute5tupleIJNS5_1CILi1EEES8_S8_EEENS6_IJNS7_ILi192EEENS7_ILi128EEENS7_ILi64EEEEEELi64ENS_6half_tEfNS_4arch4Sm90ELb1ELb0ELb1ELb0ELb1ELb0ELb0ELb1ELb1ELb1ELb0ELb0EEENS1_21CollectiveEpilogueFwdINS6_IJSA_SC_SB_EEES9_SE_SG_Li384ELb0ELb1ELb0ELb0EEENS1_30DynamicPersistentTileSchedulerILi384ELi128ELb0ELb1ELb1EEEEEEEEEvNT_6ParamsE,"ax",@progbits
	.align	128
.text._ZN7cutlass13device_kernelIN5flash11enable_sm90INS1_16FlashAttnFwdSm90INS1_25CollectiveMainloopFwdSm90ILi2EN4cute5tupleIJNS5_1CILi1EEES8_S8_EEENS6_IJNS7_ILi192EEENS7_ILi128EEENS7_ILi64EEEEEELi64ENS_6half_tEfNS_4arch4Sm90ELb1ELb0ELb1ELb0ELb1ELb0ELb0ELb1ELb1ELb1ELb0ELb0EEENS1_21CollectiveEpilogueFwdINS6_IJSA_SC_SB_EEES9_SE_SG_Li384ELb0ELb1ELb0ELb0EEENS1_30DynamicPersistentTileSchedulerILi384ELi128ELb0ELb1ELb1EEEEEEEEEvNT_6ParamsE:
        .type           _ZN7cutlass13device_kernelIN5flash11enable_sm90INS1_16FlashAttnFwdSm90INS1_25CollectiveMainloopFwdSm90ILi2EN4cute5tupleIJNS5_1CILi1EEES8_S8_EEENS6_IJNS7_ILi192EEENS7_ILi128EEENS7_ILi64EEEEEELi64ENS_6half_tEfNS_4arch4Sm90ELb1ELb0ELb1ELb0ELb1ELb0ELb0ELb1ELb1ELb1ELb0ELb0EEENS1_21CollectiveEpilogueFwdINS6_IJSA_SC_SB_EEES9_SE_SG_Li384ELb0ELb1ELb0ELb0EEENS1_30DynamicPersistentTileSchedulerILi384ELi128ELb0ELb1ELb1EEEEEEEEEvNT_6ParamsE,@function
        .size           _ZN7cutlass13device_kernelIN5flash11enable_sm90INS1_16FlashAttnFwdSm90INS1_25CollectiveMainloopFwdSm90ILi2EN4cute5tupleIJNS5_1CILi1EEES8_S8_EEENS6_IJNS7_ILi192EEENS7_ILi128EEENS7_ILi64EEEEEELi64ENS_6half_tEfNS_4arch4Sm90ELb1ELb0ELb1ELb0ELb1ELb0ELb0ELb1ELb1ELb1ELb0ELb0EEENS1_21CollectiveEpilogueFwdINS6_IJSA_SC_SB_EEES9_SE_SG_Li384ELb0ELb1ELb0ELb0EEENS1_30DynamicPersistentTileSchedulerILi384ELi128ELb0ELb1ELb1EEEEEEEEEvNT_6ParamsE,(.L_x_87 - _ZN7cutlass13device_kernelIN5flash11enable_sm90INS1_16FlashAttnFwdSm90INS1_25CollectiveMainloopFwdSm90ILi2EN4cute5tupleIJNS5_1CILi1EEES8_S8_EEENS6_IJNS7_ILi192EEENS7_ILi128EEENS7_ILi64EEEEEELi64ENS_6half_tEfNS_4arch4Sm90ELb1ELb0ELb1ELb0ELb1ELb0ELb0ELb1ELb1ELb1ELb0ELb0EEENS1_21CollectiveEpilogueFwdINS6_IJSA_SC_SB_EEES9_SE_SG_Li384ELb0ELb1ELb0ELb0EEENS1_30DynamicPersistentTileSchedulerILi384ELi128ELb0ELb1ELb1EEEEEEEEEvNT_6ParamsE)
        .other          _ZN7cutlass13device_kernelIN5flash11enable_sm90INS1_16FlashAttnFwdSm90INS1_25CollectiveMainloopFwdSm90ILi2EN4cute5tupleIJNS5_1CILi1EEES8_S8_EEENS6_IJNS7_ILi192EEENS7_ILi128EEENS7_ILi64EEEEEELi64ENS_6half_tEfNS_4arch4Sm90ELb1ELb0ELb1ELb0ELb1ELb0ELb0ELb1ELb1ELb1ELb0ELb0EEENS1_21CollectiveEpilogueFwdINS6_IJSA_SC_SB_EEES9_SE_SG_Li384ELb0ELb1ELb0ELb0EEENS1_30DynamicPersistentTileSchedulerILi384ELi128ELb0ELb1ELb1EEEEEEEEEvNT_6ParamsE,@"STO_CUDA_ENTRY STV_DEFAULT"
_ZN7cutlass13device_kernelIN5flash11enable_sm90INS1_16FlashAttnFwdSm90INS1_25CollectiveMainloopFwdSm90ILi2EN4cute5tupleIJNS5_1CILi1EEES8_S8_EEENS6_IJNS7_ILi192EEENS7_ILi128EEENS7_ILi64EEEEEELi64ENS_6half_tEfNS_4arch4Sm90ELb1ELb0ELb1ELb0ELb1ELb0ELb0ELb1ELb1ELb1ELb0ELb0EEENS1_21CollectiveEpilogueFwdINS6_IJSA_SC_SB_EEES9_SE_SG_Li384ELb0ELb1ELb0ELb0EEENS1_30DynamicPersistentTileSchedulerILi384ELi128ELb0ELb1ELb1EEEEEEEEEvNT_6ParamsE:
[----:B------:R-:W-:Y:S01]  /*0000*/  LDC R1, c[0x0][0x37c] ;  /* 0x0000df00ff017b82 */ /* 0x000fe20000000800 */
[----:B------:R-:W-:Y:S05]  /*0010*/  EXIT ;  /* 0x000000000000794d */ /* 0x000fea0003800000 */
.L_x_42:
        /* <DEDUP_REMOVED lines=14> */
.L_x_87:


//--------------------- .text._ZN7cutlass13device_kernelIN5flash11enable_sm90INS1_16FlashAttnFwdSm90INS1_25CollectiveMainloopFwdSm90ILi2EN4cute5tupleIJNS5_1CILi1EEES8_S8_EEENS6_IJNS7_ILi192EEENS7_ILi128EEENS7_ILi64EEEEEELi64ENS_6half_tEfNS_4arch4Sm90ELb1ELb0ELb1ELb1ELb1ELb0ELb0ELb1ELb1ELb1ELb0ELb0EEENS1_21CollectiveEpilogueFwdINS6_IJSA_SC_SB_EEES9_SE_SG_Li384ELb1ELb1ELb0ELb0EEENS1_36VarlenDynamicPersistentTileSchedulerILi192ELi128ELi384ELi128ELb0ELb1ELb1ELb1ELb1ELb1EEEEEEEEEvNT_6ParamsE --------------------------
	.section	.text._ZN7cutlass13device_kernelIN5flash11enable_sm90INS1_16FlashAttnFwdSm90INS1_25CollectiveMainloopFwdSm90ILi2EN4cute5tupleIJNS5_1CILi1EEES8_S8_EEENS6_IJNS7_ILi192EEENS7_ILi128EEENS7_ILi64EEEEEELi64ENS_6half_tEfNS_4arch4Sm90ELb1ELb0ELb1ELb1ELb1ELb0ELb0ELb1ELb1ELb1ELb0ELb0EEENS1_21CollectiveEpilogueFwdINS6_IJSA_SC_SB_EEES9_SE_SG_Li384ELb1ELb1ELb0ELb0EEENS1_36VarlenDynamicPersistentTileSchedulerILi192ELi128ELi384ELi128ELb0ELb1ELb1ELb1ELb1ELb1EEEEEEEEEvNT_6ParamsE,"ax",@progbits
	.align	128
.text._ZN7cutlass13device_kernelIN5flash11enable_sm90INS1_16FlashAttnFwdSm90INS1_25CollectiveMainloopFwdSm90ILi2EN4cute5tupleIJNS5_1CILi1EEES8_S8_EEENS6_IJNS7_ILi192EEENS7_ILi128EEENS7_ILi64EEEEEELi64ENS_6half_tEfNS_4arch4Sm90ELb1ELb0ELb1ELb1ELb1ELb0ELb0ELb1ELb1ELb1ELb0ELb0EEENS1_21CollectiveEpilogueFwdINS6_IJSA_SC_SB_EEES9_SE_SG_Li384ELb1ELb1ELb0ELb0EEENS1_36VarlenDynamicPersistentTileSchedulerILi192ELi128ELi384ELi128ELb0ELb1ELb1ELb1ELb1ELb1EEEEEEEEEvNT_6ParamsE:
        .type           _ZN7cutlass13device_kernelIN5flash11enable_sm90INS1_16FlashAttnFwdSm90INS1_25CollectiveMainloopFwdSm90ILi2EN4cute5tupleIJNS5_1CILi1EEES8_S8_EEENS6_IJNS7_ILi192EEENS7_ILi128EEENS7_ILi64EEEEEELi64ENS_6half_tEfNS_4arch4Sm90ELb1ELb0ELb1ELb1ELb1ELb0ELb0ELb1ELb1ELb1ELb0ELb0EEENS1_21CollectiveEpilogueFwdINS6_IJSA_SC_SB_EEES9_SE_SG_Li384ELb1ELb1ELb0ELb0EEENS1_36VarlenDynamicPersistentTileSchedulerILi192ELi128ELi384ELi128ELb0ELb1ELb1ELb1ELb1ELb1EEEEEEEEEvNT_6ParamsE,@function
        .size           _ZN7cutlass13device_kernelIN5flash11enable_sm90INS1_16FlashAttnFwdSm90INS1_25CollectiveMainloopFwdSm90ILi2EN4cute5tupleIJNS5_1CILi1EEES8_S8_EEENS6_IJNS7_ILi192EEENS7_ILi128EEENS7_ILi64EEEEEELi64ENS_6half_tEfNS_4arch4Sm90ELb1ELb0ELb1ELb1ELb1ELb0ELb0ELb1ELb1ELb1ELb0ELb0EEENS1_21CollectiveEpilogueFwdINS6_IJSA_SC_SB_EEES9_SE_SG_Li384ELb1ELb1ELb0ELb0EEENS1_36VarlenDynamicPersistentTileSchedulerILi192ELi128ELi384ELi128ELb0ELb1ELb1ELb1ELb1ELb1EEEEEEEEEvNT_6ParamsE,(.L_x_88 - _ZN7cutlass13device_kernelIN5flash11enable_sm90INS1_16FlashAttnFwdSm90INS1_25CollectiveMainloopFwdSm90ILi2EN4cute5tupleIJNS5_1CILi1EEES8_S8_EEENS6_IJNS7_ILi192EEENS7_ILi128EEENS7_ILi64EEEEEELi64ENS_6half_tEfNS_4arch4Sm90ELb1ELb0ELb1ELb1ELb1ELb0ELb0ELb1ELb1ELb1ELb0ELb0EEENS1_21CollectiveEpilogueFwdINS6_IJSA_SC_SB_EEES9_SE_SG_Li384ELb1ELb1ELb0ELb0EEENS1_36VarlenDynamicPersistentTileSchedulerILi192ELi128ELi384ELi128ELb0ELb1ELb1ELb1ELb1ELb1EEEEEEEEEvNT_6ParamsE)
        .other          _ZN7cutlass13device_kernelIN5flash11enable_sm90INS1_16FlashAttnFwdSm90INS1_25CollectiveMainloopFwdSm90ILi2EN4cute5tupleIJNS5_1CILi1EEES8_S8_EEENS6_IJNS7_ILi192EEENS7_ILi128EEENS7_ILi64EEEEEELi64ENS_6half_tEfNS_4arch4Sm90ELb1ELb0ELb1ELb1ELb1ELb0ELb0ELb1ELb1ELb1ELb0ELb0EEENS1_21CollectiveEpilogueFwdINS6_IJSA_SC_SB_EEES9_SE_SG_Li384ELb1ELb1ELb0ELb0EEENS1_36VarlenDynamicPersistentTileSchedulerILi192ELi128ELi384ELi128ELb0ELb1ELb1ELb1ELb1ELb1EEEEEEEEEvNT_6ParamsE,@"STO_CUDA_ENTRY STV_DEFAULT"
_ZN7cutlass13device_kernelIN5flash11enable_sm90INS1_16FlashAttnFwdSm90INS1_25CollectiveMainloopFwdSm90ILi2EN4cute5tupleIJNS5_1CILi1EEES8_S8_EEENS6_IJNS7_ILi192EEENS7_ILi128EEENS7_ILi64EEEEEELi64ENS_6half_tEfNS_4arch4Sm90ELb1ELb0ELb1ELb1ELb1ELb0ELb0ELb1ELb1ELb1ELb0ELb0EEENS1_21CollectiveEpilogueFwdINS6_IJSA_SC_SB_EEES9_SE_SG_Li384ELb1ELb1ELb0ELb0EEENS1_36VarlenDynamicPersistentTileSchedulerILi192ELi128ELi384ELi128ELb0ELb1ELb1ELb1ELb1ELb1EEEEEEEEEvNT_6ParamsE:
[----:B------:R-:W-:Y:S01]  /*0000*/  LDC R1, c[0x0][0x37c] ;  /* 0x0000df00ff017b82 */ /* 0x000fe20000000800 */
[----:B------:R-:W-:Y:S05]  /*0010*/  EXIT ;  /* 0x000000000000794d */ /* 0x000fea0003800000 */
.L_x_43:
        /* <DEDUP_REMOVED lines=14> */
.L_x_88:


//--------------------- .text._ZN7cutlass13device_kernelIN5flash11enable_sm90INS1_16FlashAttnFwdSm90INS1_25CollectiveMainloopFwdSm90ILi2EN4cute5tupleIJNS5_1CILi1EEES8_S8_EEENS6_IJNS7_ILi192EEENS7_ILi128EEENS7_ILi64EEEEEELi64ENS_6half_tEfNS_4arch4Sm90ELb1ELb0ELb1ELb1ELb1ELb1ELb0ELb1ELb1ELb1ELb0ELb0EEENS1_21CollectiveEpilogueFwdINS6_IJSA_SC_SB_EEES9_SE_SG_Li384ELb1ELb1ELb0ELb0EEENS1_36VarlenDynamicPersistentTileSchedulerILi192ELi128ELi384ELi128ELb0ELb1ELb1ELb1ELb1ELb1EEEEEEEEEvNT_6ParamsE --------------------------
	.section	.text._ZN7cutlass13device_kernelIN5flash11enable_sm90INS1_16FlashAttnFwdSm90INS1_25CollectiveMainloopFwdSm90ILi2EN4cute5tupleIJNS5_1CILi1EEES8_S8_EEENS6_IJNS7_ILi192EEENS7_ILi128EEENS7_ILi64EEEEEELi64ENS_6half_tEfNS_4arch4Sm90ELb1ELb0ELb1ELb1ELb1ELb1ELb0ELb1ELb1ELb1ELb0ELb0EEENS1_21CollectiveEpilogueFwdINS6_IJSA_SC_SB_EEES9_SE_SG_Li384ELb1ELb1ELb0ELb0EEENS1_36VarlenDynamicPersistentTileSchedulerILi192ELi128ELi384ELi128ELb0ELb1ELb1ELb1ELb1ELb1EEEEEEEEEvNT_6ParamsE,"ax",@progbits
	.align	128
.text._ZN7cutlass13device_kernelIN5flash11enable_sm90INS1_16FlashAttnFwdSm90INS1_25CollectiveMainloopFwdSm90ILi2EN4cute5tupleIJNS5_1CILi1EEES8_S8_EEENS6_IJNS7_ILi192EEENS7_ILi128EEENS7_ILi64EEEEEELi64ENS_6half_tEfNS_4arch4Sm90ELb1ELb0ELb1ELb1ELb1ELb1ELb0ELb1ELb1ELb1ELb0ELb0EEENS1_21CollectiveEpilogueFwdINS6_IJSA_SC_SB_EEES9_SE_SG_Li384ELb1ELb1ELb0ELb0EEENS1_36VarlenDynamicPersistentTileSchedulerILi192ELi128ELi384ELi128ELb0ELb1ELb1ELb1ELb1ELb1EEEEEEEEEvNT_6ParamsE:
        .type           _ZN7cutlass13device_kernelIN5flash11enable_sm90INS1_16FlashAttnFwdSm90INS1_25CollectiveMainloopFwdSm90ILi2EN4cute5tupleIJNS5_1CILi1EEES8_S8_EEENS6_IJNS7_ILi192EEENS7_ILi128EEENS7_ILi64EEEEEELi64ENS_6half_tEfNS_4arch4Sm90ELb1ELb0ELb1ELb1ELb1ELb1ELb0ELb1ELb1ELb1ELb0ELb0EEENS1_21CollectiveEpilogueFwdINS6_IJSA_SC_SB_EEES9_SE_SG_Li384ELb1ELb1ELb0ELb0EEENS1_36VarlenDynamicPersistentTileSchedulerILi192ELi128ELi384ELi128ELb0ELb1ELb1ELb1ELb1ELb1EEEEEEEEEvNT_6ParamsE,@function
        .size           _ZN7cutlass13device_kernelIN5flash11enable_sm90INS1_16FlashAttnFwdSm90INS1_25CollectiveMainloopFwdSm90ILi2EN4cute5tupleIJNS5_1CILi1EEES8_S8_EEENS6_IJNS7_ILi192EEENS7_ILi128EEENS7_ILi64EEEEEELi64ENS_6half_tEfNS_4arch4Sm90ELb1ELb0ELb1ELb1ELb1ELb1ELb0ELb1ELb1ELb1ELb0ELb0EEENS1_21CollectiveEpilogueFwdINS6_IJSA_SC_SB_EEES9_SE_SG_Li384ELb1ELb1ELb0ELb0EEENS1_36VarlenDynamicPersistentTileSchedulerILi192ELi128ELi384ELi128ELb0ELb1ELb1ELb1ELb1ELb1EEEEEEEEEvNT_6ParamsE,(.L_x_89 - _ZN7cutlass13device_kernelIN5flash11enable_sm90INS1_16FlashAttnFwdSm90INS1_25CollectiveMainloopFwdSm90ILi2EN4cute5tupleIJNS5_1CILi1EEES8_S8_EEENS6_IJNS7_ILi192EEENS7_ILi128EEENS7_ILi64EEEEEELi64ENS_6half_tEfNS_4arch4Sm90ELb1ELb0ELb1ELb1ELb1ELb1ELb0ELb1ELb1ELb1ELb0ELb0EEENS1_21CollectiveEpilogueFwdINS6_IJSA_SC_SB_EEES9_SE_SG_Li384ELb1ELb1ELb0ELb0EEENS1_36VarlenDynamicPersistentTileSchedulerILi192ELi128ELi384ELi128ELb0ELb1ELb1ELb1ELb1ELb1EEEEEEEEEvNT_6ParamsE)
        .other          _ZN7cutlass13device_kernelIN5flash11enable_sm90INS1_16FlashAttnFwdSm90INS1_25CollectiveMainloopFwdSm90ILi2EN4cute5tupleIJNS5_1CILi1EEES8_S8_EEENS6_IJNS7_ILi192EEENS7_ILi128EEENS7_ILi64EEEEEELi64ENS_6half_tEfNS_4arch4Sm90ELb1ELb0ELb1ELb1ELb1ELb1ELb0ELb1ELb1ELb1ELb0ELb0EEENS1_21CollectiveEpilogueFwdINS6_IJSA_SC_SB_EEES9_SE_SG_Li384ELb1ELb1ELb0ELb0EEENS1_36VarlenDynamicPersistentTileSchedulerILi192ELi128ELi384ELi128ELb0ELb1ELb1ELb1ELb1ELb1EEEEEEEEEvNT_6ParamsE,@"STO_CUDA_ENTRY STV_DEFAULT"
_ZN7cutlass13device_kernelIN5flash11enable_sm90INS1_16FlashAttnFwdSm90INS1_25CollectiveMainloopFwdSm90ILi2EN4cute5tupleIJNS5_1CILi1EEES8_S8_EEENS6_IJNS7_ILi192EEENS7_ILi128EEENS7_ILi64EEEEEELi64ENS_6half_tEfNS_4arch4Sm90ELb1ELb0ELb1ELb1ELb1ELb1ELb0ELb1ELb1ELb1ELb0ELb0EEENS1_21CollectiveEpilogueFwdINS6_IJSA_SC_SB_EEES9_SE_SG_Li384ELb1ELb1ELb0ELb0EEENS1_36VarlenDynamicPersistentTileSchedulerILi192ELi128ELi384ELi128ELb0ELb1ELb1ELb1ELb1ELb1EEEEEEEEEvNT_6ParamsE:
[----:B------:R-:W-:Y:S01]  /*0000*/  LDC R1, c[0x0][0x37c] ;  /* 0x0000df00ff017b82 */ /* 0x000fe20000000800 */
[----:B------:R-:W-:Y:S05]  /*0010*/  EXIT ;  /* 0x000000000000794d */ /* 0x000fea0003800000 */
.L_x_44:
        /* <DEDUP_REMOVED lines=14> */
.L_x_89:


//--------------------- .nv.shared.reserved.0     --------------------------
	.section	.nv.shared.reserved.0,"aw",@nobits
	.weak		__nv_reservedSMEM_offset_0_alias
	.size		__nv_reservedSMEM_offset_0_alias, 0, 64
	.other		__nv_reservedSMEM_offset_0_alias,@"STO_CUDA_RESERVED_SHARED STV_DEFAULT"
__nv_reservedSMEM_offset_0_alias:
	.zero		0
	.zero		64


//--------------------- .nv.global                --------------------------
	.section	.nv.global,"aw",@nobits
.nv.global:
	.type		_ZN80_INTERNAL_9d9403cd_44_flash_fwd_hdimall_fp16_paged_softcap_sm90_cu_49158569_35934cute1_E,@object
	.size		_ZN80_INTERNAL_9d9403cd_44_flash_fwd_hdimall_fp16_paged_softcap_sm90_cu_49158569_35934cute1_E,(_ZN80_INTERNAL_9d9403cd_44_flash_fwd_hdimall_fp16_paged_softcap_sm90_cu_49158569_35934cuda3std3__45__cpo6cbeginE - _ZN80_INTERNAL_9d9403cd_44_flash_fwd_hdimall_fp16_paged_softcap_sm90_cu_49158569_35934cute1_E)
_ZN80_INTERNAL_9d9403cd_44_flash_fwd_hdimall_fp16_paged_softcap_sm90_cu_49158569_35934cute1_E:
	.zero		1
	.type		_ZN80_INTERNAL_9d9403cd_44_flash_fwd_hdimall_fp16_paged_softcap_sm90_cu_49158569_35934cuda3std3__45__cpo6cbeginE,@object
	.size		_ZN80_INTERNAL_9d9403cd_44_flash_fwd_hdimall_fp16_paged_softcap_sm90_cu_49158569_35934cuda3std3__45__cpo6cbeginE,(_ZN80_INTERNAL_9d9403cd_44_flash_fwd_hdimall_fp16_paged_softcap_sm90_cu_49158569_35934cuda3std3__48in_placeE - _ZN80_INTERNAL_9d9403cd_44_flash_fwd_hdimall_fp16_paged_softcap_sm90_cu_49158569_35934cuda3std3__45__cpo6cbeginE)
_ZN80_INTERNAL_9d9403cd_44_flash_fwd_hdimall_fp16_paged_softcap_sm90_cu_49158569_35934cuda3std3__45__cpo6cbeginE:
	.zero		1
	.type		_ZN80_INTERNAL_9d9403cd_44_flash_fwd_hdimall_fp16_paged_softcap_sm90_cu_49158569_35934cuda3std3__48in_placeE,@object
	.size		_ZN80_INTERNAL_9d9403cd_44_flash_fwd_hdimall_fp16_paged_softcap_sm90_cu_49158569_35934cuda3std3__48in_placeE,(_ZN80_INTERNAL_9d9403cd_44_flash_fwd_hdimall_fp16_paged_softcap_sm90_cu_49158569_35934cuda3std6ranges3__45__cpo9iter_moveE - _ZN80_INTERNAL_9d9403cd_44_flash_fwd_hdimall_fp16_paged_softcap_sm90_cu_49158569_35934cuda3std3__48in_placeE)
_ZN80_INTERNAL_9d9403cd_44_flash_fwd_hdimall_fp16_paged_softcap_sm90_cu_49158569_35934cuda3std3__48in_placeE:
	.zero		1
	.type		_ZN80_INTERNAL_9d9403cd_44_flash_fwd_hdimall_fp16_paged_softcap_sm90_cu_49158569_35934cuda3std6ranges3__45__cpo9iter_moveE,@object
	.size		_ZN80_INTERNAL_9d9403cd_44_flash_fwd_hdimall_fp16_paged_softcap_sm90_cu_49158569_35934cuda3std6ranges3__45__cpo9iter_moveE,(_ZN80_INTERNAL_9d9403cd_44_flash_fwd_hdimall_fp16_paged_softcap_sm90_cu_49158569_35934cuda3std3__45__cpo5beginE - _ZN80_INTERNAL_9d9403cd_44_flash_fwd_hdimall_fp16_paged_softcap_sm90_cu_49158569_35934cuda3std6ranges3__45__cpo9iter_moveE)
_ZN80_INTERNAL_9d9403cd_44_flash_fwd_hdimall_fp16_paged_softcap_sm90_cu_49158569_35934cuda3std6ranges3__45__cpo9iter_moveE:
	.zero		1
	.type		_ZN80_INTERNAL_9d9403cd_44_flash_fwd_hdimall_fp16_paged_softcap_sm90_cu_49158569_35934cuda3std3__45__cpo5beginE,@object
	.size		_ZN80_INTERNAL_9d9403cd_44_flash_fwd_hdimall_fp16_paged_softcap_sm90_cu_49158569_35934cuda3std3__45__cpo5beginE,(_ZN80_INTERNAL_9d9403cd_44_flash_fwd_hdimall_fp16_paged_softcap_sm90_cu_49158569_35934cuda3std3__482_GLOBAL__N__9d9403cd_44_flash_fwd_hdimall_fp16_paged_softcap_sm90_cu_49158569_35936ignoreE - _ZN80_INTERNAL_9d9403cd_44_flash_fwd_hdimall_fp16_paged_softcap_sm90_cu_49158569_35934cuda3std3__45__cpo5beginE)
_ZN80_INTERNAL_9d9403cd_44_flash_fwd_hdimall_fp16_paged_softcap_sm90_cu_49158569_35934cuda3std3__45__cpo5beginE:
	.zero		1
	.type		_ZN80_INTERNAL_9d9403cd_44_flash_fwd_hdimall_fp16_paged_softcap_sm90_cu_49158569_35934cuda3std3__482_GLOBAL__N__9d9403cd_44_flash_fwd_hdimall_fp16_paged_softcap_sm90_cu_49158569_35936ignoreE,@object
	.size		_ZN80_INTERNAL_9d9403cd_44_flash_fwd_hdimall_fp16_paged_softcap_sm90_cu_49158569_35934cuda3std3__482_GLOBAL__N__9d9403cd_44_flash_fwd_hdimall_fp16_paged_softcap_sm90_cu_49158569_35936ignoreE,(_ZN80_INTERNAL_9d9403cd_44_flash_fwd_hdimall_fp16_paged_softcap_sm90_cu_49158569_35934cute7productE - _ZN80_INTERNAL_9d9403cd_44_flash_fwd_hdimall_fp16_paged_softcap_sm90_cu_49158569_35934cuda3std3__482_GLOBAL__N__9d9403cd_44_flash_fwd_hdimall_fp16_paged_softcap_sm90_cu_49158569_35936ignoreE)
_ZN80_INTERNAL_9d9403cd_44_flash_fwd_hdimall_fp16_paged_softcap_sm90_cu_49158569_35934cuda3std3__482_GLOBAL__N__9d9403cd_44_flash_fwd_hdimall_fp16_paged_softcap_sm90_cu_49158569_35936ignoreE:
	.zero		1
	.type		_ZN80_INTERNAL_9d9403cd_44_flash_fwd_hdimall_fp16_paged_softcap_sm90_cu_49158569_35934cute7productE,@object
	.size		_ZN80_INTERNAL_9d9403cd_44_flash_fwd_hdimall_fp16_paged_softcap_sm90_cu_49158569_35934cute7productE,(_ZN80_INTERNAL_9d9403cd_44_flash_fwd_hdimall_fp16_paged_softcap_sm90_cu_49158569_35934cuda3std3__45__cpo3endE - _ZN80_INTERNAL_9d9403cd_44_flash_fwd_hdimall_fp16_paged_softcap_sm90_cu_49158569_35934cute7productE)
_ZN80_INTERNAL_9d9403cd_44_flash_fwd_hdimall_fp16_paged_softcap_sm90_cu_49158569_35934cute7productE:
	.zero		1
	.type		_ZN80_INTERNAL_9d9403cd_44_flash_fwd_hdimall_fp16_paged_softcap_sm90_cu_49158569_35934cuda3std3__45__cpo3endE,@object
	.size		_ZN80_INTERNAL_9d9403cd_44_flash_fwd_hdimall_fp16_paged_softcap_sm90_cu_49158569_35934cuda3std3__45__cpo3endE,(_ZN80_INTERNAL_9d9403cd_44_flash_fwd_hdimall_fp16_paged_softcap_sm90_cu_49158569_35934cuda3std3__419piecewise_constructE - _ZN80_INTERNAL_9d9403cd_44_flash_fwd_hdimall_fp16_paged_softcap_sm90_cu_49158569_35934cuda3std3__45__cpo3endE)
_ZN80_INTERNAL_9d9403cd_44_flash_fwd_hdimall_fp16_paged_softcap_sm90_cu_49158569_35934cuda3std3__45__cpo3endE:
	.zero		1
	.type		_ZN80_INTERNAL_9d9403cd_44_flash_fwd_hdimall_fp16_paged_softcap_sm90_cu_49158569_35934cuda3std3__419piecewise_constructE,@object
	.size		_ZN80_INTERNAL_9d9403cd_44_flash_fwd_hdimall_fp16_paged_softcap_sm90_cu_49158569_35934cuda3std3__419piecewise_constructE,(_ZN80_INTERNAL_9d9403cd_44_flash_fwd_hdimall_fp16_paged_softcap_sm90_cu_49158569_35934cuda3std3__45__cpo4cendE - _ZN80_INTERNAL_9d9403cd_44_flash_fwd_hdimall_fp16_paged_softcap_sm90_cu_49158569_35934cuda3std3__419piecewise_constructE)
_ZN80_INTERNAL_9d9403cd_44_flash_fwd_hdimall_fp16_paged_softcap_sm90_cu_49158569_35934cuda3std3__419piecewise_constructE:
	.zero		1
	.type		_ZN80_INTERNAL_9d9403cd_44_flash_fwd_hdimall_fp16_paged_softcap_sm90_cu_49158569_35934cuda3std3__45__cpo4cendE,@object
	.size		_ZN80_INTERNAL_9d9403cd_44_flash_fwd_hdimall_fp16_paged_softcap_sm90_cu_49158569_35934cuda3std3__45__cpo4cendE,(_ZN80_INTERNAL_9d9403cd_44_flash_fwd_hdimall_fp16_paged_softcap_sm90_cu_49158569_35934cuda3std6ranges3__45__cpo4swapE - _ZN80_INTERNAL_9d9403cd_44_flash_fwd_hdimall_fp16_paged_softcap_sm90_cu_49158569_35934cuda3std3__45__cpo4cendE)
_ZN80_INTERNAL_9d9403cd_44_flash_fwd_hdimall_fp16_paged_softcap_sm90_cu_49158569_35934cuda3std3__45__cpo4cendE:
	.zero		1
	.type		_ZN80_INTERNAL_9d9403cd_44_flash_fwd_hdimall_fp16_paged_softcap_sm90_cu_49158569_35934cuda3std6ranges3__45__cpo4swapE,@object
	.size		_ZN80_INTERNAL_9d9403cd_44_flash_fwd_hdimall_fp16_paged_softcap_sm90_cu_49158569_35934cuda3std6ranges3__45__cpo4swapE,(.L_7 - _ZN80_INTERNAL_9d9403cd_44_flash_fwd_hdimall_fp16_paged_softcap_sm90_cu_49158569_35934cuda3std6ranges3__45__cpo4swapE)
_ZN80_INTERNAL_9d9403cd_44_flash_fwd_hdimall_fp16_paged_softcap_sm90_cu_49158569_35934cuda3std6ranges3__45__cpo4swapE:
	.zero		1
.L_7:


//--------------------- .nv.constant0._ZN7cutlass13device_kernelIN5flash11enable_sm90INS1_16FlashAttnFwdSm90INS1_25CollectiveMainloopFwdSm90ILi2EN4cute5tupleIJNS5_1CILi1EEES8_S8_EEENS6_IJNS7_ILi128EEENS7_ILi80EEENS7_ILi256EEEEEELi256ENS_6half_tEfNS_4arch4Sm90ELb0ELb0ELb1ELb0ELb1ELb0ELb0ELb1ELb1ELb1ELb0ELb0EEENS1_21CollectiveEpilogueFwdINS6_IJSA_SC_SB_EEES9_SE_SG_Li256ELb0ELb1ELb0ELb0EEENS1_29StaticPersistentTileSchedulerILb0EEEEEEEEEvNT_6ParamsE --------------------------
	.section	.nv.constant0._ZN7cutlass13device_kernelIN5flash11enable_sm90INS1_16FlashAttnFwdSm90INS1_25CollectiveMainloopFwdSm90ILi2EN4cute5tupleIJNS5_1CILi1EEES8_S8_EEENS6_IJNS7_ILi128EEENS7_ILi80EEENS7_ILi256EEEEEELi256ENS_6half_tEfNS_4arch4Sm90ELb0ELb0ELb1ELb0ELb1ELb0ELb0ELb1ELb1ELb1ELb0ELb0EEENS1_21CollectiveEpilogueFwdINS6_IJSA_SC_SB_EEES9_SE_SG_Li256ELb0ELb1ELb0ELb0EEENS1_29StaticPersistentTileSchedulerILb0EEEEEEEEEvNT_6ParamsE,"a",@progbits
	.sectionflags	@""
	.align	4
.nv.constant0._ZN7cutlass13device_kernelIN5flash11enable_sm90INS1_16FlashAttnFwdSm90INS1_25CollectiveMainloopFwdSm90ILi2EN4cute5tupleIJNS5_1CILi1EEES8_S8_EEENS6_IJNS7_ILi128EEENS7_ILi80EEENS7_ILi256EEEEEELi256ENS_6half_tEfNS_4arch4Sm90ELb0ELb0ELb1ELb0ELb1ELb0ELb0ELb1ELb1ELb1ELb0ELb0EEENS1_21CollectiveEpilogueFwdINS6_IJSA_SC_SB_EEES9_SE_SG_Li256ELb0ELb1ELb0ELb0EEENS1_29StaticPersistentTileSchedulerILb0EEEEEEEEEvNT_6ParamsE:
	.zero		3456


//--------------------- .nv.constant0._ZN7cutlass13device_kernelIN5flash11enable_sm90INS1_16FlashAttnFwdSm90INS1_25CollectiveMainloopFwdSm90ILi2EN4cute5tupleIJNS5_1CILi1EEES8_S8_EEENS6_IJNS7_ILi128EEENS7_ILi80EEENS7_ILi256EEEEEELi256ENS_6half_tEfNS_4arch4Sm90ELb0ELb0ELb1ELb1ELb1ELb0ELb0ELb1ELb1ELb1ELb0ELb0EEENS1_21CollectiveEpilogueFwdINS6_IJSA_SC_SB_EEES9_SE_SG_Li256ELb1ELb1ELb0ELb0EEENS1_36VarlenDynamicPersistentTileSchedulerILi128ELi80ELi256ELi128ELb0ELb1ELb1ELb0ELb1ELb1EEEEEEEEEvNT_6ParamsE --------------------------
	.section	.nv.constant0._ZN7cutlass13device_kernelIN5flash11enable_sm90INS1_16FlashAttnFwdSm90INS1_25CollectiveMainloopFwdSm90ILi2EN4cute5tupleIJNS5_1CILi1EEES8_S8_EEENS6_IJNS7_ILi128EEENS7_ILi80EEENS7_ILi256EEEEEELi256ENS_6half_tEfNS_4arch4Sm90ELb0ELb0ELb1ELb1ELb1ELb0ELb0ELb1ELb1ELb1ELb0ELb0EEENS1_21CollectiveEpilogueFwdINS6_IJSA_SC_SB_EEES9_SE_SG_Li256ELb1ELb1ELb0ELb0EEENS1_36VarlenDynamicPersistentTileSchedulerILi128ELi80ELi256ELi128ELb0ELb1ELb1ELb0ELb1ELb1EEEEEEEEEvNT_6ParamsE,"a",@progbits
	.sectionflags	@""
	.align	4
.nv.constant0._ZN7cutlass13device_kernelIN5flash11enable_sm90INS1_16FlashAttnFwdSm90INS1_25CollectiveMainloopFwdSm90ILi2EN4cute5tupleIJNS5_1CILi1EEES8_S8_EEENS6_IJNS7_ILi128EEENS7_ILi80EEENS7_ILi256EEEEEELi256ENS_6half_tEfNS_4arch4Sm90ELb0ELb0ELb1ELb1ELb1ELb0ELb0ELb1ELb1ELb1ELb0ELb0EEENS1_21CollectiveEpilogueFwdINS6_IJSA_SC_SB_EEES9_SE_SG_Li256ELb1ELb1ELb0ELb0EEENS1_36VarlenDynamicPersistentTileSchedulerILi128ELi80ELi256ELi128ELb0ELb1ELb1ELb0ELb1ELb1EEEEEEEEEvNT_6ParamsE:
	.zero		3584


//--------------------- .nv.constant0._ZN7cutlass13device_kernelIN5flash11enable_sm90INS1_16FlashAttnFwdSm90INS1_25CollectiveMainloopFwdSm90ILi2EN4cute5tupleIJNS5_1CILi1EEES8_S8_EEENS6_IJNS7_ILi128EEENS7_ILi80EEENS7_ILi256EEEEEELi256ENS_6half_tEfNS_4arch4Sm90ELb0ELb0ELb1ELb1ELb1ELb1ELb0ELb1ELb1ELb1ELb0ELb0EEENS1_21CollectiveEpilogueFwdINS6_IJSA_SC_SB_EEES9_SE_SG_Li256ELb1ELb1ELb0ELb0EEENS1_36VarlenDynamicPersistentTileSchedulerILi128ELi80ELi256ELi128ELb0ELb1ELb1ELb0ELb1ELb1EEEEEEEEEvNT_6ParamsE --------------------------
	.section	.nv.constant0._ZN7cutlass13device_kernelIN5flash11enable_sm90INS1_16FlashAttnFwdSm90INS1_25CollectiveMainloopFwdSm90ILi2EN4cute5tupleIJNS5_1CILi1EEES8_S8_EEENS6_IJNS7_ILi128EEENS7_ILi80EEENS7_ILi256EEEEEELi256ENS_6half_tEfNS_4arch4Sm90ELb0ELb0ELb1ELb1ELb1ELb1ELb0ELb1ELb1ELb1ELb0ELb0EEENS1_21CollectiveEpilogueFwdINS6_IJSA_SC_SB_EEES9_SE_SG_Li256ELb1ELb1ELb0ELb0EEENS1_36VarlenDynamicPersistentTileSchedulerILi128ELi80ELi256ELi128ELb0ELb1ELb1ELb0ELb1ELb1EEEEEEEEEvNT_6ParamsE,"a",@progbits
	.sectionflags	@""
	.align	4
.nv.constant0._ZN7cutlass13device_kernelIN5flash11enable_sm90INS1_16FlashAttnFwdSm90INS1_25CollectiveMainloopFwdSm90ILi2EN4cute5tupleIJNS5_1CILi1EEES8_S8_EEENS6_IJNS7_ILi128EEENS7_ILi80EEENS7_ILi256EEEEEELi256ENS_6half_tEfNS_4arch4Sm90ELb0ELb0ELb1ELb1ELb1ELb1ELb0ELb1ELb1ELb1ELb0ELb0EEENS1_21CollectiveEpilogueFwdINS6_IJSA_SC_SB_EEES9_SE_SG_Li256ELb1ELb1ELb0ELb0EEENS1_36VarlenDynamicPersistentTileSchedulerILi128ELi80ELi256ELi128ELb0ELb1ELb1ELb0ELb1ELb1EEEEEEEEEvNT_6ParamsE:
	.zero		3584


//--------------------- .nv.constant0._ZN7cutlass13device_kernelIN5flash11enable_sm90INS1_16FlashAttnFwdSm90INS1_25CollectiveMainloopFwdSm90ILi2EN4cute5tupleIJNS5_1CILi1EEES8_S8_EEENS6_IJNS7_ILi128EEENS7_ILi64EEENS7_ILi256EEEEEELi256ENS_6half_tEfNS_4arch4Sm90ELb0ELb1ELb1ELb0ELb1ELb0ELb0ELb1ELb1ELb1ELb0ELb0EEENS1_21CollectiveEpilogueFwdINS6_IJSA_SC_SB_EEES9_SE_SG_Li256ELb0ELb1ELb0ELb0EEENS1_30DynamicPersistentTileSchedulerILi256ELi128ELb0ELb1ELb1EEEEEEEEEvNT_6ParamsE --------------------------
	.section	.nv.constant0._ZN7cutlass13device_kernelIN5flash11enable_sm90INS1_16FlashAttnFwdSm90INS1_25CollectiveMainloopFwdSm90ILi2EN4cute5tupleIJNS5_1CILi1EEES8_S8_EEENS6_IJNS7_ILi128EEENS7_ILi64EEENS7_ILi256EEEEEELi256ENS_6half_tEfNS_4arch4Sm90ELb0ELb1ELb1ELb0ELb1ELb0ELb0ELb1ELb1ELb1ELb0ELb0EEENS1_21CollectiveEpilogueFwdINS6_IJSA_SC_SB_EEES9_SE_SG_Li256ELb0ELb1ELb0ELb0EEENS1_30DynamicPersistentTileSchedulerILi256ELi128ELb0ELb1ELb1EEEEEEEEEvNT_6ParamsE,"a",@progbits
	.sectionflags	@""
	.align	4
.nv.constant0._ZN7cutlass13device_kernelIN5flash11enable_sm90INS1_16FlashAttnFwdSm90INS1_25CollectiveMainloopFwdSm90ILi2EN4cute5tupleIJNS5_1CILi1EEES8_S8_EEENS6_IJNS7_ILi128EEENS7_ILi64EEENS7_ILi256EEEEEELi256ENS_6half_tEfNS_4arch4Sm90ELb0ELb1ELb1ELb0ELb1ELb0ELb0ELb1ELb1ELb1ELb0ELb0EEENS1_21CollectiveEpilogueFwdINS6_IJSA_SC_SB_EEES9_SE_SG_Li256ELb0ELb1ELb0ELb0EEENS1_30DynamicPersistentTileSchedulerILi256ELi128ELb0ELb1ELb1EEEEEEEEEvNT_6ParamsE:
	.zero		3584


//--------------------- .nv.constant0._ZN7cutlass13device_kernelIN5flash11enable_sm90INS1_16FlashAttnFwdSm90INS1_25CollectiveMainloopFwdSm90ILi2EN4cute5tupleIJNS5_1CILi1EEES8_S8_EEENS6_IJNS7_ILi128EEENS7_ILi64EEENS7_ILi256EEEEEELi256ENS_6half_tEfNS_4arch4Sm90ELb0ELb1ELb1ELb1ELb1ELb0ELb0ELb1ELb1ELb1ELb0ELb0EEENS1_21CollectiveEpilogueFwdINS6_IJSA_SC_SB_EEES9_SE_SG_Li256ELb1ELb1ELb0ELb0EEENS1_36VarlenDynamicPersistentTileSchedulerILi128ELi64ELi256ELi128ELb0ELb1ELb1ELb1ELb0ELb1EEEEEEEEEvNT_6ParamsE --------------------------
	.section	.nv.constant0._ZN7cutlass13device_kernelIN5flash11enable_sm90INS1_16FlashAttnFwdSm90INS1_25CollectiveMainloopFwdSm90ILi2EN4cute5tupleIJNS5_1CILi1EEES8_S8_EEENS6_IJNS7_ILi128EEENS7_ILi64EEENS7_ILi256EEEEEELi256ENS_6half_tEfNS_4arch4Sm90ELb0ELb1ELb1ELb1ELb1ELb0ELb0ELb1ELb1ELb1ELb0ELb0EEENS1_21CollectiveEpilogueFwdINS6_IJSA_SC_SB_EEES9_SE_SG_Li256ELb1ELb1ELb0ELb0EEENS1_36VarlenDynamicPersistentTileSchedulerILi128ELi64ELi256ELi128ELb0ELb1ELb1ELb1ELb0ELb1EEEEEEEEEvNT_6ParamsE,"a",@progbits
	.sectionflags	@""
	.align	4
.nv.constant0._ZN7cutlass13device_kernelIN5flash11enable_sm90INS1_16FlashAttnFwdSm90INS1_25CollectiveMainloopFwdSm90ILi2EN4cute5tupleIJNS5_1CILi1EEES8_S8_EEENS6_IJNS7_ILi128EEENS7_ILi64EEENS7_ILi256EEEEEELi256ENS_6half_tEfNS_4arch4Sm90ELb0ELb1ELb1ELb1ELb1ELb0ELb0ELb1ELb1ELb1ELb0ELb0EEENS1_21CollectiveEpilogueFwdINS6_IJSA_SC_SB_EEES9_SE_SG_Li256ELb1ELb1ELb0ELb0EEENS1_36VarlenDynamicPersistentTileSchedulerILi128ELi64ELi256ELi128ELb0ELb1ELb1ELb1ELb0ELb1EEEEEEEEEvNT_6ParamsE:
	.zero		3584


//--------------------- .nv.constant0._ZN7cutlass13device_kernelIN5flash11enable_sm90INS1_16FlashAttnFwdSm90INS1_25CollectiveMainloopFwdSm90ILi2EN4cute5tupleIJNS5_1CILi1EEES8_S8_EEENS6_IJNS7_ILi128EEENS7_ILi64EEENS7_ILi256EEEEEELi256ENS_6half_tEfNS_4arch4Sm90ELb0ELb1ELb1ELb1ELb1ELb1ELb0ELb1ELb1ELb1ELb0ELb0EEENS1_21CollectiveEpilogueFwdINS6_IJSA_SC_SB_EEES9_SE_SG_Li256ELb1ELb1ELb0ELb0EEENS1_36VarlenDynamicPersistentTileSchedulerILi128ELi64ELi256ELi128ELb0ELb1ELb1ELb1ELb0ELb1EEEEEEEEEvNT_6ParamsE --------------------------
	.section	.nv.constant0._ZN7cutlass13device_kernelIN5flash11enable_sm90INS1_16FlashAttnFwdSm90INS1_25CollectiveMainloopFwdSm90ILi2EN4cute5tupleIJNS5_1CILi1EEES8_S8_EEENS6_IJNS7_ILi128EEENS7_ILi64EEENS7_ILi256EEEEEELi256ENS_6half_tEfNS_4arch4Sm90ELb0ELb1ELb1ELb1ELb1ELb1ELb0ELb1ELb1ELb1ELb0ELb0EEENS1_21CollectiveEpilogueFwdINS6_IJSA_SC_SB_EEES9_SE_SG_Li256ELb1ELb1ELb0ELb0EEENS1_36VarlenDynamicPersistentTileSchedulerILi128ELi64ELi256ELi128ELb0ELb1ELb1ELb1ELb0ELb1EEEEEEEEEvNT_6ParamsE,"a",@progbits
	.sectionflags	@""
	.align	4
.nv.constant0._ZN7cutlass13device_kernelIN5flash11enable_sm90INS1_16FlashAttnFwdSm90INS1_25CollectiveMainloopFwdSm90ILi2EN4cute5tupleIJNS5_1CILi1EEES8_S8_EEENS6_IJNS7_ILi128EEENS7_ILi64EEENS7_ILi256EEEEEELi256ENS_6half_tEfNS_4arch4Sm90ELb0ELb1ELb1ELb1ELb1ELb1ELb0ELb1ELb1ELb1ELb0ELb0EEENS1_21CollectiveEpilogueFwdINS6_IJSA_SC_SB_EEES9_SE_SG_Li256ELb1ELb1ELb0ELb0EEENS1_36VarlenDynamicPersistentTileSchedulerILi128ELi64ELi256ELi128ELb0ELb1ELb1ELb1ELb0ELb1EEEEEEEEEvNT_6ParamsE:
	.zero		3584


//--------------------- .nv.constant0._ZN7cutlass13device_kernelIN5flash11enable_sm90INS1_16FlashAttnFwdSm90INS1_25CollectiveMainloopFwdSm90ILi2EN4cute5tupleIJNS5_1CILi1EEES8_S8_EEENS6_IJNS7_ILi128EEENS7_ILi80EEENS7_ILi256EEEEEELi256ENS_6half_tEfNS_4arch4Sm90ELb1ELb0ELb1ELb0ELb1ELb0ELb0ELb1ELb1ELb1ELb0ELb0EEENS1_21CollectiveEpilogueFwdINS6_IJSA_SC_SB_EEES9_SE_SG_Li256ELb0ELb1ELb0ELb0EEENS1_30DynamicPersistentTileSchedulerILi256ELi128ELb0ELb1ELb1EEEEEEEEEvNT_6ParamsE --------------------------
	.section	.nv.constant0._ZN7cutlass13device_kernelIN5flash11enable_sm90INS1_16FlashAttnFwdSm90INS1_25CollectiveMainloopFwdSm90ILi2EN4cute5tupleIJNS5_1CILi1EEES8_S8_EEENS6_IJNS7_ILi128EEENS7_ILi80EEENS7_ILi256EEEEEELi256ENS_6half_tEfNS_4arch4Sm90ELb1ELb0ELb1ELb0ELb1ELb0ELb0ELb1ELb1ELb1ELb0ELb0EEENS1_21CollectiveEpilogueFwdINS6_IJSA_SC_SB_EEES9_SE_SG_Li256ELb0ELb1ELb0ELb0EEENS1_30DynamicPersistentTileSchedulerILi256ELi128ELb0ELb1ELb1EEEEEEEEEvNT_6ParamsE,"a",@progbits
	.sectionflags	@""
	.align	4
.nv.constant0._ZN7cutlass13device_kernelIN5flash11enable_sm90INS1_16FlashAttnFwdSm90INS1_25CollectiveMainloopFwdSm90ILi2EN4cute5tupleIJNS5_1CILi1EEES8_S8_EEENS6_IJNS7_ILi128EEENS7_ILi80EEENS7_ILi256EEEEEELi256ENS_6half_tEfNS_4arch4Sm90ELb1ELb0ELb1ELb0ELb1ELb0ELb0ELb1ELb1ELb1ELb0ELb0EEENS1_21CollectiveEpilogueFwdINS6_IJSA_SC_SB_EEES9_SE_SG_Li256ELb0ELb1ELb0ELb0EEENS1_30DynamicPersistentTileSchedulerILi256ELi128ELb0ELb1ELb1EEEEEEEEEvNT_6ParamsE:
	.zero		3584


//--------------------- .nv.constant0._ZN7cutlass13device_kernelIN5flash11enable_sm90INS1_16FlashAttnFwdSm90INS1_25CollectiveMainloopFwdSm90ILi2EN4cute5tupleIJNS5_1CILi1EEES8_S8_EEENS6_IJNS7_ILi128EEENS7_ILi80EEENS7_ILi256EEEEEELi256ENS_6half_tEfNS_4arch4Sm90ELb1ELb0ELb1ELb1ELb1ELb0ELb0ELb1ELb1ELb1ELb0ELb0EEENS1_21CollectiveEpilogueFwdINS6_IJSA_SC_SB_EEES9_SE_SG_Li256ELb1ELb1ELb0ELb0EEENS1_36VarlenDynamicPersistentTileSchedulerILi128ELi80ELi256ELi128ELb0ELb1ELb1ELb1ELb1ELb1EEEEEEEEEvNT_6ParamsE --------------------------
	.section	.nv.constant0._ZN7cutlass13device_kernelIN5flash11enable_sm90INS1_16FlashAttnFwdSm90INS1_25CollectiveMainloopFwdSm90ILi2EN4cute5tupleIJNS5_1CILi1EEES8_S8_EEENS6_IJNS7_ILi128EEENS7_ILi80EEENS7_ILi256EEEEEELi256ENS_6half_tEfNS_4arch4Sm90ELb1ELb0ELb1ELb1ELb1ELb0ELb0ELb1ELb1ELb1ELb0ELb0EEENS1_21CollectiveEpilogueFwdINS6_IJSA_SC_SB_EEES9_SE_SG_Li256ELb1ELb1ELb0ELb0EEENS1_36VarlenDynamicPersistentTileSchedulerILi128ELi80ELi256ELi128ELb0ELb1ELb1ELb1ELb1ELb1EEEEEEEEEvNT_6ParamsE,"a",@progbits
	.sectionflags	@""
	.align	4
.nv.constant0._ZN7cutlass13device_kernelIN5flash11enable_sm90INS1_16FlashAttnFwdSm90INS1_25CollectiveMainloopFwdSm90ILi2EN4cute5tupleIJNS5_1CILi1EEES8_S8_EEENS6_IJNS7_ILi128EEENS7_ILi80EEENS7_ILi256EEEEEELi256ENS_6half_tEfNS_4arch4Sm90ELb1ELb0ELb1ELb1ELb1ELb0ELb0ELb1ELb1ELb1ELb0ELb0EEENS1_21CollectiveEpilogueFwdINS6_IJSA_SC_SB_EEES9_SE_SG_Li256ELb1ELb1ELb0ELb0EEENS1_36VarlenDynamicPersistentTileSchedulerILi128ELi80ELi256ELi128ELb0ELb1ELb1ELb1ELb1ELb1EEEEEEEEEvNT_6ParamsE:
	.zero		3584


//--------------------- .nv.constant0._ZN7cutlass13device_kernelIN5flash11enable_sm90INS1_16FlashAttnFwdSm90INS1_25CollectiveMainloopFwdSm90ILi2EN4cute5tupleIJNS5_1CILi1EEES8_S8_EEENS6_IJNS7_ILi128EEENS7_ILi80EEENS7_ILi256EEEEEELi256ENS_6half_tEfNS_4arch4Sm90ELb1ELb0ELb1ELb1ELb1ELb1ELb0ELb1ELb1ELb1ELb0ELb0EEENS1_21CollectiveEpilogueFwdINS6_IJSA_SC_SB_EEES9_SE_SG_Li256ELb1ELb1ELb0ELb0EEENS1_36VarlenDynamicPersistentTileSchedulerILi128ELi80ELi256ELi128ELb0ELb1ELb1ELb1ELb1ELb1EEEEEEEEEvNT_6ParamsE --------------------------
	.section	.nv.constant0._ZN7cutlass13device_kernelIN5flash11enable_sm90INS1_16FlashAttnFwdSm90INS1_25CollectiveMainloopFwdSm90ILi2EN4cute5tupleIJNS5_1CILi1EEES8_S8_EEENS6_IJNS7_ILi128EEENS7_ILi80EEENS7_ILi256EEEEEELi256ENS_6half_tEfNS_4arch4Sm90ELb1ELb0ELb1ELb1ELb1ELb1ELb0ELb1ELb1ELb1ELb0ELb0EEENS1_21CollectiveEpilogueFwdINS6_IJSA_SC_SB_EEES9_SE_SG_Li256ELb1ELb1ELb0ELb0EEENS1_36VarlenDynamicPersistentTileSchedulerILi128ELi80ELi256ELi128ELb0ELb1ELb1ELb1ELb1ELb1EEEEEEEEEvNT_6ParamsE,"a",@progbits
	.sectionflags	@""
	.align	4
.nv.constant0._ZN7cutlass13device_kernelIN5flash11enable_sm90INS1_16FlashAttnFwdSm90INS1_25CollectiveMainloopFwdSm90ILi2EN4cute5tupleIJNS5_1CILi1EEES8_S8_EEENS6_IJNS7_ILi128EEENS7_ILi80EEENS7_ILi256EEEEEELi256ENS_6half_tEfNS_4arch4Sm90ELb1ELb0ELb1ELb1ELb1ELb1ELb0ELb1ELb1ELb1ELb0ELb0EEENS1_21CollectiveEpilogueFwdINS6_IJSA_SC_SB_EEES9_SE_SG_Li256ELb1ELb1ELb0ELb0EEENS1_36VarlenDynamicPersistentTileSchedulerILi128ELi80ELi256ELi128ELb0ELb1ELb1ELb1ELb1ELb1EEEEEEEEEvNT_6ParamsE:
	.zero		3584


//--------------------- .nv.constant0._ZN7cutlass13device_kernelIN5flash11enable_sm90INS1_16FlashAttnFwdSm90INS1_25CollectiveMainloopFwdSm90ILi2EN4cute5tupleIJNS5_1CILi1EEES8_S8_EEENS6_IJNS7_ILi128EEENS7_ILi96EEENS7_ILi192EEEEEELi192ENS_6half_tEfNS_4arch4Sm90ELb0ELb0ELb1ELb0ELb1ELb0ELb0ELb1ELb1ELb1ELb0ELb0EEENS1_21CollectiveEpilogueFwdINS6_IJSA_SC_SB_EEES9_SE_SG_Li256ELb0ELb1ELb0ELb0EEENS1_29StaticPersistentTileSchedulerILb0EEEEEEEEEvNT_6ParamsE --------------------------
	.section	.nv.constant0._ZN7cutlass13device_kernelIN5flash11enable_sm90INS1_16FlashAttnFwdSm90INS1_25CollectiveMainloopFwdSm90ILi2EN4cute5tupleIJNS5_1CILi1EEES8_S8_EEENS6_IJNS7_ILi128EEENS7_ILi96EEENS7_ILi192EEEEEELi192ENS_6half_tEfNS_4arch4Sm90ELb0ELb0ELb1ELb0ELb1ELb0ELb0ELb1ELb1ELb1ELb0ELb0EEENS1_21CollectiveEpilogueFwdINS6_IJSA_SC_SB_EEES9_SE_SG_Li256ELb0ELb1ELb0ELb0EEENS1_29StaticPersistentTileSchedulerILb0EEEEEEEEEvNT_6ParamsE,"a",@progbits
	.sectionflags	@""
	.align	4
.nv.constant0._ZN7cutlass13device_kernelIN5flash11enable_sm90INS1_16FlashAttnFwdSm90INS1_25CollectiveMainloopFwdSm90ILi2EN4cute5tupleIJNS5_1CILi1EEES8_S8_EEENS6_IJNS7_ILi128EEENS7_ILi96EEENS7_ILi192EEEEEELi192ENS_6half_tEfNS_4arch4Sm90ELb0ELb0ELb1ELb0ELb1ELb0ELb0ELb1ELb1ELb1ELb0ELb0EEENS1_21CollectiveEpilogueFwdINS6_IJSA_SC_SB_EEES9_SE_SG_Li256ELb0ELb1ELb0ELb0EEENS1_29StaticPersistentTileSchedulerILb0EEEEEEEEEvNT_6ParamsE:
	.zero		3456


//--------------------- .nv.constant0._ZN7cutlass13device_kernelIN5flash11enable_sm90INS1_16FlashAttnFwdSm90INS1_25CollectiveMainloopFwdSm90ILi2EN4cute5tupleIJNS5_1CILi1EEES8_S8_EEENS6_IJNS7_ILi128EEENS7_ILi96EEENS7_ILi192EEEEEELi192ENS_6half_tEfNS_4arch4Sm90ELb0ELb0ELb1ELb1ELb1ELb0ELb0ELb1ELb1ELb1ELb0ELb0EEENS1_21CollectiveEpilogueFwdINS6_IJSA_SC_SB_EEES9_SE_SG_Li256ELb1ELb1ELb0ELb0EEENS1_36VarlenDynamicPersistentTileSchedulerILi128ELi96ELi256ELi128ELb0ELb1ELb1ELb0ELb1ELb1EEEEEEEEEvNT_6ParamsE --------------------------
	.section	.nv.constant0._ZN7cutlass13device_kernelIN5flash11enable_sm90INS1_16FlashAttnFwdSm90INS1_25CollectiveMainloopFwdSm90ILi2EN4cute5tupleIJNS5_1CILi1EEES8_S8_EEENS6_IJNS7_ILi128EEENS7_ILi96EEENS7_ILi192EEEEEELi192ENS_6half_tEfNS_4arch4Sm90ELb0ELb0ELb1ELb1ELb1ELb0ELb0ELb1ELb1ELb1ELb0ELb0EEENS1_21CollectiveEpilogueFwdINS6_IJSA_SC_SB_EEES9_SE_SG_Li256ELb1ELb1ELb0ELb0EEENS1_36VarlenDynamicPersistentTileSchedulerILi128ELi96ELi256ELi128ELb0ELb1ELb1ELb0ELb1ELb1EEEEEEEEEvNT_6ParamsE,"a",@progbits
	.sectionflags	@""
	.align	4
.nv.constant0._ZN7cutlass13device_kernelIN5flash11enable_sm90INS1_16FlashAttnFwdSm90INS1_25CollectiveMainloopFwdSm90ILi2EN4cute5tupleIJNS5_1CILi1EEES8_S8_EEENS6_IJNS7_ILi128EEENS7_ILi96EEENS7_ILi192EEEEEELi192ENS_6half_tEfNS_4arch4Sm90ELb0ELb0ELb1ELb1ELb1ELb0ELb0ELb1ELb1ELb1ELb0ELb0EEENS1_21CollectiveEpilogueFwdINS6_IJSA_SC_SB_EEES9_SE_SG_Li256ELb1ELb1ELb0ELb0EEENS1_36VarlenDynamicPersistentTileSchedulerILi128ELi96ELi256ELi128ELb0ELb1ELb1ELb0ELb1ELb1EEEEEEEEEvNT_6ParamsE:
	.zero		3584


//--------------------- .nv.constant0._ZN7cutlass13device_kernelIN5flash11enable_sm90INS1_16FlashAttnFwdSm90INS1_25CollectiveMainloopFwdSm90ILi2EN4cute5tupleIJNS5_1CILi1EEES8_S8_EEENS6_IJNS7_ILi128EEENS7_ILi96EEENS7_ILi192EEEEEELi192ENS_6half_tEfNS_4arch4Sm90ELb0ELb0ELb1ELb1ELb1ELb1ELb0ELb1ELb1ELb1ELb0ELb0EEENS1_21CollectiveEpilogueFwdINS6_IJSA_SC_SB_EEES9_SE_SG_Li256ELb1ELb1ELb0ELb0EEENS1_36VarlenDynamicPersistentTileSchedulerILi128ELi96ELi256ELi128ELb0ELb1ELb1ELb0ELb1ELb1EEEEEEEEEvNT_6ParamsE --------------------------
	.section	.nv.constant0._ZN7cutlass13device_kernelIN5flash11enable_sm90INS1_16FlashAttnFwdSm90INS1_25CollectiveMainloopFwdSm90ILi2EN4cute5tupleIJNS5_1CILi1EEES8_S8_EEENS6_IJNS7_ILi128EEENS7_ILi96EEENS7_ILi192EEEEEELi192ENS_6half_tEfNS_4arch4Sm90ELb0ELb0ELb1ELb1ELb1ELb1ELb0ELb1ELb1ELb1ELb0ELb0EEENS1_21CollectiveEpilogueFwdINS6_IJSA_SC_SB_EEES9_SE_SG_Li256ELb1ELb1ELb0ELb0EEENS1_36VarlenDynamicPersistentTileSchedulerILi128ELi96ELi256ELi128ELb0ELb1ELb1ELb0ELb1ELb1EEEEEEEEEvNT_6ParamsE,"a",@progbits
	.sectionflags	@""
	.align	4
.nv.constant0._ZN7cutlass13device_kernelIN5flash11enable_sm90INS1_16FlashAttnFwdSm90INS1_25CollectiveMainloopFwdSm90ILi2EN4cute5tupleIJNS5_1CILi1EEES8_S8_EEENS6_IJNS7_ILi128EEENS7_ILi96EEENS7_ILi192EEEEEELi192ENS_6half_tEfNS_4arch4Sm90ELb0ELb0ELb1ELb1ELb1ELb1ELb0ELb1ELb1ELb1ELb0ELb0EEENS1_21CollectiveEpilogueFwdINS6_IJSA_SC_SB_EEES9_SE_SG_Li256ELb1ELb1ELb0ELb0EEENS1_36VarlenDynamicPersistentTileSchedulerILi128ELi96ELi256ELi128ELb0ELb1ELb1ELb0ELb1ELb1EEEEEEEEEvNT_6ParamsE:
	.zero		3584


//--------------------- .nv.constant0._ZN7cutlass13device_kernelIN5flash11enable_sm90INS1_16FlashAttnFwdSm90INS1_25CollectiveMainloopFwdSm90ILi2EN4cute5tupleIJNS5_1CILi1EEES8_S8_EEENS6_IJNS7_ILi128EEENS7_ILi96EEENS7_ILi192EEEEEELi192ENS_6half_tEfNS_4arch4Sm90ELb0ELb1ELb1ELb0ELb1ELb0ELb0ELb1ELb1ELb1ELb0ELb0EEENS1_21CollectiveEpilogueFwdINS6_IJSA_SC_SB_EEES9_SE_SG_Li256ELb0ELb1ELb0ELb0EEENS1_30DynamicPersistentTileSchedulerILi256ELi128ELb0ELb1ELb1EEEEEEEEEvNT_6ParamsE --------------------------
	.section	.nv.constant0._ZN7cutlass13device_kernelIN5flash11enable_sm90INS1_16FlashAttnFwdSm90INS1_25CollectiveMainloopFwdSm90ILi2EN4cute5tupleIJNS5_1CILi1EEES8_S8_EEENS6_IJNS7_ILi128EEENS7_ILi96EEENS7_ILi192EEEEEELi192ENS_6half_tEfNS_4arch4Sm90ELb0ELb1ELb1ELb0ELb1ELb0ELb0ELb1ELb1ELb1ELb0ELb0EEENS1_21CollectiveEpilogueFwdINS6_IJSA_SC_SB_EEES9_SE_SG_Li256ELb0ELb1ELb0ELb0EEENS1_30DynamicPersistentTileSchedulerILi256ELi128ELb0ELb1ELb1EEEEEEEEEvNT_6ParamsE,"a",@progbits
	.sectionflags	@""
	.align	4
.nv.constant0._ZN7cutlass13device_kernelIN5flash11enable_sm90INS1_16FlashAttnFwdSm90INS1_25CollectiveMainloopFwdSm90ILi2EN4cute5tupleIJNS5_1CILi1EEES8_S8_EEENS6_IJNS7_ILi128EEENS7_ILi96EEENS7_ILi192EEEEEELi192ENS_6half_tEfNS_4arch4Sm90ELb0ELb1ELb1ELb0ELb1ELb0ELb0ELb1ELb1ELb1ELb0ELb0EEENS1_21CollectiveEpilogueFwdINS6_IJSA_SC_SB_EEES9_SE_SG_Li256ELb0ELb1ELb0ELb0EEENS1_30DynamicPersistentTileSchedulerILi256ELi128ELb0ELb1ELb1EEEEEEEEEvNT_6ParamsE:
	.zero		3584


//--------------------- .nv.constant0._ZN7cutlass13device_kernelIN5flash11enable_sm90INS1_16FlashAttnFwdSm90INS1_25CollectiveMainloopFwdSm90ILi2EN4cute5tupleIJNS5_1CILi1EEES8_S8_EEENS6_IJNS7_ILi128EEENS7_ILi96EEENS7_ILi192EEEEEELi192ENS_6half_tEfNS_4arch4Sm90ELb0ELb1ELb1ELb1ELb1ELb0ELb0ELb1ELb1ELb1ELb0ELb0EEENS1_21CollectiveEpilogueFwdINS6_IJSA_SC_SB_EEES9_SE_SG_Li256ELb1ELb1ELb0ELb0EEENS1_36VarlenDynamicPersistentTileSchedulerILi128ELi96ELi256ELi128ELb0ELb1ELb1ELb1ELb0ELb1EEEEEEEEEvNT_6ParamsE --------------------------
	.section	.nv.constant0._ZN7cutlass13device_kernelIN5flash11enable_sm90INS1_16FlashAttnFwdSm90INS1_25CollectiveMainloopFwdSm90ILi2EN4cute5tupleIJNS5_1CILi1EEES8_S8_EEENS6_IJNS7_ILi128EEENS7_ILi96EEENS7_ILi192EEEEEELi192ENS_6half_tEfNS_4arch4Sm90ELb0ELb1ELb1ELb1ELb1ELb0ELb0ELb1ELb1ELb1ELb0ELb0EEENS1_21CollectiveEpilogueFwdINS6_IJSA_SC_SB_EEES9_SE_SG_Li256ELb1ELb1ELb0ELb0EEENS1_36VarlenDynamicPersistentTileSchedulerILi128ELi96ELi256ELi128ELb0ELb1ELb1ELb1ELb0ELb1EEEEEEEEEvNT_6ParamsE,"a",@progbits
	.sectionflags	@""
	.align	4
.nv.constant0._ZN7cutlass13device_kernelIN5flash11enable_sm90INS1_16FlashAttnFwdSm90INS1_25CollectiveMainloopFwdSm90ILi2EN4cute5tupleIJNS5_1CILi1EEES8_S8_EEENS6_IJNS7_ILi128EEENS7_ILi96EEENS7_ILi192EEEEEELi192ENS_6half_tEfNS_4arch4Sm90ELb0ELb1ELb1ELb1ELb1ELb0ELb0ELb1ELb1ELb1ELb0ELb0EEENS1_21CollectiveEpilogueFwdINS6_IJSA_SC_SB_EEES9_SE_SG_Li256ELb1ELb1ELb0ELb0EEENS1_36VarlenDynamicPersistentTileSchedulerILi128ELi96ELi256ELi128ELb0ELb1ELb1ELb1ELb0ELb1EEEEEEEEEvNT_6ParamsE:
	.zero		3584


//--------------------- .nv.constant0._ZN7cutlass13device_kernelIN5flash11enable_sm90INS1_16FlashAttnFwdSm90INS1_25CollectiveMainloopFwdSm90ILi2EN4cute5tupleIJNS5_1CILi1EEES8_S8_EEENS6_IJNS7_ILi128EEENS7_ILi96EEENS7_ILi192EEEEEELi192ENS_6half_tEfNS_4arch4Sm90ELb0ELb1ELb1ELb1ELb1ELb1ELb0ELb1ELb1ELb1ELb0ELb0EEENS1_21CollectiveEpilogueFwdINS6_IJSA_SC_SB_EEES9_SE_SG_Li256ELb1ELb1ELb0ELb0EEENS1_36VarlenDynamicPersistentTileSchedulerILi128ELi96ELi256ELi128ELb0ELb1ELb1ELb1ELb0ELb1EEEEEEEEEvNT_6ParamsE --------------------------
	.section	.nv.constant0._ZN7cutlass13device_kernelIN5flash11enable_sm90INS1_16FlashAttnFwdSm90INS1_25CollectiveMainloopFwdSm90ILi2EN4cute5tupleIJNS5_1CILi1EEES8_S8_EEENS6_IJNS7_ILi128EEENS7_ILi96EEENS7_ILi192EEEEEELi192ENS_6half_tEfNS_4arch4Sm90ELb0ELb1ELb1ELb1ELb1ELb1ELb0ELb1ELb1ELb1ELb0ELb0EEENS1_21CollectiveEpilogueFwdINS6_IJSA_SC_SB_EEES9_SE_SG_Li256ELb1ELb1ELb0ELb0EEENS1_36VarlenDynamicPersistentTileSchedulerILi128ELi96ELi256ELi128ELb0ELb1ELb1ELb1ELb0ELb1EEEEEEEEEvNT_6ParamsE,"a",@progbits
	.sectionflags	@""
	.align	4
.nv.constant0._ZN7cutlass13device_kernelIN5flash11enable_sm90INS1_16FlashAttnFwdSm90INS1_25CollectiveMainloopFwdSm90ILi2EN4cute5tupleIJNS5_1CILi1EEES8_S8_EEENS6_IJNS7_ILi128EEENS7_ILi96EEENS7_ILi192EEEEEELi192ENS_6half_tEfNS_4arch4Sm90ELb0ELb1ELb1ELb1ELb1ELb1ELb0ELb1ELb1ELb1ELb0ELb0EEENS1_21CollectiveEpilogueFwdINS6_IJSA_SC_SB_EEES9_SE_SG_Li256ELb1ELb1ELb0ELb0EEENS1_36VarlenDynamicPersistentTileSchedulerILi128ELi96ELi256ELi128ELb0ELb1ELb1ELb1ELb0ELb1EEEEEEEEEvNT_6ParamsE:
	.zero		3584


//--------------------- .nv.constant0._ZN7cutlass13device_kernelIN5flash11enable_sm90INS1_16FlashAttnFwdSm90INS1_25CollectiveMainloopFwdSm90ILi2EN4cute5tupleIJNS5_1CILi1EEES8_S8_EEENS6_IJNS7_ILi128EEENS7_ILi96EEENS7_ILi192EEEEEELi192ENS_6half_tEfNS_4arch4Sm90ELb1ELb0ELb1ELb0ELb1ELb0ELb0ELb1ELb1ELb1ELb0ELb0EEENS1_21CollectiveEpilogueFwdINS6_IJSA_SC_SB_EEES9_SE_SG_Li256ELb0ELb1ELb0ELb0EEENS1_30DynamicPersistentTileSchedulerILi256ELi128ELb0ELb1ELb1EEEEEEEEEvNT_6ParamsE --------------------------
	.section	.nv.constant0._ZN7cutlass13device_kernelIN5flash11enable_sm90INS1_16FlashAttnFwdSm90INS1_25CollectiveMainloopFwdSm90ILi2EN4cute5tupleIJNS5_1CILi1EEES8_S8_EEENS6_IJNS7_ILi128EEENS7_ILi96EEENS7_ILi192EEEEEELi192ENS_6half_tEfNS_4arch4Sm90ELb1ELb0ELb1ELb0ELb1ELb0ELb0ELb1ELb1ELb1ELb0ELb0EEENS1_21CollectiveEpilogueFwdINS6_IJSA_SC_SB_EEES9_SE_SG_Li256ELb0ELb1ELb0ELb0EEENS1_30DynamicPersistentTileSchedulerILi256ELi128ELb0ELb1ELb1EEEEEEEEEvNT_6ParamsE,"a",@progbits
	.sectionflags	@""
	.align	4
.nv.constant0._ZN7cutlass13device_kernelIN5flash11enable_sm90INS1_16FlashAttnFwdSm90INS1_25CollectiveMainloopFwdSm90ILi2EN4cute5tupleIJNS5_1CILi1EEES8_S8_EEENS6_IJNS7_ILi128EEENS7_ILi96EEENS7_ILi192EEEEEELi192ENS_6half_tEfNS_4arch4Sm90ELb1ELb0ELb1ELb0ELb1ELb0ELb0ELb1ELb1ELb1ELb0ELb0EEENS1_21CollectiveEpilogueFwdINS6_IJSA_SC_SB_EEES9_SE_SG_Li256ELb0ELb1ELb0ELb0EEENS1_30DynamicPersistentTileSchedulerILi256ELi128ELb0ELb1ELb1EEEEEEEEEvNT_6ParamsE:
	.zero		3584


//--------------------- .nv.constant0._ZN7cutlass13device_kernelIN5flash11enable_sm90INS1_16FlashAttnFwdSm90INS1_25CollectiveMainloopFwdSm90ILi2EN4cute5tupleIJNS5_1CILi1EEES8_S8_EEENS6_IJNS7_ILi128EEENS7_ILi96EEENS7_ILi192EEEEEELi192ENS_6half_tEfNS_4arch4Sm90ELb1ELb0ELb1ELb1ELb1ELb0ELb0ELb1ELb1ELb1ELb0ELb0EEENS1_21CollectiveEpilogueFwdINS6_IJSA_SC_SB_EEES9_SE_SG_Li256ELb1ELb1ELb0ELb0EEENS1_36VarlenDynamicPersistentTileSchedulerILi128ELi96ELi256ELi128ELb0ELb1ELb1ELb1ELb1ELb1EEEEEEEEEvNT_6ParamsE --------------------------
	.section	.nv.constant0._ZN7cutlass13device_kernelIN5flash11enable_sm90INS1_16FlashAttnFwdSm90INS1_25CollectiveMainloopFwdSm90ILi2EN4cute5tupleIJNS5_1CILi1EEES8_S8_EEENS6_IJNS7_ILi128EEENS7_ILi96EEENS7_ILi192EEEEEELi192ENS_6half_tEfNS_4arch4Sm90ELb1ELb0ELb1ELb1ELb1ELb0ELb0ELb1ELb1ELb1ELb0ELb0EEENS1_21CollectiveEpilogueFwdINS6_IJSA_SC_SB_EEES9_SE_SG_Li256ELb1ELb1ELb0ELb0EEENS1_36VarlenDynamicPersistentTileSchedulerILi128ELi96ELi256ELi128ELb0ELb1ELb1ELb1ELb1ELb1EEEEEEEEEvNT_6ParamsE,"a",@progbits
	.sectionflags	@""
	.align	4
.nv.constant0._ZN7cutlass13device_kernelIN5flash11enable_sm90INS1_16FlashAttnFwdSm90INS1_25CollectiveMainloopFwdSm90ILi2EN4cute5tupleIJNS5_1CILi1EEES8_S8_EEENS6_IJNS7_ILi128EEENS7_ILi96EEENS7_ILi192EEEEEELi192ENS_6half_tEfNS_4arch4Sm90ELb1ELb0ELb1ELb1ELb1ELb0ELb0ELb1ELb1ELb1ELb0ELb0EEENS1_21CollectiveEpilogueFwdINS6_IJSA_SC_SB_EEES9_SE_SG_Li256ELb1ELb1ELb0ELb0EEENS1_36VarlenDynamicPersistentTileSchedulerILi128ELi96ELi256ELi128ELb0ELb1ELb1ELb1ELb1ELb1EEEEEEEEEvNT_6ParamsE:
	.zero		3584


//--------------------- .nv.constant0._ZN7cutlass13device_kernelIN5flash11enable_sm90INS1_16FlashAttnFwdSm90INS1_25CollectiveMainloopFwdSm90ILi2EN4cute5tupleIJNS5_1CILi1EEES8_S8_EEENS6_IJNS7_ILi128EEENS7_ILi96EEENS7_ILi192EEEEEELi192ENS_6half_tEfNS_4arch4Sm90ELb1ELb0ELb1ELb1ELb1ELb1ELb0ELb1ELb1ELb1ELb0ELb0EEENS1_21CollectiveEpilogueFwdINS6_IJSA_SC_SB_EEES9_SE_SG_Li256ELb1ELb1ELb0ELb0EEENS1_36VarlenDynamicPersistentTileSchedulerILi128ELi96ELi256ELi128ELb0ELb1ELb1ELb1ELb1ELb1EEEEEEEEEvNT_6ParamsE --------------------------
	.section	.nv.constant0._ZN7cutlass13device_kernelIN5flash11enable_sm90INS1_16FlashAttnFwdSm90INS1_25CollectiveMainloopFwdSm90ILi2EN4cute5tupleIJNS5_1CILi1EEES8_S8_EEENS6_IJNS7_ILi128EEENS7_ILi96EEENS7_ILi192EEEEEELi192ENS_6half_tEfNS_4arch4Sm90ELb1ELb0ELb1ELb1ELb1ELb1ELb0ELb1ELb1ELb1ELb0ELb0EEENS1_21CollectiveEpilogueFwdINS6_IJSA_SC_SB_EEES9_SE_SG_Li256ELb1ELb1ELb0ELb0EEENS1_36VarlenDynamicPersistentTileSchedulerILi128ELi96ELi256ELi128ELb0ELb1ELb1ELb1ELb1ELb1EEEEEEEEEvNT_6ParamsE,"a",@progbits
	.sectionflags	@""
	.align	4
.nv.constant0._ZN7cutlass13device_kernelIN5flash11enable_sm90INS1_16FlashAttnFwdSm90INS1_25CollectiveMainloopFwdSm90ILi2EN4cute5tupleIJNS5_1CILi1EEES8_S8_EEENS6_IJNS7_ILi128EEENS7_ILi96EEENS7_ILi192EEEEEELi192ENS_6half_tEfNS_4arch4Sm90ELb1ELb0ELb1ELb1ELb1ELb1ELb0ELb1ELb1ELb1ELb0ELb0EEENS1_21CollectiveEpilogueFwdINS6_IJSA_SC_SB_EEES9_SE_SG_Li256ELb1ELb1ELb0ELb0EEENS1_36VarlenDynamicPersistentTileSchedulerILi128ELi96ELi256ELi128ELb0ELb1ELb1ELb1ELb1ELb1EEEEEEEEEvNT_6ParamsE:
	.zero		3584


//--------------------- .nv.constant0._ZN7cutlass13device_kernelIN5flash11enable_sm90INS1_16FlashAttnFwdSm90INS1_25CollectiveMainloopFwdSm90ILi2EN4cute5tupleIJNS5_1CILi1EEES8_S8_EEENS6_IJNS7_ILi128EEESA_SA_EEELi128ENS_6half_tEfNS_4arch4Sm90ELb0ELb0ELb1ELb0ELb1ELb0ELb0ELb1ELb1ELb1ELb0ELb0EEENS1_21CollectiveEpilogueFwdISB_S9_SC_SE_Li256ELb0ELb1ELb0ELb0EEENS1_29StaticPersistentTileSchedulerILb0EEEEEEEEEvNT_6ParamsE --------------------------
	.section	.nv.constant0._ZN7cutlass13device_kernelIN5flash11enable_sm90INS1_16FlashAttnFwdSm90INS1_25CollectiveMainloopFwdSm90ILi2EN4cute5tupleIJNS5_1CILi1EEES8_S8_EEENS6_IJNS7_ILi128EEESA_SA_EEELi128ENS_6half_tEfNS_4arch4Sm90ELb0ELb0ELb1ELb0ELb1ELb0ELb0ELb1ELb1ELb1ELb0ELb0EEENS1_21CollectiveEpilogueFwdISB_S9_SC_SE_Li256ELb0ELb1ELb0ELb0EEENS1_29StaticPersistentTileSchedulerILb0EEEEEEEEEvNT_6ParamsE,"a",@progbits
	.sectionflags	@""
	.align	4
.nv.constant0._ZN7cutlass13device_kernelIN5flash11enable_sm90INS1_16FlashAttnFwdSm90INS1_25CollectiveMainloopFwdSm90ILi2EN4cute5tupleIJNS5_1CILi1EEES8_S8_EEENS6_IJNS7_ILi128EEESA_SA_EEELi128ENS_6half_tEfNS_4arch4Sm90ELb0ELb0ELb1ELb0ELb1ELb0ELb0ELb1ELb1ELb1ELb0ELb0EEENS1_21CollectiveEpilogueFwdISB_S9_SC_SE_Li256ELb0ELb1ELb0ELb0EEENS1_29StaticPersistentTileSchedulerILb0EEEEEEEEEvNT_6ParamsE:
	.zero		3456


//--------------------- .nv.constant0._ZN7cutlass13device_kernelIN5flash11enable_sm90INS1_16FlashAttnFwdSm90INS1_25CollectiveMainloopFwdSm90ILi2EN4cute5tupleIJNS5_1CILi1EEES8_S8_EEENS6_IJNS7_ILi128EEESA_SA_EEELi128ENS_6half_tEfNS_4arch4Sm90ELb0ELb0ELb1ELb1ELb1ELb0ELb0ELb1ELb1ELb1ELb0ELb0EEENS1_21CollectiveEpilogueFwdISB_S9_SC_SE_Li256ELb1ELb1ELb0ELb0EEENS1_36VarlenDynamicPersistentTileSchedulerILi128ELi128ELi256ELi128ELb0ELb1ELb1ELb0ELb1ELb1EEEEEEEEEvNT_6ParamsE --------------------------
	.section	.nv.constant0._ZN7cutlass13device_kernelIN5flash11enable_sm90INS1_16FlashAttnFwdSm90INS1_25CollectiveMainloopFwdSm90ILi2EN4cute5tupleIJNS5_1CILi1EEES8_S8_EEENS6_IJNS7_ILi128EEESA_SA_EEELi128ENS_6half_tEfNS_4arch4Sm90ELb0ELb0ELb1ELb1ELb1ELb0ELb0ELb1ELb1ELb1ELb0ELb0EEENS1_21CollectiveEpilogueFwdISB_S9_SC_SE_Li256ELb1ELb1ELb0ELb0EEENS1_36VarlenDynamicPersistentTileSchedulerILi128ELi128ELi256ELi128ELb0ELb1ELb1ELb0ELb1ELb1EEEEEEEEEvNT_6ParamsE,"a",@progbits
	.sectionflags	@""
	.align	4
.nv.constant0._ZN7cutlass13device_kernelIN5flash11enable_sm90INS1_16FlashAttnFwdSm90INS1_25CollectiveMainloopFwdSm90ILi2EN4cute5tupleIJNS5_1CILi1EEES8_S8_EEENS6_IJNS7_ILi128EEESA_SA_EEELi128ENS_6half_tEfNS_4arch4Sm90ELb0ELb0ELb1ELb1ELb1ELb0ELb0ELb1ELb1ELb1ELb0ELb0EEENS1_21CollectiveEpilogueFwdISB_S9_SC_SE_Li256ELb1ELb1ELb0ELb0EEENS1_36VarlenDynamicPersistentTileSchedulerILi128ELi128ELi256ELi128ELb0ELb1ELb1ELb0ELb1ELb1EEEEEEEEEvNT_6ParamsE:
	.zero		3584


//--------------------- .nv.constant0._ZN7cutlass13device_kernelIN5flash11enable_sm90INS1_16FlashAttnFwdSm90INS1_25CollectiveMainloopFwdSm90ILi2EN4cute5tupleIJNS5_1CILi1EEES8_S8_EEENS6_IJNS7_ILi128EEESA_SA_EEELi128ENS_6half_tEfNS_4arch4Sm90ELb0ELb0ELb1ELb1ELb1ELb1ELb0ELb1ELb1ELb1ELb0ELb0EEENS1_21CollectiveEpilogueFwdISB_S9_SC_SE_Li256ELb1ELb1ELb0ELb0EEENS1_36VarlenDynamicPersistentTileSchedulerILi128ELi128ELi256ELi128ELb0ELb1ELb1ELb0ELb1ELb1EEEEEEEEEvNT_6ParamsE --------------------------
	.section	.nv.constant0._ZN7cutlass13device_kernelIN5flash11enable_sm90INS1_16FlashAttnFwdSm90INS1_25CollectiveMainloopFwdSm90ILi2EN4cute5tupleIJNS5_1CILi1EEES8_S8_EEENS6_IJNS7_ILi128EEESA_SA_EEELi128ENS_6half_tEfNS_4arch4Sm90ELb0ELb0ELb1ELb1ELb1ELb1ELb0ELb1ELb1ELb1ELb0ELb0EEENS1_21CollectiveEpilogueFwdISB_S9_SC_SE_Li256ELb1ELb1ELb0ELb0EEENS1_36VarlenDynamicPersistentTileSchedulerILi128ELi128ELi256ELi128ELb0ELb1ELb1ELb0ELb1ELb1EEEEEEEEEvNT_6ParamsE,"a",@progbits
	.sectionflags	@""
	.align	4
.nv.constant0._ZN7cutlass13device_kernelIN5flash11enable_sm90INS1_16FlashAttnFwdSm90INS1_25CollectiveMainloopFwdSm90ILi2EN4cute5tupleIJNS5_1CILi1EEES8_S8_EEENS6_IJNS7_ILi128EEESA_SA_EEELi128ENS_6half_tEfNS_4arch4Sm90ELb0ELb0ELb1ELb1ELb1ELb1ELb0ELb1ELb1ELb1ELb0ELb0EEENS1_21CollectiveEpilogueFwdISB_S9_SC_SE_Li256ELb1ELb1ELb0ELb0EEENS1_36VarlenDynamicPersistentTileSchedulerILi128ELi128ELi256ELi128ELb0ELb1ELb1ELb0ELb1ELb1EEEEEEEEEvNT_6ParamsE:
	.zero		3584


//--------------------- .nv.constant0._ZN7cutlass13device_kernelIN5flash11enable_sm90INS1_16FlashAttnFwdSm90INS1_25CollectiveMainloopFwdSm90ILi2EN4cute5tupleIJNS5_1CILi1EEES8_S8_EEENS6_IJNS7_ILi128EEESA_SA_EEELi128ENS_6half_tEfNS_4arch4Sm90ELb0ELb1ELb1ELb0ELb1ELb0ELb0ELb1ELb1ELb1ELb0ELb0EEENS1_21CollectiveEpilogueFwdISB_S9_SC_SE_Li256ELb0ELb1ELb0ELb0EEENS1_30DynamicPersistentTileSchedulerILi256ELi128ELb0ELb1ELb1EEEEEEEEEvNT_6ParamsE --------------------------
	.section	.nv.constant0._ZN7cutlass13device_kernelIN5flash11enable_sm90INS1_16FlashAttnFwdSm90INS1_25CollectiveMainloopFwdSm90ILi2EN4cute5tupleIJNS5_1CILi1EEES8_S8_EEENS6_IJNS7_ILi128EEESA_SA_EEELi128ENS_6half_tEfNS_4arch4Sm90ELb0ELb1ELb1ELb0ELb1ELb0ELb0ELb1ELb1ELb1ELb0ELb0EEENS1_21CollectiveEpilogueFwdISB_S9_SC_SE_Li256ELb0ELb1ELb0ELb0EEENS1_30DynamicPersistentTileSchedulerILi256ELi128ELb0ELb1ELb1EEEEEEEEEvNT_6ParamsE,"a",@progbits
	.sectionflags	@""
	.align	4
.nv.constant0._ZN7cutlass13device_kernelIN5flash11enable_sm90INS1_16FlashAttnFwdSm90INS1_25CollectiveMainloopFwdSm90ILi2EN4cute5tupleIJNS5_1CILi1EEES8_S8_EEENS6_IJNS7_ILi128EEESA_SA_EEELi128ENS_6half_tEfNS_4arch4Sm90ELb0ELb1ELb1ELb0ELb1ELb0ELb0ELb1ELb1ELb1ELb0ELb0EEENS1_21CollectiveEpilogueFwdISB_S9_SC_SE_Li256ELb0ELb1ELb0ELb0EEENS1_30DynamicPersistentTileSchedulerILi256ELi128ELb0ELb1ELb1EEEEEEEEEvNT_6ParamsE:
	.zero		3584


//--------------------- .nv.constant0._ZN7cutlass13device_kernelIN5flash11enable_sm90INS1_16FlashAttnFwdSm90INS1_25CollectiveMainloopFwdSm90ILi2EN4cute5tupleIJNS5_1CILi1EEES8_S8_EEENS6_IJNS7_ILi128EEESA_SA_EEELi128ENS_6half_tEfNS_4arch4Sm90ELb0ELb1ELb1ELb1ELb1ELb0ELb0ELb1ELb1ELb1ELb0ELb0EEENS1_21CollectiveEpilogueFwdISB_S9_SC_SE_Li256ELb1ELb1ELb0ELb0EEENS1_36VarlenDynamicPersistentTileSchedulerILi128ELi128ELi256ELi128ELb0ELb1ELb1ELb1ELb0ELb1EEEEEEEEEvNT_6ParamsE --------------------------
	.section	.nv.constant0._ZN7cutlass13device_kernelIN5flash11enable_sm90INS1_16FlashAttnFwdSm90INS1_25CollectiveMainloopFwdSm90ILi2EN4cute5tupleIJNS5_1CILi1EEES8_S8_EEENS6_IJNS7_ILi128EEESA_SA_EEELi128ENS_6half_tEfNS_4arch4Sm90ELb0ELb1ELb1ELb1ELb1ELb0ELb0ELb1ELb1ELb1ELb0ELb0EEENS1_21CollectiveEpilogueFwdISB_S9_SC_SE_Li256ELb1ELb1ELb0ELb0EEENS1_36VarlenDynamicPersistentTileSchedulerILi128ELi128ELi256ELi128ELb0ELb1ELb1ELb1ELb0ELb1EEEEEEEEEvNT_6ParamsE,"a",@progbits
	.sectionflags	@""
	.align	4
.nv.constant0._ZN7cutlass13device_kernelIN5flash11enable_sm90INS1_16FlashAttnFwdSm90INS1_25CollectiveMainloopFwdSm90ILi2EN4cute5tupleIJNS5_1CILi1EEES8_S8_EEENS6_IJNS7_ILi128EEESA_SA_EEELi128ENS_6half_tEfNS_4arch4Sm90ELb0ELb1ELb1ELb1ELb1ELb0ELb0ELb1ELb1ELb1ELb0ELb0EEENS1_21CollectiveEpilogueFwdISB_S9_SC_SE_Li256ELb1ELb1ELb0ELb0EEENS1_36VarlenDynamicPersistentTileSchedulerILi128ELi128ELi256ELi128ELb0ELb1ELb1ELb1ELb0ELb1EEEEEEEEEvNT_6ParamsE:
	.zero		3584


//--------------------- .nv.constant0._ZN7cutlass13device_kernelIN5flash11enable_sm90INS1_16FlashAttnFwdSm90INS1_25CollectiveMainloopFwdSm90ILi2EN4cute5tupleIJNS5_1CILi1EEES8_S8_EEENS6_IJNS7_ILi128EEESA_SA_EEELi128ENS_6half_tEfNS_4arch4Sm90ELb0ELb1ELb1ELb1ELb1ELb1ELb0ELb1ELb1ELb1ELb0ELb0EEENS1_21CollectiveEpilogueFwdISB_S9_SC_SE_Li256ELb1ELb1ELb0ELb0EEENS1_36VarlenDynamicPersistentTileSchedulerILi128ELi128ELi256ELi128ELb0ELb1ELb1ELb1ELb0ELb1EEEEEEEEEvNT_6ParamsE --------------------------
	.section	.nv.constant0._ZN7cutlass13device_kernelIN5flash11enable_sm90INS1_16FlashAttnFwdSm90INS1_25CollectiveMainloopFwdSm90ILi2EN4cute5tupleIJNS5_1CILi1EEES8_S8_EEENS6_IJNS7_ILi128EEESA_SA_EEELi128ENS_6half_tEfNS_4arch4Sm90ELb0ELb1ELb1ELb1ELb1ELb1ELb0ELb1ELb1ELb1ELb0ELb0EEENS1_21CollectiveEpilogueFwdISB_S9_SC_SE_Li256ELb1ELb1ELb0ELb0EEENS1_36VarlenDynamicPersistentTileSchedulerILi128ELi128ELi256ELi128ELb0ELb1ELb1ELb1ELb0ELb1EEEEEEEEEvNT_6ParamsE,"a",@progbits
	.sectionflags	@""
	.align	4
.nv.constant0._ZN7cutlass13device_kernelIN5flash11enable_sm90INS1_16FlashAttnFwdSm90INS1_25CollectiveMainloopFwdSm90ILi2EN4cute5tupleIJNS5_1CILi1EEES8_S8_EEENS6_IJNS7_ILi128EEESA_SA_EEELi128ENS_6half_tEfNS_4arch4Sm90ELb0ELb1ELb1ELb1ELb1ELb1ELb0ELb1ELb1ELb1ELb0ELb0EEENS1_21CollectiveEpilogueFwdISB_S9_SC_SE_Li256ELb1ELb1ELb0ELb0EEENS1_36VarlenDynamicPersistentTileSchedulerILi128ELi128ELi256ELi128ELb0ELb1ELb1ELb1ELb0ELb1EEEEEEEEEvNT_6ParamsE:
	.zero		3584


//--------------------- .nv.constant0._ZN7cutlass13device_kernelIN5flash11enable_sm90INS1_16FlashAttnFwdSm90INS1_25CollectiveMainloopFwdSm90ILi2EN4cute5tupleIJNS5_1CILi1EEES8_S8_EEENS6_IJNS7_ILi128EEESA_SA_EEELi128ENS_6half_tEfNS_4arch4Sm90ELb1ELb0ELb1ELb0ELb1ELb0ELb0ELb1ELb1ELb1ELb0ELb0EEENS1_21CollectiveEpilogueFwdISB_S9_SC_SE_Li256ELb0ELb1ELb0ELb0EEENS1_30DynamicPersistentTileSchedulerILi256ELi128ELb0ELb1ELb1EEEEEEEEEvNT_6ParamsE --------------------------
	.section	.nv.constant0._ZN7cutlass13device_kernelIN5flash11enable_sm90INS1_16FlashAttnFwdSm90INS1_25CollectiveMainloopFwdSm90ILi2EN4cute5tupleIJNS5_1CILi1EEES8_S8_EEENS6_IJNS7_ILi128EEESA_SA_EEELi128ENS_6half_tEfNS_4arch4Sm90ELb1ELb0ELb1ELb0ELb1ELb0ELb0ELb1ELb1ELb1ELb0ELb0EEENS1_21CollectiveEpilogueFwdISB_S9_SC_SE_Li256ELb0ELb1ELb0ELb0EEENS1_30DynamicPersistentTileSchedulerILi256ELi128ELb0ELb1ELb1EEEEEEEEEvNT_6ParamsE,"a",@progbits
	.sectionflags	@""
	.align	4
.nv.constant0._ZN7cutlass13device_kernelIN5flash11enable_sm90INS1_16FlashAttnFwdSm90INS1_25CollectiveMainloopFwdSm90ILi2EN4cute5tupleIJNS5_1CILi1EEES8_S8_EEENS6_IJNS7_ILi128EEESA_SA_EEELi128ENS_6half_tEfNS_4arch4Sm90ELb1ELb0ELb1ELb0ELb1ELb0ELb0ELb1ELb1ELb1ELb0ELb0EEENS1_21CollectiveEpilogueFwdISB_S9_SC_SE_Li256ELb0ELb1ELb0ELb0EEENS1_30DynamicPersistentTileSchedulerILi256ELi128ELb0ELb1ELb1EEEEEEEEEvNT_6ParamsE:
	.zero		3584


//--------------------- .nv.constant0._ZN7cutlass13device_kernelIN5flash11enable_sm90INS1_16FlashAttnFwdSm90INS1_25CollectiveMainloopFwdSm90ILi2EN4cute5tupleIJNS5_1CILi1EEES8_S8_EEENS6_IJNS7_ILi128EEESA_SA_EEELi128ENS_6half_tEfNS_4arch4Sm90ELb1ELb0ELb1ELb1ELb1ELb0ELb0ELb1ELb1ELb1ELb0ELb0EEENS1_21CollectiveEpilogueFwdISB_S9_SC_SE_Li256ELb1ELb1ELb0ELb0EEENS1_36VarlenDynamicPersistentTileSchedulerILi128ELi128ELi256ELi128ELb0ELb1ELb1ELb1ELb1ELb1EEEEEEEEEvNT_6ParamsE --------------------------
	.section	.nv.constant0._ZN7cutlass13device_kernelIN5flash11enable_sm90INS1_16FlashAttnFwdSm90INS1_25CollectiveMainloopFwdSm90ILi2EN4cute5tupleIJNS5_1CILi1EEES8_S8_EEENS6_IJNS7_ILi128EEESA_SA_EEELi128ENS_6half_tEfNS_4arch4Sm90ELb1ELb0ELb1ELb1ELb1ELb0ELb0ELb1ELb1ELb1ELb0ELb0EEENS1_21CollectiveEpilogueFwdISB_S9_SC_SE_Li256ELb1ELb1ELb0ELb0EEENS1_36VarlenDynamicPersistentTileSchedulerILi128ELi128ELi256ELi128ELb0ELb1ELb1ELb1ELb1ELb1EEEEEEEEEvNT_6ParamsE,"a",@progbits
	.sectionflags	@""
	.align	4
.nv.constant0._ZN7cutlass13device_kernelIN5flash11enable_sm90INS1_16FlashAttnFwdSm90INS1_25CollectiveMainloopFwdSm90ILi2EN4cute5tupleIJNS5_1CILi1EEES8_S8_EEENS6_IJNS7_ILi128EEESA_SA_EEELi128ENS_6half_tEfNS_4arch4Sm90ELb1ELb0ELb1ELb1ELb1ELb0ELb0ELb1ELb1ELb1ELb0ELb0EEENS1_21CollectiveEpilogueFwdISB_S9_SC_SE_Li256ELb1ELb1ELb0ELb0EEENS1_36VarlenDynamicPersistentTileSchedulerILi128ELi128ELi256ELi128ELb0ELb1ELb1ELb1ELb1ELb1EEEEEEEEEvNT_6ParamsE:
	.zero		3584


//--------------------- .nv.constant0._ZN7cutlass13device_kernelIN5flash11enable_sm90INS1_16FlashAttnFwdSm90INS1_25CollectiveMainloopFwdSm90ILi2EN4cute5tupleIJNS5_1CILi1EEES8_S8_EEENS6_IJNS7_ILi128EEESA_SA_EEELi128ENS_6half_tEfNS_4arch4Sm90ELb1ELb0ELb1ELb1ELb1ELb1ELb0ELb1ELb1ELb1ELb0ELb0EEENS1_21CollectiveEpilogueFwdISB_S9_SC_SE_Li256ELb1ELb1ELb0ELb0EEENS1_36VarlenDynamicPersistentTileSchedulerILi128ELi128ELi256ELi128ELb0ELb1ELb1ELb1ELb1ELb1EEEEEEEEEvNT_6ParamsE --------------------------
	.section	.nv.constant0._ZN7cutlass13device_kernelIN5flash11enable_sm90INS1_16FlashAttnFwdSm90INS1_25CollectiveMainloopFwdSm90ILi2EN4cute5tupleIJNS5_1CILi1EEES8_S8_EEENS6_IJNS7_ILi128EEESA_SA_EEELi128ENS_6half_tEfNS_4arch4Sm90ELb1ELb0ELb1ELb1ELb1ELb1ELb0ELb1ELb1ELb1ELb0ELb0EEENS1_21CollectiveEpilogueFwdISB_S9_SC_SE_Li256ELb1ELb1ELb0ELb0EEENS1_36VarlenDynamicPersistentTileSchedulerILi128ELi128ELi256ELi128ELb0ELb1ELb1ELb1ELb1ELb1EEEEEEEEEvNT_6ParamsE,"a",@progbits
	.sectionflags	@""
	.align	4
.nv.constant0._ZN7cutlass13device_kernelIN5flash11enable_sm90INS1_16FlashAttnFwdSm90INS1_25CollectiveMainloopFwdSm90ILi2EN4cute5tupleIJNS5_1CILi1EEES8_S8_EEENS6_IJNS7_ILi128EEESA_SA_EEELi128ENS_6half_tEfNS_4arch4Sm90ELb1ELb0ELb1ELb1ELb1ELb1ELb0ELb1ELb1ELb1ELb0ELb0EEENS1_21CollectiveEpilogueFwdISB_S9_SC_SE_Li256ELb1ELb1ELb0ELb0EEENS1_36VarlenDynamicPersistentTileSchedulerILi128ELi128ELi256ELi128ELb0ELb1ELb1ELb1ELb1ELb1EEEEEEEEEvNT_6ParamsE:
	.zero		3584


//--------------------- .nv.constant0._ZN7cutlass13device_kernelIN5flash11enable_sm90INS1_16FlashAttnFwdSm90INS1_25CollectiveMainloopFwdSm90ILi2EN4cute5tupleIJNS5_1CILi1EEES8_S8_EEENS6_IJNS7_ILi192EEENS7_ILi128EEENS7_ILi96EEEEEELi96ENS_6half_tEfNS_4arch4Sm90ELb0ELb0ELb1ELb0ELb1ELb0ELb0ELb0ELb1ELb1ELb0ELb0EEENS1_21CollectiveEpilogueFwdINS6_IJSA_SC_SB_EEES9_SE_SG_Li384ELb0ELb1ELb0ELb0EEENS1_29StaticPersistentTileSchedulerILb0EEEEEEEEEvNT_6ParamsE --------------------------
	.section	.nv.constant0._ZN7cutlass13device_kernelIN5flash11enable_sm90INS1_16FlashAttnFwdSm90INS1_25CollectiveMainloopFwdSm90ILi2EN4cute5tupleIJNS5_1CILi1EEES8_S8_EEENS6_IJNS7_ILi192EEENS7_ILi128EEENS7_ILi96EEEEEELi96ENS_6half_tEfNS_4arch4Sm90ELb0ELb0ELb1ELb0ELb1ELb0ELb0ELb0ELb1ELb1ELb0ELb0EEENS1_21CollectiveEpilogueFwdINS6_IJSA_SC_SB_EEES9_SE_SG_Li384ELb0ELb1ELb0ELb0EEENS1_29StaticPersistentTileSchedulerILb0EEEEEEEEEvNT_6ParamsE,"a",@progbits
	.sectionflags	@""
	.align	4
.nv.constant0._ZN7cutlass13device_kernelIN5flash11enable_sm90INS1_16FlashAttnFwdSm90INS1_25CollectiveMainloopFwdSm90ILi2EN4cute5tupleIJNS5_1CILi1EEES8_S8_EEENS6_IJNS7_ILi192EEENS7_ILi128EEENS7_ILi96EEEEEELi96ENS_6half_tEfNS_4arch4Sm90ELb0ELb0ELb1ELb0ELb1ELb0ELb0ELb0ELb1ELb1ELb0ELb0EEENS1_21CollectiveEpilogueFwdINS6_IJSA_SC_SB_EEES9_SE_SG_Li384ELb0ELb1ELb0ELb0EEENS1_29StaticPersistentTileSchedulerILb0EEEEEEEEEvNT_6ParamsE:
	.zero		3456


//--------------------- .nv.constant0._ZN7cutlass13device_kernelIN5flash11enable_sm90INS1_16FlashAttnFwdSm90INS1_25CollectiveMainloopFwdSm90ILi2EN4cute5tupleIJNS5_1CILi1EEES8_S8_EEENS6_IJNS7_ILi192EEENS7_ILi128EEENS7_ILi96EEEEEELi96ENS_6half_tEfNS_4arch4Sm90ELb0ELb0ELb1ELb1ELb1ELb0ELb0ELb0ELb1ELb1ELb0ELb0EEENS1_21CollectiveEpilogueFwdINS6_IJSA_SC_SB_EEES9_SE_SG_Li384ELb1ELb1ELb0ELb0EEENS1_36VarlenDynamicPersistentTileSchedulerILi192ELi128ELi384ELi128ELb0ELb1ELb1ELb0ELb1ELb1EEEEEEEEEvNT_6ParamsE --------------------------
	.section	.nv.constant0._ZN7cutlass13device_kernelIN5flash11enable_sm90INS1_16FlashAttnFwdSm90INS1_25CollectiveMainloopFwdSm90ILi2EN4cute5tupleIJNS5_1CILi1EEES8_S8_EEENS6_IJNS7_ILi192EEENS7_ILi128EEENS7_ILi96EEEEEELi96ENS_6half_tEfNS_4arch4Sm90ELb0ELb0ELb1ELb1ELb1ELb0ELb0ELb0ELb1ELb1ELb0ELb0EEENS1_21CollectiveEpilogueFwdINS6_IJSA_SC_SB_EEES9_SE_SG_Li384ELb1ELb1ELb0ELb0EEENS1_36VarlenDynamicPersistentTileSchedulerILi192ELi128ELi384ELi128ELb0ELb1ELb1ELb0ELb1ELb1EEEEEEEEEvNT_6ParamsE,"a",@progbits
	.sectionflags	@""
	.align	4
.nv.constant0._ZN7cutlass13device_kernelIN5flash11enable_sm90INS1_16FlashAttnFwdSm90INS1_25CollectiveMainloopFwdSm90ILi2EN4cute5tupleIJNS5_1CILi1EEES8_S8_EEENS6_IJNS7_ILi192EEENS7_ILi128EEENS7_ILi96EEEEEELi96ENS_6half_tEfNS_4arch4Sm90ELb0ELb0ELb1ELb1ELb1ELb0ELb0ELb0ELb1ELb1ELb0ELb0EEENS1_21CollectiveEpilogueFwdINS6_IJSA_SC_SB_EEES9_SE_SG_Li384ELb1ELb1ELb0ELb0EEENS1_36VarlenDynamicPersistentTileSchedulerILi192ELi128ELi384ELi128ELb0ELb1ELb1ELb0ELb1ELb1EEEEEEEEEvNT_6ParamsE:
	.zero		3584


//--------------------- .nv.constant0._ZN7cutlass13device_kernelIN5flash11enable_sm90INS1_16FlashAttnFwdSm90INS1_25CollectiveMainloopFwdSm90ILi2EN4cute5tupleIJNS5_1CILi1EEES8_S8_EEENS6_IJNS7_ILi192EEENS7_ILi128EEENS7_ILi96EEEEEELi96ENS_6half_tEfNS_4arch4Sm90ELb0ELb0ELb1ELb1ELb1ELb1ELb0ELb0ELb1ELb1ELb0ELb0EEENS1_21CollectiveEpilogueFwdINS6_IJSA_SC_SB_EEES9_SE_SG_Li384ELb1ELb1ELb0ELb0EEENS1_36VarlenDynamicPersistentTileSchedulerILi192ELi128ELi384ELi128ELb0ELb1ELb1ELb0ELb1ELb1EEEEEEEEEvNT_6ParamsE --------------------------
	.section	.nv.constant0._ZN7cutlass13device_kernelIN5flash11enable_sm90INS1_16FlashAttnFwdSm90INS1_25CollectiveMainloopFwdSm90ILi2EN4cute5tupleIJNS5_1CILi1EEES8_S8_EEENS6_IJNS7_ILi192EEENS7_ILi128EEENS7_ILi96EEEEEELi96ENS_6half_tEfNS_4arch4Sm90ELb0ELb0ELb1ELb1ELb1ELb1ELb0ELb0ELb1ELb1ELb0ELb0EEENS1_21CollectiveEpilogueFwdINS6_IJSA_SC_SB_EEES9_SE_SG_Li384ELb1ELb1ELb0ELb0EEENS1_36VarlenDynamicPersistentTileSchedulerILi192ELi128ELi384ELi128ELb0ELb1ELb1ELb0ELb1ELb1EEEEEEEEEvNT_6ParamsE,"a",@progbits
	.sectionflags	@""
	.align	4
.nv.constant0._ZN7cutlass13device_kernelIN5flash11enable_sm90INS1_16FlashAttnFwdSm90INS1_25CollectiveMainloopFwdSm90ILi2EN4cute5tupleIJNS5_1CILi1EEES8_S8_EEENS6_IJNS7_ILi192EEENS7_ILi128EEENS7_ILi96EEEEEELi96ENS_6half_tEfNS_4arch4Sm90ELb0ELb0ELb1ELb1ELb1ELb1ELb0ELb0ELb1ELb1ELb0ELb0EEENS1_21CollectiveEpilogueFwdINS6_IJSA_SC_SB_EEES9_SE_SG_Li384ELb1ELb1ELb0ELb0EEENS1_36VarlenDynamicPersistentTileSchedulerILi192ELi128ELi384ELi128ELb0ELb1ELb1ELb0ELb1ELb1EEEEEEEEEvNT_6ParamsE:
	.zero		3584


//--------------------- .nv.constant0._ZN7cutlass13device_kernelIN5flash11enable_sm90INS1_16FlashAttnFwdSm90INS1_25CollectiveMainloopFwdSm90ILi2EN4cute5tupleIJNS5_1CILi1EEES8_S8_EEENS6_IJNS7_ILi192EEENS7_ILi128EEENS7_ILi96EEEEEELi96ENS_6half_tEfNS_4arch4Sm90ELb0ELb1ELb1ELb0ELb1ELb0ELb0ELb0ELb1ELb1ELb0ELb0EEENS1_21CollectiveEpilogueFwdINS6_IJSA_SC_SB_EEES9_SE_SG_Li384ELb0ELb1ELb0ELb0EEENS1_30DynamicPersistentTileSchedulerILi384ELi128ELb0ELb1ELb1EEEEEEEEEvNT_6ParamsE --------------------------
	.section	.nv.constant0._ZN7cutlass13device_kernelIN5flash11enable_sm90INS1_16FlashAttnFwdSm90INS1_25CollectiveMainloopFwdSm90ILi2EN4cute5tupleIJNS5_1CILi1EEES8_S8_EEENS6_IJNS7_ILi192EEENS7_ILi128EEENS7_ILi96EEEEEELi96ENS_6half_tEfNS_4arch4Sm90ELb0ELb1ELb1ELb0ELb1ELb0ELb0ELb0ELb1ELb1ELb0ELb0EEENS1_21CollectiveEpilogueFwdINS6_IJSA_SC_SB_EEES9_SE_SG_Li384ELb0ELb1ELb0ELb0EEENS1_30DynamicPersistentTileSchedulerILi384ELi128ELb0ELb1ELb1EEEEEEEEEvNT_6ParamsE,"a",@progbits
	.sectionflags	@""
	.align	4
.nv.constant0._ZN7cutlass13device_kernelIN5flash11enable_sm90INS1_16FlashAttnFwdSm90INS1_25CollectiveMainloopFwdSm90ILi2EN4cute5tupleIJNS5_1CILi1EEES8_S8_EEENS6_IJNS7_ILi192EEENS7_ILi128EEENS7_ILi96EEEEEELi96ENS_6half_tEfNS_4arch4Sm90ELb0ELb1ELb1ELb0ELb1ELb0ELb0ELb0ELb1ELb1ELb0ELb0EEENS1_21CollectiveEpilogueFwdINS6_IJSA_SC_SB_EEES9_SE_SG_Li384ELb0ELb1ELb0ELb0EEENS1_30DynamicPersistentTileSchedulerILi384ELi128ELb0ELb1ELb1EEEEEEEEEvNT_6ParamsE:
	.zero		3584


//--------------------- .nv.constant0._ZN7cutlass13device_kernelIN5flash11enable_sm90INS1_16FlashAttnFwdSm90INS1_25CollectiveMainloopFwdSm90ILi2EN4cute5tupleIJNS5_1CILi1EEES8_S8_EEENS6_IJNS7_ILi192EEENS7_ILi128EEENS7_ILi96EEEEEELi96ENS_6half_tEfNS_4arch4Sm90ELb0ELb1ELb1ELb1ELb1ELb0ELb0ELb0ELb1ELb1ELb0ELb0EEENS1_21CollectiveEpilogueFwdINS6_IJSA_SC_SB_EEES9_SE_SG_Li384ELb1ELb1ELb0ELb0EEENS1_36VarlenDynamicPersistentTileSchedulerILi192ELi128ELi384ELi128ELb0ELb1ELb1ELb1ELb0ELb1EEEEEEEEEvNT_6ParamsE --------------------------
	.section	.nv.constant0._ZN7cutlass13device_kernelIN5flash11enable_sm90INS1_16FlashAttnFwdSm90INS1_25CollectiveMainloopFwdSm90ILi2EN4cute5tupleIJNS5_1CILi1EEES8_S8_EEENS6_IJNS7_ILi192EEENS7_ILi128EEENS7_ILi96EEEEEELi96ENS_6half_tEfNS_4arch4Sm90ELb0ELb1ELb1ELb1ELb1ELb0ELb0ELb0ELb1ELb1ELb0ELb0EEENS1_21CollectiveEpilogueFwdINS6_IJSA_SC_SB_EEES9_SE_SG_Li384ELb1ELb1ELb0ELb0EEENS1_36VarlenDynamicPersistentTileSchedulerILi192ELi128ELi384ELi128ELb0ELb1ELb1ELb1ELb0ELb1EEEEEEEEEvNT_6ParamsE,"a",@progbits
	.sectionflags	@""
	.align	4
.nv.constant0._ZN7cutlass13device_kernelIN5flash11enable_sm90INS1_16FlashAttnFwdSm90INS1_25CollectiveMainloopFwdSm90ILi2EN4cute5tupleIJNS5_1CILi1EEES8_S8_EEENS6_IJNS7_ILi192EEENS7_ILi128EEENS7_ILi96EEEEEELi96ENS_6half_tEfNS_4arch4Sm90ELb0ELb1ELb1ELb1ELb1ELb0ELb0ELb0ELb1ELb1ELb0ELb0EEENS1_21CollectiveEpilogueFwdINS6_IJSA_SC_SB_EEES9_SE_SG_Li384ELb1ELb1ELb0ELb0EEENS1_36VarlenDynamicPersistentTileSchedulerILi192ELi128ELi384ELi128ELb0ELb1ELb1ELb1ELb0ELb1EEEEEEEEEvNT_6ParamsE:
	.zero		3584


//--------------------- .nv.constant0._ZN7cutlass13device_kernelIN5flash11enable_sm90INS1_16FlashAttnFwdSm90INS1_25CollectiveMainloopFwdSm90ILi2EN4cute5tupleIJNS5_1CILi1EEES8_S8_EEENS6_IJNS7_ILi192EEENS7_ILi128EEENS7_ILi96EEEEEELi96ENS_6half_tEfNS_4arch4Sm90ELb0ELb1ELb1ELb1ELb1ELb1ELb0ELb0ELb1ELb1ELb0ELb0EEENS1_21CollectiveEpilogueFwdINS6_IJSA_SC_SB_EEES9_SE_SG_Li384ELb1ELb1ELb0ELb0EEENS1_36VarlenDynamicPersistentTileSchedulerILi192ELi128ELi384ELi128ELb0ELb1ELb1ELb1ELb0ELb1EEEEEEEEEvNT_6ParamsE --------------------------
	.section	.nv.constant0._ZN7cutlass13device_kernelIN5flash11enable_sm90INS1_16FlashAttnFwdSm90INS1_25CollectiveMainloopFwdSm90ILi2EN4cute5tupleIJNS5_1CILi1EEES8_S8_EEENS6_IJNS7_ILi192EEENS7_ILi128EEENS7_ILi96EEEEEELi96ENS_6half_tEfNS_4arch4Sm90ELb0ELb1ELb1ELb1ELb1ELb1ELb0ELb0ELb1ELb1ELb0ELb0EEENS1_21CollectiveEpilogueFwdINS6_IJSA_SC_SB_EEES9_SE_SG_Li384ELb1ELb1ELb0ELb0EEENS1_36VarlenDynamicPersistentTileSchedulerILi192ELi128ELi384ELi128ELb0ELb1ELb1ELb1ELb0ELb1EEEEEEEEEvNT_6ParamsE,"a",@progbits
	.sectionflags	@""
	.align	4
.nv.constant0._ZN7cutlass13device_kernelIN5flash11enable_sm90INS1_16FlashAttnFwdSm90INS1_25CollectiveMainloopFwdSm90ILi2EN4cute5tupleIJNS5_1CILi1EEES8_S8_EEENS6_IJNS7_ILi192EEENS7_ILi128EEENS7_ILi96EEEEEELi96ENS_6half_tEfNS_4arch4Sm90ELb0ELb1ELb1ELb1ELb1ELb1ELb0ELb0ELb1ELb1ELb0ELb0EEENS1_21CollectiveEpilogueFwdINS6_IJSA_SC_SB_EEES9_SE_SG_Li384ELb1ELb1ELb0ELb0EEENS1_36VarlenDynamicPersistentTileSchedulerILi192ELi128ELi384ELi128ELb0ELb1ELb1ELb1ELb0ELb1EEEEEEEEEvNT_6ParamsE:
	.zero		3584


//--------------------- .nv.constant0._ZN7cutlass13device_kernelIN5flash11enable_sm90INS1_16FlashAttnFwdSm90INS1_25CollectiveMainloopFwdSm90ILi2EN4cute5tupleIJNS5_1CILi1EEES8_S8_EEENS6_IJNS7_ILi192EEENS7_ILi128EEENS7_ILi96EEEEEELi96ENS_6half_tEfNS_4arch4Sm90ELb1ELb0ELb1ELb0ELb1ELb0ELb0ELb0ELb1ELb1ELb0ELb0EEENS1_21CollectiveEpilogueFwdINS6_IJSA_SC_SB_EEES9_SE_SG_Li384ELb0ELb1ELb0ELb0EEENS1_30DynamicPersistentTileSchedulerILi384ELi128ELb0ELb1ELb1EEEEEEEEEvNT_6ParamsE --------------------------
	.section	.nv.constant0._ZN7cutlass13device_kernelIN5flash11enable_sm90INS1_16FlashAttnFwdSm90INS1_25CollectiveMainloopFwdSm90ILi2EN4cute5tupleIJNS5_1CILi1EEES8_S8_EEENS6_IJNS7_ILi192EEENS7_ILi128EEENS7_ILi96EEEEEELi96ENS_6half_tEfNS_4arch4Sm90ELb1ELb0ELb1ELb0ELb1ELb0ELb0ELb0ELb1ELb1ELb0ELb0EEENS1_21CollectiveEpilogueFwdINS6_IJSA_SC_SB_EEES9_SE_SG_Li384ELb0ELb1ELb0ELb0EEENS1_30DynamicPersistentTileSchedulerILi384ELi128ELb0ELb1ELb1EEEEEEEEEvNT_6ParamsE,"a",@progbits
	.sectionflags	@""
	.align	4
.nv.constant0._ZN7cutlass13device_kernelIN5flash11enable_sm90INS1_16FlashAttnFwdSm90INS1_25CollectiveMainloopFwdSm90ILi2EN4cute5tupleIJNS5_1CILi1EEES8_S8_EEENS6_IJNS7_ILi192EEENS7_ILi128EEENS7_ILi96EEEEEELi96ENS_6half_tEfNS_4arch4Sm90ELb1ELb0ELb1ELb0ELb1ELb0ELb0ELb0ELb1ELb1ELb0ELb0EEENS1_21CollectiveEpilogueFwdINS6_IJSA_SC_SB_EEES9_SE_SG_Li384ELb0ELb1ELb0ELb0EEENS1_30DynamicPersistentTileSchedulerILi384ELi128ELb0ELb1ELb1EEEEEEEEEvNT_6ParamsE:
	.zero		3584


//--------------------- .nv.constant0._ZN7cutlass13device_kernelIN5flash11enable_sm90INS1_16FlashAttnFwdSm90INS1_25CollectiveMainloopFwdSm90ILi2EN4cute5tupleIJNS5_1CILi1EEES8_S8_EEENS6_IJNS7_ILi192EEENS7_ILi128EEENS7_ILi96EEEEEELi96ENS_6half_tEfNS_4arch4Sm90ELb1ELb0ELb1ELb1ELb1ELb0ELb0ELb0ELb1ELb1ELb0ELb0EEENS1_21CollectiveEpilogueFwdINS6_IJSA_SC_SB_EEES9_SE_SG_Li384ELb1ELb1ELb0ELb0EEENS1_36VarlenDynamicPersistentTileSchedulerILi192ELi128ELi384ELi128ELb0ELb1ELb1ELb1ELb1ELb1EEEEEEEEEvNT_6ParamsE --------------------------
	.section	.nv.constant0._ZN7cutlass13device_kernelIN5flash11enable_sm90INS1_16FlashAttnFwdSm90INS1_25CollectiveMainloopFwdSm90ILi2EN4cute5tupleIJNS5_1CILi1EEES8_S8_EEENS6_IJNS7_ILi192EEENS7_ILi128EEENS7_ILi96EEEEEELi96ENS_6half_tEfNS_4arch4Sm90ELb1ELb0ELb1ELb1ELb1ELb0ELb0ELb0ELb1ELb1ELb0ELb0EEENS1_21CollectiveEpilogueFwdINS6_IJSA_SC_SB_EEES9_SE_SG_Li384ELb1ELb1ELb0ELb0EEENS1_36VarlenDynamicPersistentTileSchedulerILi192ELi128ELi384ELi128ELb0ELb1ELb1ELb1ELb1ELb1EEEEEEEEEvNT_6ParamsE,"a",@progbits
	.sectionflags	@""
	.align	4
.nv.constant0._ZN7cutlass13device_kernelIN5flash11enable_sm90INS1_16FlashAttnFwdSm90INS1_25CollectiveMainloopFwdSm90ILi2EN4cute5tupleIJNS5_1CILi1EEES8_S8_EEENS6_IJNS7_ILi192EEENS7_ILi128EEENS7_ILi96EEEEEELi96ENS_6half_tEfNS_4arch4Sm90ELb1ELb0ELb1ELb1ELb1ELb0ELb0ELb0ELb1ELb1ELb0ELb0EEENS1_21CollectiveEpilogueFwdINS6_IJSA_SC_SB_EEES9_SE_SG_Li384ELb1ELb1ELb0ELb0EEENS1_36VarlenDynamicPersistentTileSchedulerILi192ELi128ELi384ELi128ELb0ELb1ELb1ELb1ELb1ELb1EEEEEEEEEvNT_6ParamsE:
	.zero		3584


//--------------------- .nv.constant0._ZN7cutlass13device_kernelIN5flash11enable_sm90INS1_16FlashAttnFwdSm90INS1_25CollectiveMainloopFwdSm90ILi2EN4cute5tupleIJNS5_1CILi1EEES8_S8_EEENS6_IJNS7_ILi192EEENS7_ILi128EEENS7_ILi96EEEEEELi96ENS_6half_tEfNS_4arch4Sm90ELb1ELb0ELb1ELb1ELb1ELb1ELb0ELb0ELb1ELb1ELb0ELb0EEENS1_21CollectiveEpilogueFwdINS6_IJSA_SC_SB_EEES9_SE_SG_Li384ELb1ELb1ELb0ELb0EEENS1_36VarlenDynamicPersistentTileSchedulerILi192ELi128ELi384ELi128ELb0ELb1ELb1ELb1ELb1ELb1EEEEEEEEEvNT_6ParamsE --------------------------
	.section	.nv.constant0._ZN7cutlass13device_kernelIN5flash11enable_sm90INS1_16FlashAttnFwdSm90INS1_25CollectiveMainloopFwdSm90ILi2EN4cute5tupleIJNS5_1CILi1EEES8_S8_EEENS6_IJNS7_ILi192EEENS7_ILi128EEENS7_ILi96EEEEEELi96ENS_6half_tEfNS_4arch4Sm90ELb1ELb0ELb1ELb1ELb1ELb1ELb0ELb0ELb1ELb1ELb0ELb0EEENS1_21CollectiveEpilogueFwdINS6_IJSA_SC_SB_EEES9_SE_SG_Li384ELb1ELb1ELb0ELb0EEENS1_36VarlenDynamicPersistentTileSchedulerILi192ELi128ELi384ELi128ELb0ELb1ELb1ELb1ELb1ELb1EEEEEEEEEvNT_6ParamsE,"a",@progbits
	.sectionflags	@""
	.align	4
.nv.constant0._ZN7cutlass13device_kernelIN5flash11enable_sm90INS1_16FlashAttnFwdSm90INS1_25CollectiveMainloopFwdSm90ILi2EN4cute5tupleIJNS5_1CILi1EEES8_S8_EEENS6_IJNS7_ILi192EEENS7_ILi128EEENS7_ILi96EEEEEELi96ENS_6half_tEfNS_4arch4Sm90ELb1ELb0ELb1ELb1ELb1ELb1ELb0ELb0ELb1ELb1ELb0ELb0EEENS1_21CollectiveEpilogueFwdINS6_IJSA_SC_SB_EEES9_SE_SG_Li384ELb1ELb1ELb0ELb0EEENS1_36VarlenDynamicPersistentTileSchedulerILi192ELi128ELi384ELi128ELb0ELb1ELb1ELb1ELb1ELb1EEEEEEEEEvNT_6ParamsE:
	.zero		3584


//--------------------- .nv.constant0._ZN7cutlass13device_kernelIN5flash11enable_sm90INS1_16FlashAttnFwdSm90INS1_25CollectiveMainloopFwdSm90ILi2EN4cute5tupleIJNS5_1CILi1EEES8_S8_EEENS6_IJNS7_ILi192EEENS7_ILi128EEENS7_ILi64EEEEEELi64ENS_6half_tEfNS_4arch4Sm90ELb0ELb0ELb1ELb0ELb1ELb0ELb0ELb1ELb1ELb1ELb0ELb0EEENS1_21CollectiveEpilogueFwdINS6_IJSA_SC_SB_EEES9_SE_SG_Li384ELb0ELb1ELb0ELb0EEENS1_29StaticPersistentTileSchedulerILb0EEEEEEEEEvNT_6ParamsE --------------------------
	.section	.nv.constant0._ZN7cutlass13device_kernelIN5flash11enable_sm90INS1_16FlashAttnFwdSm90INS1_25CollectiveMainloopFwdSm90ILi2EN4cute5tupleIJNS5_1CILi1EEES8_S8_EEENS6_IJNS7_ILi192EEENS7_ILi128EEENS7_ILi64EEEEEELi64ENS_6half_tEfNS_4arch4Sm90ELb0ELb0ELb1ELb0ELb1ELb0ELb0ELb1ELb1ELb1ELb0ELb0EEENS1_21CollectiveEpilogueFwdINS6_IJSA_SC_SB_EEES9_SE_SG_Li384ELb0ELb1ELb0ELb0EEENS1_29StaticPersistentTileSchedulerILb0EEEEEEEEEvNT_6ParamsE,"a",@progbits
	.sectionflags	@""
	.align	4
.nv.constant0._ZN7cutlass13device_kernelIN5flash11enable_sm90INS1_16FlashAttnFwdSm90INS1_25CollectiveMainloopFwdSm90ILi2EN4cute5tupleIJNS5_1CILi1EEES8_S8_EEENS6_IJNS7_ILi192EEENS7_ILi128EEENS7_ILi64EEEEEELi64ENS_6half_tEfNS_4arch4Sm90ELb0ELb0ELb1ELb0ELb1ELb0ELb0ELb1ELb1ELb1ELb0ELb0EEENS1_21CollectiveEpilogueFwdINS6_IJSA_SC_SB_EEES9_SE_SG_Li384ELb0ELb1ELb0ELb0EEENS1_29StaticPersistentTileSchedulerILb0EEEEEEEEEvNT_6ParamsE:
	.zero		3456


//--------------------- .nv.constant0._ZN7cutlass13device_kernelIN5flash11enable_sm90INS1_16FlashAttnFwdSm90INS1_25CollectiveMainloopFwdSm90ILi2EN4cute5tupleIJNS5_1CILi1EEES8_S8_EEENS6_IJNS7_ILi192EEENS7_ILi128EEENS7_ILi64EEEEEELi64ENS_6half_tEfNS_4arch4Sm90ELb0ELb0ELb1ELb1ELb1ELb0ELb0ELb1ELb1ELb1ELb0ELb0EEENS1_21CollectiveEpilogueFwdINS6_IJSA_SC_SB_EEES9_SE_SG_Li384ELb1ELb1ELb0ELb0EEENS1_36VarlenDynamicPersistentTileSchedulerILi192ELi128ELi384ELi128ELb0ELb1ELb1ELb0ELb1ELb1EEEEEEEEEvNT_6ParamsE --------------------------
	.section	.nv.constant0._ZN7cutlass13device_kernelIN5flash11enable_sm90INS1_16FlashAttnFwdSm90INS1_25CollectiveMainloopFwdSm90ILi2EN4cute5tupleIJNS5_1CILi1EEES8_S8_EEENS6_IJNS7_ILi192EEENS7_ILi128EEENS7_ILi64EEEEEELi64ENS_6half_tEfNS_4arch4Sm90ELb0ELb0ELb1ELb1ELb1ELb0ELb0ELb1ELb1ELb1ELb0ELb0EEENS1_21CollectiveEpilogueFwdINS6_IJSA_SC_SB_EEES9_SE_SG_Li384ELb1ELb1ELb0ELb0EEENS1_36VarlenDynamicPersistentTileSchedulerILi192ELi128ELi384ELi128ELb0ELb1ELb1ELb0ELb1ELb1EEEEEEEEEvNT_6ParamsE,"a",@progbits
	.sectionflags	@""
	.align	4
.nv.constant0._ZN7cutlass13device_kernelIN5flash11enable_sm90INS1_16FlashAttnFwdSm90INS1_25CollectiveMainloopFwdSm90ILi2EN4cute5tupleIJNS5_1CILi1EEES8_S8_EEENS6_IJNS7_ILi192EEENS7_ILi128EEENS7_ILi64EEEEEELi64ENS_6half_tEfNS_4arch4Sm90ELb0ELb0ELb1ELb1ELb1ELb0ELb0ELb1ELb1ELb1ELb0ELb0EEENS1_21CollectiveEpilogueFwdINS6_IJSA_SC_SB_EEES9_SE_SG_Li384ELb1ELb1ELb0ELb0EEENS1_36VarlenDynamicPersistentTileSchedulerILi192ELi128ELi384ELi128ELb0ELb1ELb1ELb0ELb1ELb1EEEEEEEEEvNT_6ParamsE:
	.zero		3584


//--------------------- .nv.constant0._ZN7cutlass13device_kernelIN5flash11enable_sm90INS1_16FlashAttnFwdSm90INS1_25CollectiveMainloopFwdSm90ILi2EN4cute5tupleIJNS5_1CILi1EEES8_S8_EEENS6_IJNS7_ILi192EEENS7_ILi128EEENS7_ILi64EEEEEELi64ENS_6half_tEfNS_4arch4Sm90ELb0ELb0ELb1ELb1ELb1ELb1ELb0ELb1ELb1ELb1ELb0ELb0EEENS1_21CollectiveEpilogueFwdINS6_IJSA_SC_SB_EEES9_SE_SG_Li384ELb1ELb1ELb0ELb0EEENS1_36VarlenDynamicPersistentTileSchedulerILi192ELi128ELi384ELi128ELb0ELb1ELb1ELb0ELb1ELb1EEEEEEEEEvNT_6ParamsE --------------------------
	.section	.nv.constant0._ZN7cutlass13device_kernelIN5flash11enable_sm90INS1_16FlashAttnFwdSm90INS1_25CollectiveMainloopFwdSm90ILi2EN4cute5tupleIJNS5_1CILi1EEES8_S8_EEENS6_IJNS7_ILi192EEENS7_ILi128EEENS7_ILi64EEEEEELi64ENS_6half_tEfNS_4arch4Sm90ELb0ELb0ELb1ELb1ELb1ELb1ELb0ELb1ELb1ELb1ELb0ELb0EEENS1_21CollectiveEpilogueFwdINS6_IJSA_SC_SB_EEES9_SE_SG_Li384ELb1ELb1ELb0ELb0EEENS1_36VarlenDynamicPersistentTileSchedulerILi192ELi128ELi384ELi128ELb0ELb1ELb1ELb0ELb1ELb1EEEEEEEEEvNT_6ParamsE,"a",@progbits
	.sectionflags	@""
	.align	4
.nv.constant0._ZN7cutlass13device_kernelIN5flash11enable_sm90INS1_16FlashAttnFwdSm90INS1_25CollectiveMainloopFwdSm90ILi2EN4cute5tupleIJNS5_1CILi1EEES8_S8_EEENS6_IJNS7_ILi192EEENS7_ILi128EEENS7_ILi64EEEEEELi64ENS_6half_tEfNS_4arch4Sm90ELb0ELb0ELb1ELb1ELb1ELb1ELb0ELb1ELb1ELb1ELb0ELb0EEENS1_21CollectiveEpilogueFwdINS6_IJSA_SC_SB_EEES9_SE_SG_Li384ELb1ELb1ELb0ELb0EEENS1_36VarlenDynamicPersistentTileSchedulerILi192ELi128ELi384ELi128ELb0ELb1ELb1ELb0ELb1ELb1EEEEEEEEEvNT_6ParamsE:
	.zero		3584


//--------------------- .nv.constant0._ZN7cutlass13device_kernelIN5flash11enable_sm90INS1_16FlashAttnFwdSm90INS1_25CollectiveMainloopFwdSm90ILi2EN4cute5tupleIJNS5_1CILi1EEES8_S8_EEENS6_IJNS7_ILi192EEENS7_ILi128EEENS7_ILi64EEEEEELi64ENS_6half_tEfNS_4arch4Sm90ELb0ELb1ELb1ELb0ELb1ELb0ELb0ELb1ELb1ELb1ELb0ELb0EEENS1_21CollectiveEpilogueFwdINS6_IJSA_SC_SB_EEES9_SE_SG_Li384ELb0ELb1ELb0ELb0EEENS1_30DynamicPersistentTileSchedulerILi384ELi128ELb0ELb1ELb1EEEEEEEEEvNT_6ParamsE --------------------------
	.section	.nv.constant0._ZN7cutlass13device_kernelIN5flash11enable_sm90INS1_16FlashAttnFwdSm90INS1_25CollectiveMainloopFwdSm90ILi2EN4cute5tupleIJNS5_1CILi1EEES8_S8_EEENS6_IJNS7_ILi192EEENS7_ILi128EEENS7_ILi64EEEEEELi64ENS_6half_tEfNS_4arch4Sm90ELb0ELb1ELb1ELb0ELb1ELb0ELb0ELb1ELb1ELb1ELb0ELb0EEENS1_21CollectiveEpilogueFwdINS6_IJSA_SC_SB_EEES9_SE_SG_Li384ELb0ELb1ELb0ELb0EEENS1_30DynamicPersistentTileSchedulerILi384ELi128ELb0ELb1ELb1EEEEEEEEEvNT_6ParamsE,"a",@progbits
	.sectionflags	@""
	.align	4
.nv.constant0._ZN7cutlass13device_kernelIN5flash11enable_sm90INS1_16FlashAttnFwdSm90INS1_25CollectiveMainloopFwdSm90ILi2EN4cute5tupleIJNS5_1CILi1EEES8_S8_EEENS6_IJNS7_ILi192EEENS7_ILi128EEENS7_ILi64EEEEEELi64ENS_6half_tEfNS_4arch4Sm90ELb0ELb1ELb1ELb0ELb1ELb0ELb0ELb1ELb1ELb1ELb0ELb0EEENS1_21CollectiveEpilogueFwdINS6_IJSA_SC_SB_EEES9_SE_SG_Li384ELb0ELb1ELb0ELb0EEENS1_30DynamicPersistentTileSchedulerILi384ELi128ELb0ELb1ELb1EEEEEEEEEvNT_6ParamsE:
	.zero		3584


//--------------------- .nv.constant0._ZN7cutlass13device_kernelIN5flash11enable_sm90INS1_16FlashAttnFwdSm90INS1_25CollectiveMainloopFwdSm90ILi2EN4cute5tupleIJNS5_1CILi1EEES8_S8_EEENS6_IJNS7_ILi192EEENS7_ILi128EEENS7_ILi64EEEEEELi64ENS_6half_tEfNS_4arch4Sm90ELb0ELb1ELb1ELb1ELb1ELb0ELb0ELb1ELb1ELb1ELb0ELb0EEENS1_21CollectiveEpilogueFwdINS6_IJSA_SC_SB_EEES9_SE_SG_Li384ELb1ELb1ELb0ELb0EEENS1_36VarlenDynamicPersistentTileSchedulerILi192ELi128ELi384ELi128ELb0ELb1ELb1ELb1ELb0ELb1EEEEEEEEEvNT_6ParamsE --------------------------
	.section	.nv.constant0._ZN7cutlass13device_kernelIN5flash11enable_sm90INS1_16FlashAttnFwdSm90INS1_25CollectiveMainloopFwdSm90ILi2EN4cute5tupleIJNS5_1CILi1EEES8_S8_EEENS6_IJNS7_ILi192EEENS7_ILi128EEENS7_ILi64EEEEEELi64ENS_6half_tEfNS_4arch4Sm90ELb0ELb1ELb1ELb1ELb1ELb0ELb0ELb1ELb1ELb1ELb0ELb0EEENS1_21CollectiveEpilogueFwdINS6_IJSA_SC_SB_EEES9_SE_SG_Li384ELb1ELb1ELb0ELb0EEENS1_36VarlenDynamicPersistentTileSchedulerILi192ELi128ELi384ELi128ELb0ELb1ELb1ELb1ELb0ELb1EEEEEEEEEvNT_6ParamsE,"a",@progbits
	.sectionflags	@""
	.align	4
.nv.constant0._ZN7cutlass13device_kernelIN5flash11enable_sm90INS1_16FlashAttnFwdSm90INS1_25CollectiveMainloopFwdSm90ILi2EN4cute5tupleIJNS5_1CILi1EEES8_S8_EEENS6_IJNS7_ILi192EEENS7_ILi128EEENS7_ILi64EEEEEELi64ENS_6half_tEfNS_4arch4Sm90ELb0ELb1ELb1ELb1ELb1ELb0ELb0ELb1ELb1ELb1ELb0ELb0EEENS1_21CollectiveEpilogueFwdINS6_IJSA_SC_SB_EEES9_SE_SG_Li384ELb1ELb1ELb0ELb0EEENS1_36VarlenDynamicPersistentTileSchedulerILi192ELi128ELi384ELi128ELb0ELb1ELb1ELb1ELb0ELb1EEEEEEEEEvNT_6ParamsE:
	.zero		3584


//--------------------- .nv.constant0._ZN7cutlass13device_kernelIN5flash11enable_sm90INS1_16FlashAttnFwdSm90INS1_25CollectiveMainloopFwdSm90ILi2EN4cute5tupleIJNS5_1CILi1EEES8_S8_EEENS6_IJNS7_ILi192EEENS7_ILi128EEENS7_ILi64EEEEEELi64ENS_6half_tEfNS_4arch4Sm90ELb0ELb1ELb1ELb1ELb1ELb1ELb0ELb1ELb1ELb1ELb0ELb0EEENS1_21CollectiveEpilogueFwdINS6_IJSA_SC_SB_EEES9_SE_SG_Li384ELb1ELb1ELb0ELb0EEENS1_36VarlenDynamicPersistentTileSchedulerILi192ELi128ELi384ELi128ELb0ELb1ELb1ELb1ELb0ELb1EEEEEEEEEvNT_6ParamsE --------------------------
	.section	.nv.constant0._ZN7cutlass13device_kernelIN5flash11enable_sm90INS1_16FlashAttnFwdSm90INS1_25CollectiveMainloopFwdSm90ILi2EN4cute5tupleIJNS5_1CILi1EEES8_S8_EEENS6_IJNS7_ILi192EEENS7_ILi128EEENS7_ILi64EEEEEELi64ENS_6half_tEfNS_4arch4Sm90ELb0ELb1ELb1ELb1ELb1ELb1ELb0ELb1ELb1ELb1ELb0ELb0EEENS1_21CollectiveEpilogueFwdINS6_IJSA_SC_SB_EEES9_SE_SG_Li384ELb1ELb1ELb0ELb0EEENS1_36VarlenDynamicPersistentTileSchedulerILi192ELi128ELi384ELi128ELb0ELb1ELb1ELb1ELb0ELb1EEEEEEEEEvNT_6ParamsE,"a",@progbits
	.sectionflags	@""
	.align	4
.nv.constant0._ZN7cutlass13device_kernelIN5flash11enable_sm90INS1_16FlashAttnFwdSm90INS1_25CollectiveMainloopFwdSm90ILi2EN4cute5tupleIJNS5_1CILi1EEES8_S8_EEENS6_IJNS7_ILi192EEENS7_ILi128EEENS7_ILi64EEEEEELi64ENS_6half_tEfNS_4arch4Sm90ELb0ELb1ELb1ELb1ELb1ELb1ELb0ELb1ELb1ELb1ELb0ELb0EEENS1_21CollectiveEpilogueFwdINS6_IJSA_SC_SB_EEES9_SE_SG_Li384ELb1ELb1ELb0ELb0EEENS1_36VarlenDynamicPersistentTileSchedulerILi192ELi128ELi384ELi128ELb0ELb1ELb1ELb1ELb0ELb1EEEEEEEEEvNT_6ParamsE:
	.zero		3584


//--------------------- .nv.constant0._ZN7cutlass13device_kernelIN5flash11enable_sm90INS1_16FlashAttnFwdSm90INS1_25CollectiveMainloopFwdSm90ILi2EN4cute5tupleIJNS5_1CILi1EEES8_S8_EEENS6_IJNS7_ILi192EEENS7_ILi128EEENS7_ILi64EEEEEELi64ENS_6half_tEfNS_4arch4Sm90ELb1ELb0ELb1ELb0ELb1ELb0ELb0ELb1ELb1ELb1ELb0ELb0EEENS1_21CollectiveEpilogueFwdINS6_IJSA_SC_SB_EEES9_SE_SG_Li384ELb0ELb1ELb0ELb0EEENS1_30DynamicPersistentTileSchedulerILi384ELi128ELb0ELb1ELb1EEEEEEEEEvNT_6ParamsE --------------------------
	.section	.nv.constant0._ZN7cutlass13device_kernelIN5flash11enable_sm90INS1_16FlashAttnFwdSm90INS1_25CollectiveMainloopFwdSm90ILi2EN4cute5tupleIJNS5_1CILi1EEES8_S8_EEENS6_IJNS7_ILi192EEENS7_ILi128EEENS7_ILi64EEEEEELi64ENS_6half_tEfNS_4arch4Sm90ELb1ELb0ELb1ELb0ELb1ELb0ELb0ELb1ELb1ELb1ELb0ELb0EEENS1_21CollectiveEpilogueFwdINS6_IJSA_SC_SB_EEES9_SE_SG_Li384ELb0ELb1ELb0ELb0EEENS1_30DynamicPersistentTileSchedulerILi384ELi128ELb0ELb1ELb1EEEEEEEEEvNT_6ParamsE,"a",@progbits
	.sectionflags	@""
	.align	4
.nv.constant0._ZN7cutlass13device_kernelIN5flash11enable_sm90INS1_16FlashAttnFwdSm90INS1_25CollectiveMainloopFwdSm90ILi2EN4cute5tupleIJNS5_1CILi1EEES8_S8_EEENS6_IJNS7_ILi192EEENS7_ILi128EEENS7_ILi64EEEEEELi64ENS_6half_tEfNS_4arch4Sm90ELb1ELb0ELb1ELb0ELb1ELb0ELb0ELb1ELb1ELb1ELb0ELb0EEENS1_21CollectiveEpilogueFwdINS6_IJSA_SC_SB_EEES9_SE_SG_Li384ELb0ELb1ELb0ELb0EEENS1_30DynamicPersistentTileSchedulerILi384ELi128ELb0ELb1ELb1EEEEEEEEEvNT_6ParamsE:
	.zero		3584


//--------------------- .nv.constant0._ZN7cutlass13device_kernelIN5flash11enable_sm90INS1_16FlashAttnFwdSm90INS1_25CollectiveMainloopFwdSm90ILi2EN4cute5tupleIJNS5_1CILi1EEES8_S8_EEENS6_IJNS7_ILi192EEENS7_ILi128EEENS7_ILi64EEEEEELi64ENS_6half_tEfNS_4arch4Sm90ELb1ELb0ELb1ELb1ELb1ELb0ELb0ELb1ELb1ELb1ELb0ELb0EEENS1_21CollectiveEpilogueFwdINS6_IJSA_SC_SB_EEES9_SE_SG_Li384ELb1ELb1ELb0ELb0EEENS1_36VarlenDynamicPersistentTileSchedulerILi192ELi128ELi384ELi128ELb0ELb1ELb1ELb1ELb1ELb1EEEEEEEEEvNT_6ParamsE --------------------------
	.section	.nv.constant0._ZN7cutlass13device_kernelIN5flash11enable_sm90INS1_16FlashAttnFwdSm90INS1_25CollectiveMainloopFwdSm90ILi2EN4cute5tupleIJNS5_1CILi1EEES8_S8_EEENS6_IJNS7_ILi192EEENS7_ILi128EEENS7_ILi64EEEEEELi64ENS_6half_tEfNS_4arch4Sm90ELb1ELb0ELb1ELb1ELb1ELb0ELb0ELb1ELb1ELb1ELb0ELb0EEENS1_21CollectiveEpilogueFwdINS6_IJSA_SC_SB_EEES9_SE_SG_Li384ELb1ELb1ELb0ELb0EEENS1_36VarlenDynamicPersistentTileSchedulerILi192ELi128ELi384ELi128ELb0ELb1ELb1ELb1ELb1ELb1EEEEEEEEEvNT_6ParamsE,"a",@progbits
	.sectionflags	@""
	.align	4
.nv.constant0._ZN7cutlass13device_kernelIN5flash11enable_sm90INS1_16FlashAttnFwdSm90INS1_25CollectiveMainloopFwdSm90ILi2EN4cute5tupleIJNS5_1CILi1EEES8_S8_EEENS6_IJNS7_ILi192EEENS7_ILi128EEENS7_ILi64EEEEEELi64ENS_6half_tEfNS_4arch4Sm90ELb1ELb0ELb1ELb1ELb1ELb0ELb0ELb1ELb1ELb1ELb0ELb0EEENS1_21CollectiveEpilogueFwdINS6_IJSA_SC_SB_EEES9_SE_SG_Li384ELb1ELb1ELb0ELb0EEENS1_36VarlenDynamicPersistentTileSchedulerILi192ELi128ELi384ELi128ELb0ELb1ELb1ELb1ELb1ELb1EEEEEEEEEvNT_6ParamsE:
	.zero		3584


//--------------------- .nv.constant0._ZN7cutlass13device_kernelIN5flash11enable_sm90INS1_16FlashAttnFwdSm90INS1_25CollectiveMainloopFwdSm90ILi2EN4cute5tupleIJNS5_1CILi1EEES8_S8_EEENS6_IJNS7_ILi192EEENS7_ILi128EEENS7_ILi64EEEEEELi64ENS_6half_tEfNS_4arch4Sm90ELb1ELb0ELb1ELb1ELb1ELb1ELb0ELb1ELb1ELb1ELb0ELb0EEENS1_21CollectiveEpilogueFwdINS6_IJSA_SC_SB_EEES9_SE_SG_Li384ELb1ELb1ELb0ELb0EEENS1_36VarlenDynamicPersistentTileSchedulerILi192ELi128ELi384ELi128ELb0ELb1ELb1ELb1ELb1ELb1EEEEEEEEEvNT_6ParamsE --------------------------
	.section	.nv.constant0._ZN7cutlass13device_kernelIN5flash11enable_sm90INS1_16FlashAttnFwdSm90INS1_25CollectiveMainloopFwdSm90ILi2EN4cute5tupleIJNS5_1CILi1EEES8_S8_EEENS6_IJNS7_ILi192EEENS7_ILi128EEENS7_ILi64EEEEEELi64ENS_6half_tEfNS_4arch4Sm90ELb1ELb0ELb1ELb1ELb1ELb1ELb0ELb1ELb1ELb1ELb0ELb0EEENS1_21CollectiveEpilogueFwdINS6_IJSA_SC_SB_EEES9_SE_SG_Li384ELb1ELb1ELb0ELb0EEENS1_36VarlenDynamicPersistentTileSchedulerILi192ELi128ELi384ELi128ELb0ELb1ELb1ELb1ELb1ELb1EEEEEEEEEvNT_6ParamsE,"a",@progbits
	.sectionflags	@""
	.align	4
.nv.constant0._ZN7cutlass13device_kernelIN5flash11enable_sm90INS1_16FlashAttnFwdSm90INS1_25CollectiveMainloopFwdSm90ILi2EN4cute5tupleIJNS5_1CILi1EEES8_S8_EEENS6_IJNS7_ILi192EEENS7_ILi128EEENS7_ILi64EEEEEELi64ENS_6half_tEfNS_4arch4Sm90ELb1ELb0ELb1ELb1ELb1ELb1ELb0ELb1ELb1ELb1ELb0ELb0EEENS1_21CollectiveEpilogueFwdINS6_IJSA_SC_SB_EEES9_SE_SG_Li384ELb1ELb1ELb0ELb0EEENS1_36VarlenDynamicPersistentTileSchedulerILi192ELi128ELi384ELi128ELb0ELb1ELb1ELb1ELb1ELb1EEEEEEEEEvNT_6ParamsE:
	.zero		3584


//--------------------- SYMBOLS --------------------------

	.type		.nv.reservedSmem.offset0,@object
	.size		.nv.reservedSmem.offset0,0x4
